	.target	sm_90a

	.elftype	@"ET_EXEC"


//--------------------- .note.nv.tkinfo           --------------------------
	.section	.note.nv.tkinfo,"",@"SHT_NOTE"
	.sectionflags	@"SHF_NOTE_NV_TKINFO"
	.tkinfo
        /*0018*/ 	.word	0x00000002
        /*0030*/ 	.string	""
        /*0030*/ 	.string	"ptxas"
        /*0030*/ 	.string	"Cuda compilation tools, release 13.0, V13.0.88"
        /*0030*/ 	.string	"Build cuda_13.0.r13.0/compiler.36424714_0"
        /*0030*/ 	.string	"-v  -suppress-debug-info  -lineinfo  -arch sm_90a "



//--------------------- .note.nv.cuinfo           --------------------------
	.section	.note.nv.cuinfo,"",@"SHT_NOTE"
	.sectionflags	@"SHF_NOTE_NV_CUINFO"
        /*0018*/ 	.short	0x0002
        /*001a*/ 	.short	0x005a
        /*001c*/ 	.short	0x0082
	.zero		2


//--------------------- .nv.info                  --------------------------
	.section	.nv.info,"",@"SHT_CUDA_INFO"
	.align	4


	//----- nvinfo : EIATTR_REGCOUNT
	.align		4
        /*0000*/ 	.byte	0x04, 0x2f
        /*0002*/ 	.short	(.L_1 - .L_0)
	.align		4
.L_0:
        /*0004*/ 	.word	index@(matmul_kernel)
        /*0008*/ 	.word	0x000000ff


	//----- nvinfo : EIATTR_FRAME_SIZE
	.align		4
.L_1:
        /*000c*/ 	.byte	0x04, 0x11
        /*000e*/ 	.short	(.L_3 - .L_2)
	.align		4
.L_2:
        /*0010*/ 	.word	index@(matmul_kernel)
        /*0014*/ 	.word	0x00004748


	//----- nvinfo : EIATTR_MIN_STACK_SIZE
	.align		4
.L_3:
        /*0018*/ 	.byte	0x04, 0x12
        /*001a*/ 	.short	(.L_5 - .L_4)
	.align		4
.L_4:
        /*001c*/ 	.word	index@(matmul_kernel)
        /*0020*/ 	.word	0x00004748
.L_5:


//--------------------- .nv.compat                --------------------------
	.section	.nv.compat,"",@"SHT_CUDA_COMPAT_INFO"
	.align	4
        /*0000*/ 	.byte	0x02, 0x09, 0x01, 0x00, 0x02, 0x02, 0x01, 0x00, 0x02, 0x05, 0x05, 0x00, 0x03, 0x07, 0x01, 0x01
        /*0010*/ 	.byte	0x02, 0x03, 0x00, 0x00, 0x02, 0x06, 0x01, 0x00, 0x04, 0x0b, 0x08, 0x00, 0x00, 0x00, 0x00, 0x00
        /*0020*/ 	.byte	0x00, 0x00, 0x00, 0x00


//--------------------- .nv.info.matmul_kernel    --------------------------
	.section	.nv.info.matmul_kernel,"",@"SHT_CUDA_INFO"
	.sectionflags	@""
	.align	4


	//----- nvinfo : EIATTR_CUDA_API_VERSION
	.align		4
        /*0000*/ 	.byte	0x04, 0x37
        /*0002*/ 	.short	(.L_7 - .L_6)
.L_6:
        /*0004*/ 	.word	0x00000082


	//----- nvinfo : EIATTR_KPARAM_INFO
	.align		4
.L_7:
        /*0008*/ 	.byte	0x04, 0x17
        /*000a*/ 	.short	(.L_9 - .L_8)
.L_8:
        /*000c*/ 	.word	0x00000000
        /*0010*/ 	.short	0x000d
        /*0012*/ 	.short	0x0048
        /*0014*/ 	.byte	0x00, 0xf4, 0x21, 0x00


	//----- nvinfo : EIATTR_KPARAM_INFO
	.align		4
.L_9:
        /*0018*/ 	.byte	0x04, 0x17
        /*001a*/ 	.short	(.L_11 - .L_10)
.L_10:
        /*001c*/ 	.word	0x00000000
        /*0020*/ 	.short	0x000c
        /*0022*/ 	.short	0x0040
        /*0024*/ 	.byte	0x00, 0xf4, 0x21, 0x00


	//----- nvinfo : EIATTR_KPARAM_INFO
	.align		4
.L_11:
        /*0028*/ 	.byte	0x04, 0x17
        /*002a*/ 	.short	(.L_13 - .L_12)
.L_12:
        /*002c*/ 	.word	0x00000000
        /*0030*/ 	.short	0x000b
        /*0032*/ 	.short	0x0038
        /*0034*/ 	.byte	0x00, 0xf0, 0x11, 0x00


	//----- nvinfo : EIATTR_KPARAM_INFO
	.align		4
.L_13:
        /*0038*/ 	.byte	0x04, 0x17
        /*003a*/ 	.short	(.L_15 - .L_14)
.L_14:
        /*003c*/ 	.word	0x00000000
        /*0040*/ 	.short	0x000a
        /*0042*/ 	.short	0x0034
        /*0044*/ 	.byte	0x00, 0xf0, 0x11, 0x00


	//----- nvinfo : EIATTR_KPARAM_INFO
	.align		4
.L_15:
        /*0048*/ 	.byte	0x04, 0x17
        /*004a*/ 	.short	(.L_17 - .L_16)
.L_16:
        /*004c*/ 	.word	0x00000000
        /*0050*/ 	.short	0x0009
        /*0052*/ 	.short	0x0030
        /*0054*/ 	.byte	0x00, 0xf0, 0x11, 0x00


	//----- nvinfo : EIATTR_KPARAM_INFO
	.align		4
.L_17:
        /*0058*/ 	.byte	0x04, 0x17
        /*005a*/ 	.short	(.L_19 - .L_18)
.L_18:
        /*005c*/ 	.word	0x00000000
        /*0060*/ 	.short	0x0008
        /*0062*/ 	.short	0x002c
        /*0064*/ 	.byte	0x00, 0xf0, 0x11, 0x00


	//----- nvinfo : EIATTR_KPARAM_INFO
	.align		4
.L_19:
        /*0068*/ 	.byte	0x04, 0x17
        /*006a*/ 	.short	(.L_21 - .L_20)
.L_20:
        /*006c*/ 	.word	0x00000000
        /*0070*/ 	.short	0x0007
        /*0072*/ 	.short	0x0028
        /*0074*/ 	.byte	0x00, 0xf0, 0x11, 0x00


	//----- nvinfo : EIATTR_KPARAM_INFO
	.align		4
.L_21:
        /*0078*/ 	.byte	0x04, 0x17
        /*007a*/ 	.short	(.L_23 - .L_22)
.L_22:
        /*007c*/ 	.word	0x00000000
        /*0080*/ 	.short	0x0006
        /*0082*/ 	.short	0x0024
        /*0084*/ 	.byte	0x00, 0xf0, 0x11, 0x00


	//----- nvinfo : EIATTR_KPARAM_INFO
	.align		4
.L_23:
        /*0088*/ 	.byte	0x04, 0x17
        /*008a*/ 	.short	(.L_25 - .L_24)
.L_24:
        /*008c*/ 	.word	0x00000000
        /*0090*/ 	.short	0x0005
        /*0092*/ 	.short	0x0020
        /*0094*/ 	.byte	0x00, 0xf0, 0x11, 0x00


	//----- nvinfo : EIATTR_KPARAM_INFO
	.align		4
.L_25:
        /*0098*/ 	.byte	0x04, 0x17
        /*009a*/ 	.short	(.L_27 - .L_26)
.L_26:
        /*009c*/ 	.word	0x00000000
        /*00a0*/ 	.short	0x0004
        /*00a2*/ 	.short	0x001c
        /*00a4*/ 	.byte	0x00, 0xf0, 0x11, 0x00


	//----- nvinfo : EIATTR_KPARAM_INFO
	.align		4
.L_27:
        /*00a8*/ 	.byte	0x04, 0x17
        /*00aa*/ 	.short	(.L_29 - .L_28)
.L_28:
        /*00ac*/ 	.word	0x00000000
        /*00b0*/ 	.short	0x0003
        /*00b2*/ 	.short	0x0018
        /*00b4*/ 	.byte	0x00, 0xf0, 0x11, 0x00


	//----- nvinfo : EIATTR_KPARAM_INFO
	.align		4
.L_29:
        /*00b8*/ 	.byte	0x04, 0x17
        /*00ba*/ 	.short	(.L_31 - .L_30)
.L_30:
        /*00bc*/ 	.word	0x00000000
        /*00c0*/ 	.short	0x0002
        /*00c2*/ 	.short	0x0010
        /*00c4*/ 	.byte	0x00, 0xf4, 0x21, 0x00


	//----- nvinfo : EIATTR_KPARAM_INFO
	.align		4
.L_31:
        /*00c8*/ 	.byte	0x04, 0x17
        /*00ca*/ 	.short	(.L_33 - .L_32)
.L_32:
        /*00cc*/ 	.word	0x00000000
        /*00d0*/ 	.short	0x0001
        /*00d2*/ 	.short	0x0008
        /*00d4*/ 	.byte	0x00, 0xf4, 0x21, 0x00


	//----- nvinfo : EIATTR_KPARAM_INFO
	.align		4
.L_33:
        /*00d8*/ 	.byte	0x04, 0x17
        /*00da*/ 	.short	(.L_35 - .L_34)
.L_34:
        /*00dc*/ 	.word	0x00000000
        /*00e0*/ 	.short	0x0000
        /*00e2*/ 	.short	0x0000
        /*00e4*/ 	.byte	0x00, 0xf4, 0x21, 0x00


	//----- nvinfo : EIATTR_SPARSE_MMA_MASK
	.align		4
.L_35:
        /*00e8*/ 	.byte	0x03, 0x50
        /*00ea*/ 	.short	0x0000


	//----- nvinfo : EIATTR_MAXREG_COUNT
	.align		4
        /*00ec*/ 	.byte	0x03, 0x1b
        /*00ee*/ 	.short	0x00ff


	//----- nvinfo : EIATTR_NUM_BARRIERS
	.align		4
        /*00f0*/ 	.byte	0x02, 0x4c
        /*00f2*/ 	.byte	0x01
	.zero		1


	//----- nvinfo : EIATTR_ANNOTATIONS
	.align		4
        /*00f4*/ 	.byte	0x04, 0x55
        /*00f6*/ 	.short	(.L_37 - .L_36)


	//   ....[0]....
.L_36:
        /*00f8*/ 	.word	0x00000001
        /*00fc*/ 	.byte	0x60, 0x0a, 0x00, 0x00, 0x01, 0x00, 0x00, 0x00, 0xa0, 0x0a, 0x00, 0x00, 0x01, 0x00, 0x00, 0x00
        /* <DEDUP_REMOVED lines=2749> */
        /*acdc*/ 	.byte	0x80, 0xd9, 0x02, 0x00


	//----- nvinfo : EIATTR_MERCURY_ISA_VERSION
	.align		4
.L_37:
        /*ace0*/ 	.byte	0x03, 0x5f
        /*ace2*/ 	.short	0x0101


	//----- nvinfo : EIATTR_COOP_GROUP_MASK_REGIDS
	.align		4
        /*ace4*/ 	.byte	0x04, 0x29
        /*ace6*/ 	.short	(.L_39 - .L_38)


	//   ....[0]....
.L_38:
        /*ace8*/ 	.word	0xffffffff


	//   ....[1]....
        /*acec*/ 	.word	0xffffffff


	//   ....[2]....
        /*acf0*/ 	.word	0xffffffff


	//   ....[3]....
        /*acf4*/ 	.word	0xffffffff


	//   ....[4]....
        /*acf8*/ 	.word	0xffffffff


	//   ....[5]....
        /*acfc*/ 	.word	0xffffffff


	//   ....[6]....
        /*ad00*/ 	.word	0xffffffff


	//   ....[7]....
        /*ad04*/ 	.word	0xffffffff


	//   ....[8]....
        /*ad08*/ 	.word	0xffffffff


	//   ....[9]....
        /*ad0c*/ 	.word	0xffffffff


	//   ....[10]....
        /*ad10*/ 	.word	0xffffffff


	//   ....[11]....
        /*ad14*/ 	.word	0xffffffff


	//   ....[12]....
        /*ad18*/ 	.word	0xffffffff


	//   ....[13]....
        /*ad1c*/ 	.word	0xffffffff


	//   ....[14]....
        /*ad20*/ 	.word	0xffffffff


	//   ....[15]....
        /*ad24*/ 	.word	0xffffffff


	//   ....[16]....
        /*ad28*/ 	.word	0xffffffff


	//   ....[17]....
        /*ad2c*/ 	.word	0xffffffff


	//   ....[18]....
        /*ad30*/ 	.word	0xffffffff


	//   ....[19]....
        /*ad34*/ 	.word	0xffffffff


	//   ....[20]....
        /*ad38*/ 	.word	0xffffffff


	//   ....[21]....
        /*ad3c*/ 	.word	0xffffffff


	//   ....[22]....
        /*ad40*/ 	.word	0xffffffff


	//   ....[23]....
        /*ad44*/ 	.word	0xffffffff


	//   ....[24]....
        /*ad48*/ 	.word	0xffffffff


	//   ....[25]....
        /*ad4c*/ 	.word	0xffffffff


	//   ....[26]....
        /*ad50*/ 	.word	0xffffffff


	//   ....[27]....
        /*ad54*/ 	.word	0xffffffff


	//   ....[28]....
        /*ad58*/ 	.word	0xffffffff


	//   ....[29]....
        /*ad5c*/ 	.word	0xffffffff


	//   ....[30]....
        /*ad60*/ 	.word	0xffffffff


	//   ....[31]....
        /*ad64*/ 	.word	0xffffffff


	//   ....[32]....
        /*ad68*/ 	.word	0xffffffff


	//   ....[33]....
        /*ad6c*/ 	.word	0xffffffff


	//   ....[34]....
        /*ad70*/ 	.word	0xffffffff


	//   ....[35]....
        /*ad74*/ 	.word	0xffffffff


	//   ....[36]....
        /*ad78*/ 	.word	0xffffffff


	//   ....[37]....
        /*ad7c*/ 	.word	0xffffffff


	//   ....[38]....
        /*ad80*/ 	.word	0xffffffff


	//   ....[39]....
        /*ad84*/ 	.word	0xffffffff


	//   ....[40]....
        /*ad88*/ 	.word	0xffffffff


	//   ....[41]....
        /*ad8c*/ 	.word	0xffffffff


	//   ....[42]....
        /*ad90*/ 	.word	0xffffffff


	//   ....[43]....
        /*ad94*/ 	.word	0xffffffff


	//   ....[44]....
        /*ad98*/ 	.word	0xffffffff


	//   ....[45]....
        /*ad9c*/ 	.word	0xffffffff


	//   ....[46]....
        /*ada0*/ 	.word	0xffffffff


	//   ....[47]....
        /*ada4*/ 	.word	0xffffffff


	//   ....[48]....
        /*ada8*/ 	.word	0xffffffff


	//   ....[49]....
        /*adac*/ 	.word	0xffffffff


	//   ....[50]....
        /*adb0*/ 	.word	0xffffffff


	//   ....[51]....
        /*adb4*/ 	.word	0xffffffff


	//   ....[52]....
        /*adb8*/ 	.word	0xffffffff


	//   ....[53]....
        /*adbc*/ 	.word	0xffffffff


	//   ....[54]....
        /*adc0*/ 	.word	0xffffffff


	//   ....[55]....
        /*adc4*/ 	.word	0xffffffff


	//   ....[56]....
        /*adc8*/ 	.word	0xffffffff


	//   ....[57]....
        /*adcc*/ 	.word	0xffffffff


	//   ....[58]....
        /*add0*/ 	.word	0xffffffff


	//   ....[59]....
        /*add4*/ 	.word	0xffffffff


	//   ....[60]....
        /*add8*/ 	.word	0xffffffff


	//   ....[61]....
        /*addc*/ 	.word	0xffffffff


	//   ....[62]....
        /*ade0*/ 	.word	0xffffffff


	//   ....[63]....
        /*ade4*/ 	.word	0xffffffff


	//   ....[64]....
        /*ade8*/ 	.word	0xffffffff


	//   ....[65]....
        /*adec*/ 	.word	0xffffffff


	//   ....[66]....
        /*adf0*/ 	.word	0xffffffff


	//   ....[67]....
        /*adf4*/ 	.word	0xffffffff


	//   ....[68]....
        /*adf8*/ 	.word	0xffffffff


	//   ....[69]....
        /*adfc*/ 	.word	0xffffffff


	//   ....[70]....
        /*ae00*/ 	.word	0xffffffff


	//   ....[71]....
        /*ae04*/ 	.word	0xffffffff


	//   ....[72]....
        /*ae08*/ 	.word	0xffffffff


	//   ....[73]....
        /*ae0c*/ 	.word	0xffffffff


	//   ....[74]....
        /*ae10*/ 	.word	0xffffffff


	//   ....[75]....
        /*ae14*/ 	.word	0xffffffff


	//   ....[76]....
        /*ae18*/ 	.word	0xffffffff


	//   ....[77]....
        /*ae1c*/ 	.word	0xffffffff


	//   ....[78]....
        /*ae20*/ 	.word	0xffffffff


	//   ....[79]....
        /*ae24*/ 	.word	0xffffffff


	//   ....[80]....
        /*ae28*/ 	.word	0xffffffff


	//   ....[81]....
        /*ae2c*/ 	.word	0xffffffff


	//   ....[82]....
        /*ae30*/ 	.word	0xffffffff


	//   ....[83]....
        /*ae34*/ 	.word	0xffffffff


	//   ....[84]....
        /*ae38*/ 	.word	0xffffffff


	//   ....[85]....
        /*ae3c*/ 	.word	0xffffffff


	//   ....[86]....
        /*ae40*/ 	.word	0xffffffff


	//   ....[87]....
        /*ae44*/ 	.word	0xffffffff


	//   ....[88]....
        /*ae48*/ 	.word	0xffffffff


	//   ....[89]....
        /*ae4c*/ 	.word	0xffffffff


	//   ....[90]....
        /*ae50*/ 	.word	0xffffffff


	//   ....[91]....
        /*ae54*/ 	.word	0xffffffff


	//   ....[92]....
        /*ae58*/ 	.word	0xffffffff


	//   ....[93]....
        /*ae5c*/ 	.word	0xffffffff


	//   ....[94]....
        /*ae60*/ 	.word	0xffffffff


	//   ....[95]....
        /*ae64*/ 	.word	0xffffffff


	//   ....[96]....
        /*ae68*/ 	.word	0xffffffff


	//   ....[97]....
        /*ae6c*/ 	.word	0xffffffff


	//   ....[98]....
        /*ae70*/ 	.word	0xffffffff


	//   ....[99]....
        /*ae74*/ 	.word	0xffffffff


	//   ....[100]....
        /*ae78*/ 	.word	0xffffffff


	//   ....[101]....
        /*ae7c*/ 	.word	0xffffffff


	//   ....[102]....
        /*ae80*/ 	.word	0xffffffff


	//   ....[103]....
        /*ae84*/ 	.word	0xffffffff


	//   ....[104]....
        /*ae88*/ 	.word	0xffffffff


	//   ....[105]....
        /*ae8c*/ 	.word	0xffffffff


	//   ....[106]....
        /*ae90*/ 	.word	0xffffffff


	//   ....[107]....
        /*ae94*/ 	.word	0xffffffff


	//   ....[108]....
        /*ae98*/ 	.word	0xffffffff


	//   ....[109]....
        /*ae9c*/ 	.word	0xffffffff


	//   ....[110]....
        /*aea0*/ 	.word	0xffffffff


	//   ....[111]....
        /*aea4*/ 	.word	0xffffffff


	//   ....[112]....
        /*aea8*/ 	.word	0xffffffff


	//   ....[113]....
        /*aeac*/ 	.word	0xffffffff


	//   ....[114]....
        /*aeb0*/ 	.word	0xffffffff


	//   ....[115]....
        /*aeb4*/ 	.word	0xffffffff


	//   ....[116]....
        /*aeb8*/ 	.word	0xffffffff


	//   ....[117]....
        /*aebc*/ 	.word	0xffffffff


	//   ....[118]....
        /*aec0*/ 	.word	0xffffffff


	//   ....[119]....
        /*aec4*/ 	.word	0xffffffff


	//   ....[120]....
        /*aec8*/ 	.word	0xffffffff


	//   ....[121]....
        /*aecc*/ 	.word	0xffffffff


	//   ....[122]....
        /*aed0*/ 	.word	0xffffffff


	//   ....[123]....
        /*aed4*/ 	.word	0xffffffff


	//   ....[124]....
        /*aed8*/ 	.word	0xffffffff


	//   ....[125]....
        /*aedc*/ 	.word	0xffffffff


	//   ....[126]....
        /*aee0*/ 	.word	0xffffffff


	//   ....[127]....
        /*aee4*/ 	.word	0xffffffff


	//   ....[128]....
        /*aee8*/ 	.word	0xffffffff


	//   ....[129]....
        /*aeec*/ 	.word	0xffffffff


	//   ....[130]....
        /*aef0*/ 	.word	0xffffffff


	//   ....[131]....
        /*aef4*/ 	.word	0xffffffff


	//   ....[132]....
        /*aef8*/ 	.word	0xffffffff


	//   ....[133]....
        /*aefc*/ 	.word	0xffffffff


	//   ....[134]....
        /*af00*/ 	.word	0xffffffff


	//   ....[135]....
        /*af04*/ 	.word	0xffffffff


	//   ....[136]....
        /*af08*/ 	.word	0xffffffff


	//   ....[137]....
        /*af0c*/ 	.word	0xffffffff


	//   ....[138]....
        /*af10*/ 	.word	0xffffffff


	//   ....[139]....
        /*af14*/ 	.word	0xffffffff


	//   ....[140]....
        /*af18*/ 	.word	0xffffffff


	//   ....[141]....
        /*af1c*/ 	.word	0xffffffff


	//   ....[142]....
        /*af20*/ 	.word	0xffffffff


	//   ....[143]....
        /*af24*/ 	.word	0xffffffff


	//   ....[144]....
        /*af28*/ 	.word	0xffffffff


	//   ....[145]....
        /*af2c*/ 	.word	0xffffffff


	//   ....[146]....
        /*af30*/ 	.word	0xffffffff


	//   ....[147]....
        /*af34*/ 	.word	0xffffffff


	//   ....[148]....
        /*af38*/ 	.word	0xffffffff


	//   ....[149]....
        /*af3c*/ 	.word	0xffffffff


	//   ....[150]....
        /*af40*/ 	.word	0xffffffff


	//   ....[151]....
        /*af44*/ 	.word	0xffffffff


	//   ....[152]....
        /*af48*/ 	.word	0xffffffff


	//   ....[153]....
        /*af4c*/ 	.word	0xffffffff


	//   ....[154]....
        /*af50*/ 	.word	0xffffffff


	//   ....[155]....
        /*af54*/ 	.word	0xffffffff


	//   ....[156]....
        /*af58*/ 	.word	0xffffffff


	//   ....[157]....
        /*af5c*/ 	.word	0xffffffff


	//   ....[158]....
        /*af60*/ 	.word	0xffffffff


	//   ....[159]....
        /*af64*/ 	.word	0xffffffff


	//   ....[160]....
        /*af68*/ 	.word	0xffffffff


	//   ....[161]....
        /*af6c*/ 	.word	0xffffffff


	//   ....[162]....
        /*af70*/ 	.word	0xffffffff


	//   ....[163]....
        /*af74*/ 	.word	0xffffffff


	//   ....[164]....
        /*af78*/ 	.word	0xffffffff


	//   ....[165]....
        /*af7c*/ 	.word	0xffffffff


	//   ....[166]....
        /*af80*/ 	.word	0xffffffff


	//   ....[167]....
        /*af84*/ 	.word	0xffffffff


	//   ....[168]....
        /*af88*/ 	.word	0xffffffff


	//   ....[169]....
        /*af8c*/ 	.word	0xffffffff


	//   ....[170]....
        /*af90*/ 	.word	0xffffffff


	//   ....[171]....
        /*af94*/ 	.word	0xffffffff


	//   ....[172]....
        /*af98*/ 	.word	0xffffffff


	//   ....[173]....
        /*af9c*/ 	.word	0xffffffff


	//   ....[174]....
        /*afa0*/ 	.word	0xffffffff


	//   ....[175]....
        /*afa4*/ 	.word	0xffffffff


	//   ....[176]....
        /*afa8*/ 	.word	0xffffffff


	//   ....[177]....
        /*afac*/ 	.word	0xffffffff


	//   ....[178]....
        /*afb0*/ 	.word	0xffffffff


	//   ....[179]....
        /*afb4*/ 	.word	0xffffffff


	//   ....[180]....
        /*afb8*/ 	.word	0xffffffff


	//   ....[181]....
        /*afbc*/ 	.word	0xffffffff


	//   ....[182]....
        /*afc0*/ 	.word	0xffffffff


	//   ....[183]....
        /*afc4*/ 	.word	0xffffffff


	//   ....[184]....
        /*afc8*/ 	.word	0xffffffff


	//   ....[185]....
        /*afcc*/ 	.word	0xffffffff


	//   ....[186]....
        /*afd0*/ 	.word	0xffffffff


	//   ....[187]....
        /*afd4*/ 	.word	0xffffffff


	//   ....[188]....
        /*afd8*/ 	.word	0xffffffff


	//   ....[189]....
        /*afdc*/ 	.word	0xffffffff


	//   ....[190]....
        /*afe0*/ 	.word	0xffffffff


	//   ....[191]....
        /*afe4*/ 	.word	0xffffffff


	//   ....[192]....
        /*afe8*/ 	.word	0xffffffff


	//   ....[193]....
        /*afec*/ 	.word	0xffffffff


	//   ....[194]....
        /*aff0*/ 	.word	0xffffffff


	//   ....[195]....
        /*aff4*/ 	.word	0xffffffff


	//   ....[196]....
        /*aff8*/ 	.word	0xffffffff


	//   ....[197]....
        /*affc*/ 	.word	0xffffffff


	//   ....[198]....
        /*b000*/ 	.word	0xffffffff


	//   ....[199]....
        /*b004*/ 	.word	0xffffffff


	//   ....[200]....
        /*b008*/ 	.word	0xffffffff


	//   ....[201]....
        /*b00c*/ 	.word	0xffffffff


	//   ....[202]....
        /*b010*/ 	.word	0xffffffff


	//   ....[203]....
        /*b014*/ 	.word	0xffffffff


	//   ....[204]....
        /*b018*/ 	.word	0xffffffff


	//   ....[205]....
        /*b01c*/ 	.word	0xffffffff


	//   ....[206]....
        /*b020*/ 	.word	0xffffffff


	//   ....[207]....
        /*b024*/ 	.word	0xffffffff


	//   ....[208]....
        /*b028*/ 	.word	0xffffffff


	//   ....[209]....
        /*b02c*/ 	.word	0xffffffff


	//   ....[210]....
        /*b030*/ 	.word	0xffffffff


	//   ....[211]....
        /*b034*/ 	.word	0xffffffff


	//   ....[212]....
        /*b038*/ 	.word	0xffffffff


	//   ....[213]....
        /*b03c*/ 	.word	0xffffffff


	//   ....[214]....
        /*b040*/ 	.word	0xffffffff


	//   ....[215]....
        /*b044*/ 	.word	0xffffffff


	//   ....[216]....
        /*b048*/ 	.word	0xffffffff


	//   ....[217]....
        /*b04c*/ 	.word	0xffffffff


	//   ....[218]....
        /*b050*/ 	.word	0xffffffff


	//   ....[219]....
        /*b054*/ 	.word	0xffffffff


	//   ....[220]....
        /*b058*/ 	.word	0xffffffff


	//   ....[221]....
        /*b05c*/ 	.word	0xffffffff


	//   ....[222]....
        /*b060*/ 	.word	0xffffffff


	//   ....[223]....
        /*b064*/ 	.word	0xffffffff


	//   ....[224]....
        /*b068*/ 	.word	0xffffffff


	//   ....[225]....
        /*b06c*/ 	.word	0xffffffff


	//   ....[226]....
        /*b070*/ 	.word	0xffffffff


	//   ....[227]....
        /*b074*/ 	.word	0xffffffff


	//   ....[228]....
        /*b078*/ 	.word	0xffffffff


	//   ....[229]....
        /*b07c*/ 	.word	0xffffffff


	//   ....[230]....
        /*b080*/ 	.word	0xffffffff


	//   ....[231]....
        /*b084*/ 	.word	0xffffffff


	//   ....[232]....
        /*b088*/ 	.word	0xffffffff


	//   ....[233]....
        /*b08c*/ 	.word	0xffffffff


	//   ....[234]....
        /*b090*/ 	.word	0xffffffff


	//   ....[235]....
        /*b094*/ 	.word	0xffffffff


	//   ....[236]....
        /*b098*/ 	.word	0xffffffff


	//   ....[237]....
        /*b09c*/ 	.word	0xffffffff


	//   ....[238]....
        /*b0a0*/ 	.word	0xffffffff


	//   ....[239]....
        /*b0a4*/ 	.word	0xffffffff


	//   ....[240]....
        /*b0a8*/ 	.word	0xffffffff


	//   ....[241]....
        /*b0ac*/ 	.word	0xffffffff


	//   ....[242]....
        /*b0b0*/ 	.word	0xffffffff


	//   ....[243]....
        /*b0b4*/ 	.word	0xffffffff


	//   ....[244]....
        /*b0b8*/ 	.word	0xffffffff


	//   ....[245]....
        /*b0bc*/ 	.word	0xffffffff


	//   ....[246]....
        /*b0c0*/ 	.word	0xffffffff


	//   ....[247]....
        /*b0c4*/ 	.word	0xffffffff


	//   ....[248]....
        /*b0c8*/ 	.word	0xffffffff


	//   ....[249]....
        /*b0cc*/ 	.word	0xffffffff


	//   ....[250]....
        /*b0d0*/ 	.word	0xffffffff


	//   ....[251]....
        /*b0d4*/ 	.word	0xffffffff


	//   ....[252]....
        /*b0d8*/ 	.word	0xffffffff


	//   ....[253]....
        /*b0dc*/ 	.word	0xffffffff


	//   ....[254]....
        /*b0e0*/ 	.word	0xffffffff


	//   ....[255]....
        /*b0e4*/ 	.word	0xffffffff


	//   ....[0]....
        /*b0e8*/ 	.word	0xffffffff


	//   ....[1]....
        /*b0ec*/ 	.word	0xffffffff


	//   ....[2]....
        /*b0f0*/ 	.word	0xffffffff


	//   ....[3]....
        /*b0f4*/ 	.word	0xffffffff


	//   ....[4]....
        /*b0f8*/ 	.word	0xffffffff


	//   ....[5]....
        /*b0fc*/ 	.word	0xffffffff


	//   ....[6]....
        /*b100*/ 	.word	0xffffffff


	//   ....[7]....
        /*b104*/ 	.word	0xffffffff


	//   ....[8]....
        /*b108*/ 	.word	0xffffffff


	//   ....[9]....
        /*b10c*/ 	.word	0xffffffff


	//   ....[10]....
        /*b110*/ 	.word	0xffffffff


	//   ....[11]....
        /*b114*/ 	.word	0xffffffff


	//   ....[12]....
        /*b118*/ 	.word	0xffffffff


	//   ....[13]....
        /*b11c*/ 	.word	0xffffffff


	//   ....[14]....
        /*b120*/ 	.word	0xffffffff


	//   ....[15]....
        /*b124*/ 	.word	0xffffffff


	//   ....[16]....
        /*b128*/ 	.word	0xffffffff


	//   ....[17]....
        /*b12c*/ 	.word	0xffffffff


	//   ....[18]....
        /*b130*/ 	.word	0xffffffff


	//   ....[19]....
        /*b134*/ 	.word	0xffffffff


	//   ....[20]....
        /*b138*/ 	.word	0xffffffff


	//   ....[21]....
        /*b13c*/ 	.word	0xffffffff


	//   ....[22]....
        /*b140*/ 	.word	0xffffffff


	//   ....[23]....
        /*b144*/ 	.word	0xffffffff


	//   ....[24]....
        /*b148*/ 	.word	0xffffffff


	//   ....[25]....
        /*b14c*/ 	.word	0xffffffff


	//   ....[26]....
        /*b150*/ 	.word	0xffffffff


	//   ....[27]....
        /*b154*/ 	.word	0xffffffff


	//   ....[28]....
        /*b158*/ 	.word	0xffffffff


	//   ....[29]....
        /*b15c*/ 	.word	0xffffffff


	//   ....[30]....
        /*b160*/ 	.word	0xffffffff


	//   ....[31]....
        /*b164*/ 	.word	0xffffffff


	//   ....[32]....
        /*b168*/ 	.word	0xffffffff


	//   ....[33]....
        /*b16c*/ 	.word	0xffffffff


	//   ....[34]....
        /*b170*/ 	.word	0xffffffff


	//   ....[35]....
        /*b174*/ 	.word	0xffffffff


	//   ....[36]....
        /*b178*/ 	.word	0xffffffff


	//   ....[37]....
        /*b17c*/ 	.word	0xffffffff


	//   ....[38]....
        /*b180*/ 	.word	0xffffffff


	//   ....[39]....
        /*b184*/ 	.word	0xffffffff


	//   ....[40]....
        /*b188*/ 	.word	0xffffffff


	//   ....[41]....
        /*b18c*/ 	.word	0xffffffff


	//   ....[42]....
        /*b190*/ 	.word	0xffffffff


	//   ....[43]....
        /*b194*/ 	.word	0xffffffff


	//   ....[44]....
        /*b198*/ 	.word	0xffffffff


	//   ....[45]....
        /*b19c*/ 	.word	0xffffffff


	//   ....[46]....
        /*b1a0*/ 	.word	0xffffffff


	//   ....[47]....
        /*b1a4*/ 	.word	0xffffffff


	//   ....[48]....
        /*b1a8*/ 	.word	0xffffffff


	//   ....[49]....
        /*b1ac*/ 	.word	0xffffffff


	//   ....[50]....
        /*b1b0*/ 	.word	0xffffffff


	//   ....[51]....
        /*b1b4*/ 	.word	0xffffffff


	//   ....[52]....
        /*b1b8*/ 	.word	0xffffffff


	//   ....[53]....
        /*b1bc*/ 	.word	0xffffffff


	//   ....[54]....
        /*b1c0*/ 	.word	0xffffffff


	//   ....[55]....
        /*b1c4*/ 	.word	0xffffffff


	//   ....[56]....
        /*b1c8*/ 	.word	0xffffffff


	//   ....[57]....
        /*b1cc*/ 	.word	0xffffffff


	//   ....[58]....
        /*b1d0*/ 	.word	0xffffffff


	//   ....[59]....
        /*b1d4*/ 	.word	0xffffffff


	//   ....[60]....
        /*b1d8*/ 	.word	0xffffffff


	//   ....[61]....
        /*b1dc*/ 	.word	0xffffffff


	//   ....[62]....
        /*b1e0*/ 	.word	0xffffffff


	//   ....[63]....
        /*b1e4*/ 	.word	0xffffffff


	//   ....[64]....
        /*b1e8*/ 	.word	0xffffffff


	//   ....[65]....
        /*b1ec*/ 	.word	0xffffffff


	//   ....[66]....
        /*b1f0*/ 	.word	0xffffffff


	//   ....[67]....
        /*b1f4*/ 	.word	0xffffffff


	//   ....[68]....
        /*b1f8*/ 	.word	0xffffffff


	//   ....[69]....
        /*b1fc*/ 	.word	0xffffffff


	//   ....[70]....
        /*b200*/ 	.word	0xffffffff


	//   ....[71]....
        /*b204*/ 	.word	0xffffffff


	//   ....[72]....
        /*b208*/ 	.word	0xffffffff


	//   ....[73]....
        /*b20c*/ 	.word	0xffffffff


	//   ....[74]....
        /*b210*/ 	.word	0xffffffff


	//   ....[75]....
        /*b214*/ 	.word	0xffffffff


	//   ....[76]....
        /*b218*/ 	.word	0xffffffff


	//   ....[77]....
        /*b21c*/ 	.word	0xffffffff


	//   ....[78]....
        /*b220*/ 	.word	0xffffffff


	//   ....[79]....
        /*b224*/ 	.word	0xffffffff


	//   ....[80]....
        /*b228*/ 	.word	0xffffffff


	//   ....[81]....
        /*b22c*/ 	.word	0xffffffff


	//   ....[82]....
        /*b230*/ 	.word	0xffffffff


	//   ....[83]....
        /*b234*/ 	.word	0xffffffff


	//   ....[84]....
        /*b238*/ 	.word	0xffffffff


	//   ....[85]....
        /*b23c*/ 	.word	0xffffffff


	//   ....[86]....
        /*b240*/ 	.word	0xffffffff


	//   ....[87]....
        /*b244*/ 	.word	0xffffffff


	//   ....[88]....
        /*b248*/ 	.word	0xffffffff


	//   ....[89]....
        /*b24c*/ 	.word	0xffffffff


	//   ....[90]....
        /*b250*/ 	.word	0xffffffff


	//   ....[91]....
        /*b254*/ 	.word	0xffffffff


	//   ....[92]....
        /*b258*/ 	.word	0xffffffff


	//   ....[93]....
        /*b25c*/ 	.word	0xffffffff


	//   ....[94]....
        /*b260*/ 	.word	0xffffffff


	//   ....[95]....
        /*b264*/ 	.word	0xffffffff


	//   ....[96]....
        /*b268*/ 	.word	0xffffffff


	//   ....[97]....
        /*b26c*/ 	.word	0xffffffff


	//   ....[98]....
        /*b270*/ 	.word	0xffffffff


	//   ....[99]....
        /*b274*/ 	.word	0xffffffff


	//   ....[100]....
        /*b278*/ 	.word	0xffffffff


	//   ....[101]....
        /*b27c*/ 	.word	0xffffffff


	//   ....[102]....
        /*b280*/ 	.word	0xffffffff


	//   ....[103]....
        /*b284*/ 	.word	0xffffffff


	//   ....[104]....
        /*b288*/ 	.word	0xffffffff


	//   ....[105]....
        /*b28c*/ 	.word	0xffffffff


	//   ....[106]....
        /*b290*/ 	.word	0xffffffff


	//   ....[107]....
        /*b294*/ 	.word	0xffffffff


	//   ....[108]....
        /*b298*/ 	.word	0xffffffff


	//   ....[109]....
        /*b29c*/ 	.word	0xffffffff


	//   ....[110]....
        /*b2a0*/ 	.word	0xffffffff


	//   ....[111]....
        /*b2a4*/ 	.word	0xffffffff


	//   ....[112]....
        /*b2a8*/ 	.word	0xffffffff


	//   ....[113]....
        /*b2ac*/ 	.word	0xffffffff


	//   ....[114]....
        /*b2b0*/ 	.word	0xffffffff


	//   ....[115]....
        /*b2b4*/ 	.word	0xffffffff


	//   ....[116]....
        /*b2b8*/ 	.word	0xffffffff


	//   ....[117]....
        /*b2bc*/ 	.word	0xffffffff


	//   ....[118]....
        /*b2c0*/ 	.word	0xffffffff


	//   ....[119]....
        /*b2c4*/ 	.word	0xffffffff


	//   ....[120]....
        /*b2c8*/ 	.word	0xffffffff


	//   ....[121]....
        /*b2cc*/ 	.word	0xffffffff


	//   ....[122]....
        /*b2d0*/ 	.word	0xffffffff


	//   ....[123]....
        /*b2d4*/ 	.word	0xffffffff


	//   ....[124]....
        /*b2d8*/ 	.word	0xffffffff


	//   ....[125]....
        /*b2dc*/ 	.word	0xffffffff


	//   ....[126]....
        /*b2e0*/ 	.word	0xffffffff


	//   ....[127]....
        /*b2e4*/ 	.word	0xffffffff


	//   ....[128]....
        /*b2e8*/ 	.word	0xffffffff


	//   ....[129]....
        /*b2ec*/ 	.word	0xffffffff


	//   ....[130]....
        /*b2f0*/ 	.word	0xffffffff


	//   ....[131]....
        /*b2f4*/ 	.word	0xffffffff


	//   ....[132]....
        /*b2f8*/ 	.word	0xffffffff


	//   ....[133]....
        /*b2fc*/ 	.word	0xffffffff


	//   ....[134]....
        /*b300*/ 	.word	0xffffffff


	//   ....[135]....
        /*b304*/ 	.word	0xffffffff


	//   ....[136]....
        /*b308*/ 	.word	0xffffffff


	//   ....[137]....
        /*b30c*/ 	.word	0xffffffff


	//   ....[138]....
        /*b310*/ 	.word	0xffffffff


	//   ....[139]....
        /*b314*/ 	.word	0xffffffff


	//   ....[140]....
        /*b318*/ 	.word	0xffffffff


	//   ....[141]....
        /*b31c*/ 	.word	0xffffffff


	//   ....[142]....
        /*b320*/ 	.word	0xffffffff


	//   ....[143]....
        /*b324*/ 	.word	0xffffffff


	//   ....[144]....
        /*b328*/ 	.word	0xffffffff


	//   ....[145]....
        /*b32c*/ 	.word	0xffffffff


	//   ....[146]....
        /*b330*/ 	.word	0xffffffff


	//   ....[147]....
        /*b334*/ 	.word	0xffffffff


	//   ....[148]....
        /*b338*/ 	.word	0xffffffff


	//   ....[149]....
        /*b33c*/ 	.word	0xffffffff


	//   ....[150]....
        /*b340*/ 	.word	0xffffffff


	//   ....[151]....
        /*b344*/ 	.word	0xffffffff


	//   ....[152]....
        /*b348*/ 	.word	0xffffffff


	//   ....[153]....
        /*b34c*/ 	.word	0xffffffff


	//   ....[154]....
        /*b350*/ 	.word	0xffffffff


	//   ....[155]....
        /*b354*/ 	.word	0xffffffff


	//   ....[156]....
        /*b358*/ 	.word	0xffffffff


	//   ....[157]....
        /*b35c*/ 	.word	0xffffffff


	//   ....[158]....
        /*b360*/ 	.word	0xffffffff


	//   ....[159]....
        /*b364*/ 	.word	0xffffffff


	//   ....[160]....
        /*b368*/ 	.word	0xffffffff


	//   ....[161]....
        /*b36c*/ 	.word	0xffffffff


	//   ....[162]....
        /*b370*/ 	.word	0xffffffff


	//   ....[163]....
        /*b374*/ 	.word	0xffffffff


	//   ....[164]....
        /*b378*/ 	.word	0xffffffff


	//   ....[165]....
        /*b37c*/ 	.word	0xffffffff


	//   ....[166]....
        /*b380*/ 	.word	0xffffffff


	//   ....[167]....
        /*b384*/ 	.word	0xffffffff


	//   ....[168]....
        /*b388*/ 	.word	0xffffffff


	//   ....[169]....
        /*b38c*/ 	.word	0xffffffff


	//   ....[170]....
        /*b390*/ 	.word	0xffffffff


	//   ....[171]....
        /*b394*/ 	.word	0xffffffff


	//   ....[172]....
        /*b398*/ 	.word	0xffffffff


	//   ....[173]....
        /*b39c*/ 	.word	0xffffffff


	//   ....[174]....
        /*b3a0*/ 	.word	0xffffffff


	//   ....[175]....
        /*b3a4*/ 	.word	0xffffffff


	//   ....[176]....
        /*b3a8*/ 	.word	0xffffffff


	//   ....[177]....
        /*b3ac*/ 	.word	0xffffffff


	//   ....[178]....
        /*b3b0*/ 	.word	0xffffffff


	//   ....[179]....
        /*b3b4*/ 	.word	0xffffffff


	//   ....[180]....
        /*b3b8*/ 	.word	0xffffffff


	//   ....[181]....
        /*b3bc*/ 	.word	0xffffffff


	//   ....[182]....
        /*b3c0*/ 	.word	0xffffffff


	//   ....[183]....
        /*b3c4*/ 	.word	0xffffffff


	//   ....[184]....
        /*b3c8*/ 	.word	0xffffffff


	//   ....[185]....
        /*b3cc*/ 	.word	0xffffffff


	//   ....[186]....
        /*b3d0*/ 	.word	0xffffffff


	//   ....[187]....
        /*b3d4*/ 	.word	0xffffffff


	//   ....[188]....
        /*b3d8*/ 	.word	0xffffffff


	//   ....[189]....
        /*b3dc*/ 	.word	0xffffffff


	//   ....[190]....
        /*b3e0*/ 	.word	0xffffffff


	//   ....[191]....
        /*b3e4*/ 	.word	0xffffffff


	//   ....[192]....
        /*b3e8*/ 	.word	0xffffffff


	//   ....[193]....
        /*b3ec*/ 	.word	0xffffffff


	//   ....[194]....
        /*b3f0*/ 	.word	0xffffffff


	//   ....[195]....
        /*b3f4*/ 	.word	0xffffffff


	//   ....[196]....
        /*b3f8*/ 	.word	0xffffffff


	//   ....[197]....
        /*b3fc*/ 	.word	0xffffffff


	//   ....[198]....
        /*b400*/ 	.word	0xffffffff


	//   ....[199]....
        /*b404*/ 	.word	0xffffffff


	//   ....[200]....
        /*b408*/ 	.word	0xffffffff


	//   ....[201]....
        /*b40c*/ 	.word	0xffffffff


	//   ....[202]....
        /*b410*/ 	.word	0xffffffff


	//   ....[203]....
        /*b414*/ 	.word	0xffffffff


	//   ....[204]....
        /*b418*/ 	.word	0xffffffff


	//   ....[205]....
        /*b41c*/ 	.word	0xffffffff


	//   ....[206]....
        /*b420*/ 	.word	0xffffffff


	//   ....[207]....
        /*b424*/ 	.word	0xffffffff


	//   ....[208]....
        /*b428*/ 	.word	0xffffffff


	//   ....[209]....
        /*b42c*/ 	.word	0xffffffff


	//   ....[210]....
        /*b430*/ 	.word	0xffffffff


	//   ....[211]....
        /*b434*/ 	.word	0xffffffff


	//   ....[212]....
        /*b438*/ 	.word	0xffffffff


	//   ....[213]....
        /*b43c*/ 	.word	0xffffffff


	//   ....[214]....
        /*b440*/ 	.word	0xffffffff


	//   ....[215]....
        /*b444*/ 	.word	0xffffffff


	//   ....[216]....
        /*b448*/ 	.word	0xffffffff


	//   ....[217]....
        /*b44c*/ 	.word	0xffffffff


	//   ....[218]....
        /*b450*/ 	.word	0xffffffff


	//   ....[219]....
        /*b454*/ 	.word	0xffffffff


	//   ....[220]....
        /*b458*/ 	.word	0xffffffff


	//   ....[221]....
        /*b45c*/ 	.word	0xffffffff


	//   ....[222]....
        /*b460*/ 	.word	0xffffffff


	//   ....[223]....
        /*b464*/ 	.word	0xffffffff


	//   ....[224]....
        /*b468*/ 	.word	0xffffffff


	//   ....[225]....
        /*b46c*/ 	.word	0xffffffff


	//   ....[226]....
        /*b470*/ 	.word	0xffffffff


	//   ....[227]....
        /*b474*/ 	.word	0xffffffff


	//   ....[228]....
        /*b478*/ 	.word	0xffffffff


	//   ....[229]....
        /*b47c*/ 	.word	0xffffffff


	//   ....[230]....
        /*b480*/ 	.word	0xffffffff


	//   ....[231]....
        /*b484*/ 	.word	0xffffffff


	//   ....[232]....
        /*b488*/ 	.word	0xffffffff


	//   ....[233]....
        /*b48c*/ 	.word	0xffffffff


	//   ....[234]....
        /*b490*/ 	.word	0xffffffff


	//   ....[235]....
        /*b494*/ 	.word	0xffffffff


	//   ....[236]....
        /*b498*/ 	.word	0xffffffff


	//   ....[237]....
        /*b49c*/ 	.word	0xffffffff


	//   ....[238]....
        /*b4a0*/ 	.word	0xffffffff


	//   ....[239]....
        /*b4a4*/ 	.word	0xffffffff


	//   ....[240]....
        /*b4a8*/ 	.word	0xffffffff


	//   ....[241]....
        /*b4ac*/ 	.word	0xffffffff


	//   ....[242]....
        /*b4b0*/ 	.word	0xffffffff


	//   ....[243]....
        /*b4b4*/ 	.word	0xffffffff


	//   ....[244]....
        /*b4b8*/ 	.word	0xffffffff


	//   ....[245]....
        /*b4bc*/ 	.word	0xffffffff


	//   ....[246]....
        /*b4c0*/ 	.word	0xffffffff


	//   ....[247]....
        /*b4c4*/ 	.word	0xffffffff


	//   ....[248]....
        /*b4c8*/ 	.word	0xffffffff


	//   ....[249]....
        /*b4cc*/ 	.word	0xffffffff


	//   ....[250]....
        /*b4d0*/ 	.word	0xffffffff


	//   ....[251]....
        /*b4d4*/ 	.word	0xffffffff


	//   ....[252]....
        /*b4d8*/ 	.word	0xffffffff


	//   ....[253]....
        /*b4dc*/ 	.word	0xffffffff


	//   ....[254]....
        /*b4e0*/ 	.word	0xffffffff


	//----- nvinfo : EIATTR_COOP_GROUP_INSTR_OFFSETS
	.align		4
.L_39:
        /*b4e4*/ 	.byte	0x04, 0x28
        /*b4e6*/ 	.short	(.L_41 - .L_40)


	//   ....[0]....
.L_40:
        /*b4e8*/ 	.word	0x00085420


	//   ....[1]....
        /*b4ec*/ 	.word	0x00085440


	//   ....[2]....
        /*b4f0*/ 	.word	0x00085480


	//   ....[3]....
        /*b4f4*/ 	.word	0x000854d0


	//   ....[4]....
        /*b4f8*/ 	.word	0x00085540


	//   ....[5]....
        /*b4fc*/ 	.word	0x00085580


	//   ....[6]....
        /*b500*/ 	.word	0x00085600


	//   ....[7]....
        /*b504*/ 	.word	0x00085620


	//   ....[8]....
        /*b508*/ 	.word	0x000856a0


	//   ....[9]....
        /*b50c*/ 	.word	0x000856c0


	//   ....[10]....
        /*b510*/ 	.word	0x00085740


	//   ....[11]....
        /*b514*/ 	.word	0x00085760


	//   ....[12]....
        /*b518*/ 	.word	0x000857e0


	//   ....[13]....
        /*b51c*/ 	.word	0x00085800


	//   ....[14]....
        /*b520*/ 	.word	0x00085880


	//   ....[15]....
        /*b524*/ 	.word	0x000858a0


	//   ....[16]....
        /*b528*/ 	.word	0x00085920


	//   ....[17]....
        /*b52c*/ 	.word	0x00085940


	//   ....[18]....
        /*b530*/ 	.word	0x00085980


	//   ....[19]....
        /*b534*/ 	.word	0x000859d0


	//   ....[20]....
        /*b538*/ 	.word	0x00085a40


	//   ....[21]....
        /*b53c*/ 	.word	0x00085a80


	//   ....[22]....
        /*b540*/ 	.word	0x00085b00


	//   ....[23]....
        /*b544*/ 	.word	0x00085b20


	//   ....[24]....
        /*b548*/ 	.word	0x00085ba0


	//   ....[25]....
        /*b54c*/ 	.word	0x00085bc0


	//   ....[26]....
        /*b550*/ 	.word	0x00085c40


	//   ....[27]....
        /*b554*/ 	.word	0x00085c60


	//   ....[28]....
        /*b558*/ 	.word	0x00085ce0


	//   ....[29]....
        /*b55c*/ 	.word	0x00085d00


	//   ....[30]....
        /*b560*/ 	.word	0x00085d80


	//   ....[31]....
        /*b564*/ 	.word	0x00085da0


	//   ....[32]....
        /*b568*/ 	.word	0x00085e20


	//   ....[33]....
        /*b56c*/ 	.word	0x00085e40


	//   ....[34]....
        /*b570*/ 	.word	0x00085e80


	//   ....[35]....
        /*b574*/ 	.word	0x00085ed0


	//   ....[36]....
        /*b578*/ 	.word	0x00085f40


	//   ....[37]....
        /*b57c*/ 	.word	0x00085f80


	//   ....[38]....
        /*b580*/ 	.word	0x00086000


	//   ....[39]....
        /*b584*/ 	.word	0x00086020


	//   ....[40]....
        /*b588*/ 	.word	0x000860a0


	//   ....[41]....
        /*b58c*/ 	.word	0x000860c0


	//   ....[42]....
        /*b590*/ 	.word	0x00086140


	//   ....[43]....
        /*b594*/ 	.word	0x00086160


	//   ....[44]....
        /*b598*/ 	.word	0x000861e0


	//   ....[45]....
        /*b59c*/ 	.word	0x00086200


	//   ....[46]....
        /*b5a0*/ 	.word	0x00086280


	//   ....[47]....
        /*b5a4*/ 	.word	0x000862a0


	//   ....[48]....
        /*b5a8*/ 	.word	0x00086320


	//   ....[49]....
        /*b5ac*/ 	.word	0x00086340


	//   ....[50]....
        /*b5b0*/ 	.word	0x00086380


	//   ....[51]....
        /*b5b4*/ 	.word	0x000863d0


	//   ....[52]....
        /*b5b8*/ 	.word	0x00086440


	//   ....[53]....
        /*b5bc*/ 	.word	0x00086480


	//   ....[54]....
        /*b5c0*/ 	.word	0x00086500


	//   ....[55]....
        /*b5c4*/ 	.word	0x00086520


	//   ....[56]....
        /*b5c8*/ 	.word	0x000865a0


	//   ....[57]....
        /*b5cc*/ 	.word	0x000865c0


	//   ....[58]....
        /*b5d0*/ 	.word	0x00086640


	//   ....[59]....
        /*b5d4*/ 	.word	0x00086660


	//   ....[60]....
        /*b5d8*/ 	.word	0x000866e0


	//   ....[61]....
        /*b5dc*/ 	.word	0x00086700


	//   ....[62]....
        /*b5e0*/ 	.word	0x00086780


	//   ....[63]....
        /*b5e4*/ 	.word	0x000867a0


	//   ....[64]....
        /*b5e8*/ 	.word	0x00086820


	//   ....[65]....
        /*b5ec*/ 	.word	0x00086840


	//   ....[66]....
        /*b5f0*/ 	.word	0x00086880


	//   ....[67]....
        /*b5f4*/ 	.word	0x000868e0


	//   ....[68]....
        /*b5f8*/ 	.word	0x00086960


	//   ....[69]....
        /*b5fc*/ 	.word	0x00086980


	//   ....[70]....
        /*b600*/ 	.word	0x00086a00


	//   ....[71]....
        /*b604*/ 	.word	0x00086a20


	//   ....[72]....
        /*b608*/ 	.word	0x00086aa0


	//   ....[73]....
        /*b60c*/ 	.word	0x00086ac0


	//   ....[74]....
        /*b610*/ 	.word	0x00086b40


	//   ....[75]....
        /*b614*/ 	.word	0x00086b60


	//   ....[76]....
        /*b618*/ 	.word	0x00086be0


	//   ....[77]....
        /*b61c*/ 	.word	0x00086c00


	//   ....[78]....
        /*b620*/ 	.word	0x00086c80


	//   ....[79]....
        /*b624*/ 	.word	0x00086ca0


	//   ....[80]....
        /*b628*/ 	.word	0x00086d20


	//   ....[81]....
        /*b62c*/ 	.word	0x00086d40


	//   ....[82]....
        /*b630*/ 	.word	0x00086d80


	//   ....[83]....
        /*b634*/ 	.word	0x00086e20


	//   ....[84]....
        /*b638*/ 	.word	0x00086e60


	//   ....[85]....
        /*b63c*/ 	.word	0x00086e80


	//   ....[86]....
        /*b640*/ 	.word	0x00086f00


	//   ....[87]....
        /*b644*/ 	.word	0x00086f20


	//   ....[88]....
        /*b648*/ 	.word	0x00086fa0


	//   ....[89]....
        /*b64c*/ 	.word	0x00086fc0


	//   ....[90]....
        /*b650*/ 	.word	0x00087040


	//   ....[91]....
        /*b654*/ 	.word	0x00087060


	//   ....[92]....
        /*b658*/ 	.word	0x000870e0


	//   ....[93]....
        /*b65c*/ 	.word	0x00087100


	//   ....[94]....
        /*b660*/ 	.word	0x00087180


	//   ....[95]....
        /*b664*/ 	.word	0x000871a0


	//   ....[96]....
        /*b668*/ 	.word	0x00087220


	//   ....[97]....
        /*b66c*/ 	.word	0x00087240


	//   ....[98]....
        /*b670*/ 	.word	0x00087280


	//   ....[99]....
        /*b674*/ 	.word	0x00087320


	//   ....[100]....
        /*b678*/ 	.word	0x00087360


	//   ....[101]....
        /*b67c*/ 	.word	0x00087380


	//   ....[102]....
        /*b680*/ 	.word	0x00087400


	//   ....[103]....
        /*b684*/ 	.word	0x00087420


	//   ....[104]....
        /*b688*/ 	.word	0x000874a0


	//   ....[105]....
        /*b68c*/ 	.word	0x000874c0


	//   ....[106]....
        /*b690*/ 	.word	0x00087540


	//   ....[107]....
        /*b694*/ 	.word	0x00087560


	//   ....[108]....
        /*b698*/ 	.word	0x000875e0


	//   ....[109]....
        /*b69c*/ 	.word	0x00087600


	//   ....[110]....
        /*b6a0*/ 	.word	0x00087680


	//   ....[111]....
        /*b6a4*/ 	.word	0x000876a0


	//   ....[112]....
        /*b6a8*/ 	.word	0x00087720


	//   ....[113]....
        /*b6ac*/ 	.word	0x00087740


	//   ....[114]....
        /*b6b0*/ 	.word	0x00087780


	//   ....[115]....
        /*b6b4*/ 	.word	0x000877e0


	//   ....[116]....
        /*b6b8*/ 	.word	0x00087860


	//   ....[117]....
        /*b6bc*/ 	.word	0x00087880


	//   ....[118]....
        /*b6c0*/ 	.word	0x00087900


	//   ....[119]....
        /*b6c4*/ 	.word	0x00087920


	//   ....[120]....
        /*b6c8*/ 	.word	0x000879a0


	//   ....[121]....
        /*b6cc*/ 	.word	0x000879c0


	//   ....[122]....
        /*b6d0*/ 	.word	0x00087a40


	//   ....[123]....
        /*b6d4*/ 	.word	0x00087a60


	//   ....[124]....
        /*b6d8*/ 	.word	0x00087ae0


	//   ....[125]....
        /*b6dc*/ 	.word	0x00087b00


	//   ....[126]....
        /*b6e0*/ 	.word	0x00087b80


	//   ....[127]....
        /*b6e4*/ 	.word	0x00087ba0


	//   ....[128]....
        /*b6e8*/ 	.word	0x00087c20


	//   ....[129]....
        /*b6ec*/ 	.word	0x00087c40


	//   ....[130]....
        /*b6f0*/ 	.word	0x00087c80


	//   ....[131]....
        /*b6f4*/ 	.word	0x00087d20


	//   ....[132]....
        /*b6f8*/ 	.word	0x00087d60


	//   ....[133]....
        /*b6fc*/ 	.word	0x00087d80


	//   ....[134]....
        /*b700*/ 	.word	0x00087e00


	//   ....[135]....
        /*b704*/ 	.word	0x00087e20


	//   ....[136]....
        /*b708*/ 	.word	0x00087ea0


	//   ....[137]....
        /*b70c*/ 	.word	0x00087ec0


	//   ....[138]....
        /*b710*/ 	.word	0x00087f40


	//   ....[139]....
        /*b714*/ 	.word	0x00087f60


	//   ....[140]....
        /*b718*/ 	.word	0x00087fe0


	//   ....[141]....
        /*b71c*/ 	.word	0x00088000


	//   ....[142]....
        /*b720*/ 	.word	0x00088080


	//   ....[143]....
        /*b724*/ 	.word	0x000880a0


	//   ....[144]....
        /*b728*/ 	.word	0x00088120


	//   ....[145]....
        /*b72c*/ 	.word	0x00088140


	//   ....[146]....
        /*b730*/ 	.word	0x00088180


	//   ....[147]....
        /*b734*/ 	.word	0x00088220


	//   ....[148]....
        /*b738*/ 	.word	0x00088260


	//   ....[149]....
        /*b73c*/ 	.word	0x00088280


	//   ....[150]....
        /*b740*/ 	.word	0x00088300


	//   ....[151]....
        /*b744*/ 	.word	0x00088320


	//   ....[152]....
        /*b748*/ 	.word	0x000883a0


	//   ....[153]....
        /*b74c*/ 	.word	0x000883c0


	//   ....[154]....
        /*b750*/ 	.word	0x00088440


	//   ....[155]....
        /*b754*/ 	.word	0x00088460


	//   ....[156]....
        /*b758*/ 	.word	0x000884e0


	//   ....[157]....
        /*b75c*/ 	.word	0x00088500


	//   ....[158]....
        /*b760*/ 	.word	0x00088580


	//   ....[159]....
        /*b764*/ 	.word	0x000885a0


	//   ....[160]....
        /*b768*/ 	.word	0x00088620


	//   ....[161]....
        /*b76c*/ 	.word	0x00088640


	//   ....[162]....
        /*b770*/ 	.word	0x00088680


	//   ....[163]....
        /*b774*/ 	.word	0x000886e0


	//   ....[164]....
        /*b778*/ 	.word	0x00088760


	//   ....[165]....
        /*b77c*/ 	.word	0x00088780


	//   ....[166]....
        /*b780*/ 	.word	0x00088800


	//   ....[167]....
        /*b784*/ 	.word	0x00088820


	//   ....[168]....
        /*b788*/ 	.word	0x000888a0


	//   ....[169]....
        /*b78c*/ 	.word	0x000888c0


	//   ....[170]....
        /*b790*/ 	.word	0x00088940


	//   ....[171]....
        /*b794*/ 	.word	0x00088960


	//   ....[172]....
        /*b798*/ 	.word	0x000889e0


	//   ....[173]....
        /*b79c*/ 	.word	0x00088a00


	//   ....[174]....
        /*b7a0*/ 	.word	0x00088a80


	//   ....[175]....
        /*b7a4*/ 	.word	0x00088aa0


	//   ....[176]....
        /*b7a8*/ 	.word	0x00088b20


	//   ....[177]....
        /*b7ac*/ 	.word	0x00088b40


	//   ....[178]....
        /*b7b0*/ 	.word	0x00088b80


	//   ....[179]....
        /*b7b4*/ 	.word	0x00088c20


	//   ....[180]....
        /*b7b8*/ 	.word	0x00088c60


	//   ....[181]....
        /*b7bc*/ 	.word	0x00088c80


	//   ....[182]....
        /*b7c0*/ 	.word	0x00088d00


	//   ....[183]....
        /*b7c4*/ 	.word	0x00088d20


	//   ....[184]....
        /*b7c8*/ 	.word	0x00088da0


	//   ....[185]....
        /*b7cc*/ 	.word	0x00088dc0


	//   ....[186]....
        /*b7d0*/ 	.word	0x00088e40


	//   ....[187]....
        /*b7d4*/ 	.word	0x00088e60


	//   ....[188]....
        /*b7d8*/ 	.word	0x00088ee0


	//   ....[189]....
        /*b7dc*/ 	.word	0x00088f00


	//   ....[190]....
        /*b7e0*/ 	.word	0x00088f80


	//   ....[191]....
        /*b7e4*/ 	.word	0x00088fa0


	//   ....[192]....
        /*b7e8*/ 	.word	0x00089020


	//   ....[193]....
        /*b7ec*/ 	.word	0x00089040


	//   ....[194]....
        /*b7f0*/ 	.word	0x00089080


	//   ....[195]....
        /*b7f4*/ 	.word	0x00089120


	//   ....[196]....
        /*b7f8*/ 	.word	0x00089160


	//   ....[197]....
        /*b7fc*/ 	.word	0x00089180


	//   ....[198]....
        /*b800*/ 	.word	0x00089200


	//   ....[199]....
        /*b804*/ 	.word	0x00089220


	//   ....[200]....
        /*b808*/ 	.word	0x000892a0


	//   ....[201]....
        /*b80c*/ 	.word	0x000892c0


	//   ....[202]....
        /*b810*/ 	.word	0x00089340


	//   ....[203]....
        /*b814*/ 	.word	0x00089360


	//   ....[204]....
        /*b818*/ 	.word	0x000893e0


	//   ....[205]....
        /*b81c*/ 	.word	0x00089400


	//   ....[206]....
        /*b820*/ 	.word	0x00089480


	//   ....[207]....
        /*b824*/ 	.word	0x000894a0


	//   ....[208]....
        /*b828*/ 	.word	0x00089520


	//   ....[209]....
        /*b82c*/ 	.word	0x00089540


	//   ....[210]....
        /*b830*/ 	.word	0x00089580


	//   ....[211]....
        /*b834*/ 	.word	0x000895e0


	//   ....[212]....
        /*b838*/ 	.word	0x00089660


	//   ....[213]....
        /*b83c*/ 	.word	0x00089680


	//   ....[214]....
        /*b840*/ 	.word	0x00089700


	//   ....[215]....
        /*b844*/ 	.word	0x00089720


	//   ....[216]....
        /*b848*/ 	.word	0x000897a0


	//   ....[217]....
        /*b84c*/ 	.word	0x000897c0


	//   ....[218]....
        /*b850*/ 	.word	0x00089840


	//   ....[219]....
        /*b854*/ 	.word	0x00089860


	//   ....[220]....
        /*b858*/ 	.word	0x000898e0


	//   ....[221]....
        /*b85c*/ 	.word	0x00089900


	//   ....[222]....
        /*b860*/ 	.word	0x00089980


	//   ....[223]....
        /*b864*/ 	.word	0x000899a0


	//   ....[224]....
        /*b868*/ 	.word	0x00089a20


	//   ....[225]....
        /*b86c*/ 	.word	0x00089a40


	//   ....[226]....
        /*b870*/ 	.word	0x00089a80


	//   ....[227]....
        /*b874*/ 	.word	0x00089b20


	//   ....[228]....
        /*b878*/ 	.word	0x00089b60


	//   ....[229]....
        /*b87c*/ 	.word	0x00089b80


	//   ....[230]....
        /*b880*/ 	.word	0x00089c00


	//   ....[231]....
        /*b884*/ 	.word	0x00089c20


	//   ....[232]....
        /*b888*/ 	.word	0x00089ca0


	//   ....[233]....
        /*b88c*/ 	.word	0x00089cc0


	//   ....[234]....
        /*b890*/ 	.word	0x00089d40


	//   ....[235]....
        /*b894*/ 	.word	0x00089d60


	//   ....[236]....
        /*b898*/ 	.word	0x00089de0


	//   ....[237]....
        /*b89c*/ 	.word	0x00089e00


	//   ....[238]....
        /*b8a0*/ 	.word	0x00089e80


	//   ....[239]....
        /*b8a4*/ 	.word	0x00089ea0


	//   ....[240]....
        /*b8a8*/ 	.word	0x00089f20


	//   ....[241]....
        /*b8ac*/ 	.word	0x00089f40


	//   ....[242]....
        /*b8b0*/ 	.word	0x00089f80


	//   ....[243]....
        /*b8b4*/ 	.word	0x0008a020


	//   ....[244]....
        /*b8b8*/ 	.word	0x0008a060


	//   ....[245]....
        /*b8bc*/ 	.word	0x0008a080


	//   ....[246]....
        /*b8c0*/ 	.word	0x0008a100


	//   ....[247]....
        /*b8c4*/ 	.word	0x0008a120


	//   ....[248]....
        /*b8c8*/ 	.word	0x0008a1a0


	//   ....[249]....
        /*b8cc*/ 	.word	0x0008a1c0


	//   ....[250]....
        /*b8d0*/ 	.word	0x0008a240


	//   ....[251]....
        /*b8d4*/ 	.word	0x0008a260


	//   ....[252]....
        /*b8d8*/ 	.word	0x0008a2e0


	//   ....[253]....
        /*b8dc*/ 	.word	0x0008a300


	//   ....[254]....
        /*b8e0*/ 	.word	0x0008a380


	//   ....[255]....
        /*b8e4*/ 	.word	0x0008a3a0


	//   ....[0]....
        /*b8e8*/ 	.word	0x0008a400


	//   ....[1]....
        /*b8ec*/ 	.word	0x0008a440


	//   ....[2]....
        /*b8f0*/ 	.word	0x0008a480


	//   ....[3]....
        /*b8f4*/ 	.word	0x0008a520


	//   ....[4]....
        /*b8f8*/ 	.word	0x0008a560


	//   ....[5]....
        /*b8fc*/ 	.word	0x0008a580


	//   ....[6]....
        /*b900*/ 	.word	0x0008a600


	//   ....[7]....
        /*b904*/ 	.word	0x0008a620


	//   ....[8]....
        /*b908*/ 	.word	0x0008a6a0


	//   ....[9]....
        /*b90c*/ 	.word	0x0008a6c0


	//   ....[10]....
        /*b910*/ 	.word	0x0008a740


	//   ....[11]....
        /*b914*/ 	.word	0x0008a760


	//   ....[12]....
        /*b918*/ 	.word	0x0008a7e0


	//   ....[13]....
        /*b91c*/ 	.word	0x0008a800


	//   ....[14]....
        /*b920*/ 	.word	0x0008a880


	//   ....[15]....
        /*b924*/ 	.word	0x0008a8a0


	//   ....[16]....
        /*b928*/ 	.word	0x0008a900


	//   ....[17]....
        /*b92c*/ 	.word	0x0008a940


	//   ....[18]....
        /*b930*/ 	.word	0x0008a980


	//   ....[19]....
        /*b934*/ 	.word	0x0008aa20


	//   ....[20]....
        /*b938*/ 	.word	0x0008aa60


	//   ....[21]....
        /*b93c*/ 	.word	0x0008aa80


	//   ....[22]....
        /*b940*/ 	.word	0x0008ab00


	//   ....[23]....
        /*b944*/ 	.word	0x0008ab20


	//   ....[24]....
        /*b948*/ 	.word	0x0008aba0


	//   ....[25]....
        /*b94c*/ 	.word	0x0008abc0


	//   ....[26]....
        /*b950*/ 	.word	0x0008ac40


	//   ....[27]....
        /*b954*/ 	.word	0x0008ac60


	//   ....[28]....
        /*b958*/ 	.word	0x0008ace0


	//   ....[29]....
        /*b95c*/ 	.word	0x0008ad00


	//   ....[30]....
        /*b960*/ 	.word	0x0008ad80


	//   ....[31]....
        /*b964*/ 	.word	0x0008ada0


	//   ....[32]....
        /*b968*/ 	.word	0x0008ae00


	//   ....[33]....
        /*b96c*/ 	.word	0x0008ae40


	//   ....[34]....
        /*b970*/ 	.word	0x0008ae80


	//   ....[35]....
        /*b974*/ 	.word	0x0008af20


	//   ....[36]....
        /*b978*/ 	.word	0x0008af60


	//   ....[37]....
        /*b97c*/ 	.word	0x0008af80


	//   ....[38]....
        /*b980*/ 	.word	0x0008b000


	//   ....[39]....
        /*b984*/ 	.word	0x0008b020


	//   ....[40]....
        /*b988*/ 	.word	0x0008b0a0


	//   ....[41]....
        /*b98c*/ 	.word	0x0008b0c0


	//   ....[42]....
        /*b990*/ 	.word	0x0008b140


	//   ....[43]....
        /*b994*/ 	.word	0x0008b160


	//   ....[44]....
        /*b998*/ 	.word	0x0008b1e0


	//   ....[45]....
        /*b99c*/ 	.word	0x0008b200


	//   ....[46]....
        /*b9a0*/ 	.word	0x0008b280


	//   ....[47]....
        /*b9a4*/ 	.word	0x0008b2a0


	//   ....[48]....
        /*b9a8*/ 	.word	0x0008b300


	//   ....[49]....
        /*b9ac*/ 	.word	0x0008b340


	//   ....[50]....
        /*b9b0*/ 	.word	0x0008b380


	//   ....[51]....
        /*b9b4*/ 	.word	0x0008b420


	//   ....[52]....
        /*b9b8*/ 	.word	0x0008b460


	//   ....[53]....
        /*b9bc*/ 	.word	0x0008b480


	//   ....[54]....
        /*b9c0*/ 	.word	0x0008b500


	//   ....[55]....
        /*b9c4*/ 	.word	0x0008b520


	//   ....[56]....
        /*b9c8*/ 	.word	0x0008b5a0


	//   ....[57]....
        /*b9cc*/ 	.word	0x0008b5c0


	//   ....[58]....
        /*b9d0*/ 	.word	0x0008b640


	//   ....[59]....
        /*b9d4*/ 	.word	0x0008b660


	//   ....[60]....
        /*b9d8*/ 	.word	0x0008b6e0


	//   ....[61]....
        /*b9dc*/ 	.word	0x0008b700


	//   ....[62]....
        /*b9e0*/ 	.word	0x0008b780


	//   ....[63]....
        /*b9e4*/ 	.word	0x0008b7a0


	//   ....[64]....
        /*b9e8*/ 	.word	0x0008b800


	//   ....[65]....
        /*b9ec*/ 	.word	0x0008b840


	//   ....[66]....
        /*b9f0*/ 	.word	0x0008b880


	//   ....[67]....
        /*b9f4*/ 	.word	0x0008b920


	//   ....[68]....
        /*b9f8*/ 	.word	0x0008b960


	//   ....[69]....
        /*b9fc*/ 	.word	0x0008b980


	//   ....[70]....
        /*ba00*/ 	.word	0x0008ba00


	//   ....[71]....
        /*ba04*/ 	.word	0x0008ba20


	//   ....[72]....
        /*ba08*/ 	.word	0x0008baa0


	//   ....[73]....
        /*ba0c*/ 	.word	0x0008bac0


	//   ....[74]....
        /*ba10*/ 	.word	0x0008bb50


	//   ....[75]....
        /*ba14*/ 	.word	0x0008bb70


	//   ....[76]....
        /*ba18*/ 	.word	0x0008bbe0


	//   ....[77]....
        /*ba1c*/ 	.word	0x0008bc00


	//   ....[78]....
        /*ba20*/ 	.word	0x0008bc90


	//   ....[79]....
        /*ba24*/ 	.word	0x0008bcb0


	//   ....[80]....
        /*ba28*/ 	.word	0x0008bd00


	//   ....[81]....
        /*ba2c*/ 	.word	0x0008bd40


	//   ....[82]....
        /*ba30*/ 	.word	0x0008bd80


	//   ....[83]....
        /*ba34*/ 	.word	0x0008be20


	//   ....[84]....
        /*ba38*/ 	.word	0x0008be60


	//   ....[85]....
        /*ba3c*/ 	.word	0x0008be80


	//   ....[86]....
        /*ba40*/ 	.word	0x0008bf00


	//   ....[87]....
        /*ba44*/ 	.word	0x0008bf20


	//   ....[88]....
        /*ba48*/ 	.word	0x0008bfa0


	//   ....[89]....
        /*ba4c*/ 	.word	0x0008bfc0


	//   ....[90]....
        /*ba50*/ 	.word	0x0008c040


	//   ....[91]....
        /*ba54*/ 	.word	0x0008c060


	//   ....[92]....
        /*ba58*/ 	.word	0x0008c0e0


	//   ....[93]....
        /*ba5c*/ 	.word	0x0008c100


	//   ....[94]....
        /*ba60*/ 	.word	0x0008c140


	//   ....[95]....
        /*ba64*/ 	.word	0x0008c1a0


	//   ....[96]....
        /*ba68*/ 	.word	0x0008c1e0


	//   ....[97]....
        /*ba6c*/ 	.word	0x0008c240


	//   ....[98]....
        /*ba70*/ 	.word	0x0008c280


	//   ....[99]....
        /*ba74*/ 	.word	0x0008c330


	//   ....[100]....
        /*ba78*/ 	.word	0x0008c360


	//   ....[101]....
        /*ba7c*/ 	.word	0x0008c380


	//   ....[102]....
        /*ba80*/ 	.word	0x0008c3c0


	//   ....[103]....
        /*ba84*/ 	.word	0x0008c420


	//   ....[104]....
        /*ba88*/ 	.word	0x0008c460


	//   ....[105]....
        /*ba8c*/ 	.word	0x0008c4c0


	//   ....[106]....
        /*ba90*/ 	.word	0x0008c500


	//   ....[107]....
        /*ba94*/ 	.word	0x0008c580


	//   ....[108]....
        /*ba98*/ 	.word	0x0008c5f0


	//   ....[109]....
        /*ba9c*/ 	.word	0x0008c660


	//   ....[110]....
        /*baa0*/ 	.word	0x0008c6f0


	//   ....[111]....
        /*baa4*/ 	.word	0x0008c770


	//   ....[112]....
        /*baa8*/ 	.word	0x0008c810


	//   ....[113]....
        /*baac*/ 	.word	0x0008c900


	//   ....[114]....
        /*bab0*/ 	.word	0x00096d00


	//   ....[115]....
        /*bab4*/ 	.word	0x000979e0


	//   ....[116]....
        /*bab8*/ 	.word	0x00097a80


	//   ....[117]....
        /*babc*/ 	.word	0x00097aa0


	//   ....[118]....
        /*bac0*/ 	.word	0x00097dd0


	//   ....[119]....
        /*bac4*/ 	.word	0x00097df0


	//   ....[120]....
        /*bac8*/ 	.word	0x00097e70


	//   ....[121]....
        /*bacc*/ 	.word	0x00097e90


	//   ....[122]....
        /*bad0*/ 	.word	0x00097f10


	//   ....[123]....
        /*bad4*/ 	.word	0x00097f30


	//   ....[124]....
        /*bad8*/ 	.word	0x00097fb0


	//   ....[125]....
        /*badc*/ 	.word	0x00097fd0


	//   ....[126]....
        /*bae0*/ 	.word	0x00098050


	//   ....[127]....
        /*bae4*/ 	.word	0x00098070


	//   ....[128]....
        /*bae8*/ 	.word	0x000980d0


	//   ....[129]....
        /*baec*/ 	.word	0x00098110


	//   ....[130]....
        /*baf0*/ 	.word	0x00098150


	//   ....[131]....
        /*baf4*/ 	.word	0x000981b0


	//   ....[132]....
        /*baf8*/ 	.word	0x00098230


	//   ....[133]....
        /*bafc*/ 	.word	0x00098250


	//   ....[134]....
        /*bb00*/ 	.word	0x000982d0


	//   ....[135]....
        /*bb04*/ 	.word	0x000982f0


	//   ....[136]....
        /*bb08*/ 	.word	0x00098370


	//   ....[137]....
        /*bb0c*/ 	.word	0x00098390


	//   ....[138]....
        /*bb10*/ 	.word	0x00098410


	//   ....[139]....
        /*bb14*/ 	.word	0x00098430


	//   ....[140]....
        /*bb18*/ 	.word	0x000984b0


	//   ....[141]....
        /*bb1c*/ 	.word	0x000984d0


	//   ....[142]....
        /*bb20*/ 	.word	0x00098550


	//   ....[143]....
        /*bb24*/ 	.word	0x00098570


	//   ....[144]....
        /*bb28*/ 	.word	0x000985d0


	//   ....[145]....
        /*bb2c*/ 	.word	0x00098610


	//   ....[146]....
        /*bb30*/ 	.word	0x00098650


	//   ....[147]....
        /*bb34*/ 	.word	0x000986b0


	//   ....[148]....
        /*bb38*/ 	.word	0x00098730


	//   ....[149]....
        /*bb3c*/ 	.word	0x00098750


	//   ....[150]....
        /*bb40*/ 	.word	0x000987d0


	//   ....[151]....
        /*bb44*/ 	.word	0x000987f0


	//   ....[152]....
        /*bb48*/ 	.word	0x00098870


	//   ....[153]....
        /*bb4c*/ 	.word	0x00098890


	//   ....[154]....
        /*bb50*/ 	.word	0x00098910


	//   ....[155]....
        /*bb54*/ 	.word	0x00098930


	//   ....[156]....
        /*bb58*/ 	.word	0x000989b0


	//   ....[157]....
        /*bb5c*/ 	.word	0x000989d0


	//   ....[158]....
        /*bb60*/ 	.word	0x00098a50


	//   ....[159]....
        /*bb64*/ 	.word	0x00098a70


	//   ....[160]....
        /*bb68*/ 	.word	0x00098ad0


	//   ....[161]....
        /*bb6c*/ 	.word	0x00098b10


	//   ....[162]....
        /*bb70*/ 	.word	0x00098b90


	//   ....[163]....
        /*bb74*/ 	.word	0x00098bb0


	//   ....[164]....
        /*bb78*/ 	.word	0x00098be0


	//   ....[165]....
        /*bb7c*/ 	.word	0x00098c50


	//   ....[166]....
        /*bb80*/ 	.word	0x00098cb0


	//   ....[167]....
        /*bb84*/ 	.word	0x00098cd0


	//   ....[168]....
        /*bb88*/ 	.word	0x00098d30


	//   ....[169]....
        /*bb8c*/ 	.word	0x00098d50


	//   ....[170]....
        /*bb90*/ 	.word	0x00098df0


	//   ....[171]....
        /*bb94*/ 	.word	0x00098e10


	//   ....[172]....
        /*bb98*/ 	.word	0x00098e70


	//   ....[173]....
        /*bb9c*/ 	.word	0x00098e90


	//   ....[174]....
        /*bba0*/ 	.word	0x00098ee0


	//   ....[175]....
        /*bba4*/ 	.word	0x00098f00


	//   ....[176]....
        /*bba8*/ 	.word	0x00098f30


	//   ....[177]....
        /*bbac*/ 	.word	0x00098f50


	//   ....[178]....
        /*bbb0*/ 	.word	0x00098f80


	//   ....[179]....
        /*bbb4*/ 	.word	0x00099000


	//   ....[180]....
        /*bbb8*/ 	.word	0x00099030


	//   ....[181]....
        /*bbbc*/ 	.word	0x00099050


	//   ....[182]....
        /*bbc0*/ 	.word	0x000990b0


	//   ....[183]....
        /*bbc4*/ 	.word	0x000990d0


	//   ....[184]....
        /*bbc8*/ 	.word	0x00099130


	//   ....[185]....
        /*bbcc*/ 	.word	0x00099150


	//   ....[186]....
        /*bbd0*/ 	.word	0x000991b0


	//   ....[187]....
        /*bbd4*/ 	.word	0x000991d0


	//   ....[188]....
        /*bbd8*/ 	.word	0x00099230


	//   ....[189]....
        /*bbdc*/ 	.word	0x00099250


	//   ....[190]....
        /*bbe0*/ 	.word	0x000992b0


	//   ....[191]....
        /*bbe4*/ 	.word	0x000992d0


	//   ....[192]....
        /*bbe8*/ 	.word	0x00099330


	//   ....[193]....
        /*bbec*/ 	.word	0x00099350


	//   ....[194]....
        /*bbf0*/ 	.word	0x000993b0


	//   ....[195]....
        /*bbf4*/ 	.word	0x000993d0


	//   ....[196]....
        /*bbf8*/ 	.word	0x00099420


	//   ....[197]....
        /*bbfc*/ 	.word	0x00099450


	//   ....[198]....
        /*bc00*/ 	.word	0x000994b0


	//   ....[199]....
        /*bc04*/ 	.word	0x000994d0


	//   ....[200]....
        /*bc08*/ 	.word	0x00099520


	//   ....[201]....
        /*bc0c*/ 	.word	0x00099550


	//   ....[202]....
        /*bc10*/ 	.word	0x000995b0


	//   ....[203]....
        /*bc14*/ 	.word	0x000995d0


	//   ....[204]....
        /*bc18*/ 	.word	0x00099620


	//   ....[205]....
        /*bc1c*/ 	.word	0x00099650


	//   ....[206]....
        /*bc20*/ 	.word	0x000997b0


	//   ....[207]....
        /*bc24*/ 	.word	0x000997d0


	//   ....[208]....
        /*bc28*/ 	.word	0x000997f0


	//   ....[209]....
        /*bc2c*/ 	.word	0x00099810


	//   ....[210]....
        /*bc30*/ 	.word	0x00099830


	//   ....[211]....
        /*bc34*/ 	.word	0x00099850


	//   ....[212]....
        /*bc38*/ 	.word	0x00099870


	//   ....[213]....
        /*bc3c*/ 	.word	0x00099890


	//   ....[214]....
        /*bc40*/ 	.word	0x000998b0


	//   ....[215]....
        /*bc44*/ 	.word	0x000998d0


	//   ....[216]....
        /*bc48*/ 	.word	0x000998f0


	//   ....[217]....
        /*bc4c*/ 	.word	0x00099910


	//   ....[218]....
        /*bc50*/ 	.word	0x00099970


	//   ....[219]....
        /*bc54*/ 	.word	0x00099990


	//   ....[220]....
        /*bc58*/ 	.word	0x00099a30


	//   ....[221]....
        /*bc5c*/ 	.word	0x00099a50


	//   ....[222]....
        /*bc60*/ 	.word	0x00099ab0


	//   ....[223]....
        /*bc64*/ 	.word	0x00099ad0


	//   ....[224]....
        /*bc68*/ 	.word	0x00099af0


	//   ....[225]....
        /*bc6c*/ 	.word	0x00099b10


	//   ....[226]....
        /*bc70*/ 	.word	0x00099b70


	//   ....[227]....
        /*bc74*/ 	.word	0x00099b90


	//   ....[228]....
        /*bc78*/ 	.word	0x00099c20


	//   ....[229]....
        /*bc7c*/ 	.word	0x00099c50


	//   ....[230]....
        /*bc80*/ 	.word	0x00099cf0


	//   ....[231]....
        /*bc84*/ 	.word	0x00099d10


	//   ....[232]....
        /*bc88*/ 	.word	0x00099d30


	//   ....[233]....
        /*bc8c*/ 	.word	0x00099d50


	//   ....[234]....
        /*bc90*/ 	.word	0x00099d70


	//   ....[235]....
        /*bc94*/ 	.word	0x00099d90


	//   ....[236]....
        /*bc98*/ 	.word	0x00099e30


	//   ....[237]....
        /*bc9c*/ 	.word	0x00099e50


	//   ....[238]....
        /*bca0*/ 	.word	0x00099ee0


	//   ....[239]....
        /*bca4*/ 	.word	0x00099f00


	//   ....[240]....
        /*bca8*/ 	.word	0x00099f20


	//   ....[241]....
        /*bcac*/ 	.word	0x00099f40


	//   ....[242]....
        /*bcb0*/ 	.word	0x0009a100


	//   ....[243]....
        /*bcb4*/ 	.word	0x0009a120


	//   ....[244]....
        /*bcb8*/ 	.word	0x0009a140


	//   ....[245]....
        /*bcbc*/ 	.word	0x0009a160


	//   ....[246]....
        /*bcc0*/ 	.word	0x0009a180


	//   ....[247]....
        /*bcc4*/ 	.word	0x0009a1a0


	//   ....[248]....
        /*bcc8*/ 	.word	0x0009a210


	//   ....[249]....
        /*bccc*/ 	.word	0x0009a230


	//   ....[250]....
        /*bcd0*/ 	.word	0x0009a250


	//   ....[251]....
        /*bcd4*/ 	.word	0x0009a270


	//   ....[252]....
        /*bcd8*/ 	.word	0x0009a290


	//   ....[253]....
        /*bcdc*/ 	.word	0x0009a2b0


	//   ....[254]....
        /*bce0*/ 	.word	0x0009a300


	//----- nvinfo : EIATTR_EXIT_INSTR_OFFSETS
	.align		4
.L_41:
        /*bce4*/ 	.byte	0x04, 0x1c
        /*bce6*/ 	.short	(.L_43 - .L_42)


	//   ....[0]....
.L_42:
        /*bce8*/ 	.word	0x000acad0


	//   ....[1]....
        /*bcec*/ 	.word	0x000acaf0


	//----- nvinfo : EIATTR_REQNTID
	.align		4
.L_43:
        /*bcf0*/ 	.byte	0x04, 0x10
        /*bcf2*/ 	.short	(.L_45 - .L_44)
.L_44:
        /*bcf4*/ 	.word	0x00000020
        /*bcf8*/ 	.word	0x00000001
        /*bcfc*/ 	.word	0x00000001


	//----- nvinfo : EIATTR_CBANK_PARAM_SIZE
	.align		4
.L_45:
        /*bd00*/ 	.byte	0x03, 0x19
        /*bd02*/ 	.short	0x0050


	//----- nvinfo : EIATTR_PARAM_CBANK
	.align		4
        /*bd04*/ 	.byte	0x04, 0x0a
        /*bd06*/ 	.short	(.L_47 - .L_46)
	.align		4
.L_46:
        /*bd08*/ 	.word	index@(.nv.constant0.matmul_kernel)
        /*bd0c*/ 	.short	0x0210
        /*bd0e*/ 	.short	0x0050


	//----- nvinfo : EIATTR_SW_WAR
	.align		4
.L_47:
        /*bd10*/ 	.byte	0x04, 0x36
        /*bd12*/ 	.short	(.L_49 - .L_48)
.L_48:
        /*bd14*/ 	.word	0x00000008
.L_49:


//--------------------- .nv.callgraph             --------------------------
	.section	.nv.callgraph,"",@"SHT_CUDA_CALLGRAPH"
	.align	4
	.sectionentsize	8
	.align		4
        /*0000*/ 	.word	0x00000000
	.align		4
        /*0004*/ 	.word	0xffffffff
	.align		4
        /*0008*/ 	.word	0x00000000
	.align		4
        /*000c*/ 	.word	0xfffffffe
	.align		4
        /*0010*/ 	.word	0x00000000
	.align		4
        /*0014*/ 	.word	0xfffffffd
	.align		4
        /*0018*/ 	.word	0x00000000
	.align		4
        /*001c*/ 	.word	0xfffffffc


//--------------------- .text.matmul_kernel       --------------------------
	.section	.text.matmul_kernel,"ax",@progbits
	.align	128
        .global         matmul_kernel
        .type           matmul_kernel,@function
        .size           matmul_kernel,(.L_x_3 - matmul_kernel)
        .other          matmul_kernel,@"STO_CUDA_ENTRY STV_DEFAULT"
matmul_kernel:
.text.matmul_kernel:
[----:B------:R-:W1:Y:S08]  /*0000*/  LDC R1, c[0x0][0x28] ;  /* 0x00000a00ff017b82 */ /* 0x000e700000000800 */
[----:B------:R-:W2:Y:S01]  /*0010*/  LDC.64 R4, c[0x0][0x228] ;  /* 0x00008a00ff047b82 */ /* 0x000ea20000000a00 */
[----:B------:R-:W3:Y:S01]  /*0020*/  S2R R7, SR_CTAID.X ;  /* 0x0000000000077919 */ /* 0x000ee20000002500 */
[----:B-1----:R-:W-:Y:S01]  /*0030*/  VIADD R1, R1, 0xffffb8b8 ;  /* 0xffffb8b801017836 */ /* 0x002fe20000000000 */
[----:B------:R-:W-:Y:S01]  /*0040*/  ULDC UR7, c[0x0][0x230] ;  /* 0x00008c0000077ab9 */ /* 0x000fe20000000800 */
[----:B------:R-:W-:Y:S01]  /*0050*/  ULDC UR5, c[0x0][0x230] ;  /* 0x00008c0000057ab9 */ /* 0x000fe20000000800 */
[----:B------:R-:W1:Y:S01]  /*0060*/  S2R R14, SR_TID.X ;  /* 0x00000000000e7919 */ /* 0x000e620000002100 */
[----:B------:R-:W-:-:S02]  /*0070*/  UIADD3 UR7, UR7, 0x3f, URZ ;  /* 0x0000003f07077890 */ /* 0x000fc4000fffe03f */
[----:B------:R-:W4:Y:S01]  /*0080*/  LDC R90, c[0x0][0x23c] ;  /* 0x00008f00ff5a7b82 */ /* 0x000f220000000800 */
[----:B------:R-:W-:Y:S01]  /*0090*/  ULDC.64 UR8, c[0x0][0x218] ;  /* 0x0000860000087ab9 */ /* 0x000fe20000000a00 */
[----:B------:R-:W-:Y:S01]  /*00a0*/  UISETP.GT.AND UP0, UPT, UR7, 0x3f, UPT ;  /* 0x0000003f0700788c */ /* 0x000fe2000bf04270 */
[----:B------:R-:W-:Y:S01]  /*00b0*/  ULDC UR19, c[0x0][0x240] ;  /* 0x0000900000137ab9 */ /* 0x000fe20000000800 */
[----:B------:R-:W-:Y:S02]  /*00c0*/  ULDC UR11, c[0x0][0x240] ;  /* 0x00009000000b7ab9 */ /* 0x000fe40000000800 */
[----:B------:R-:W-:Y:S01]  /*00d0*/  USEL UR4, URZ, 0x4, !UP0 ;  /* 0x000000043f047887 */ /* 0x000fe2000c000000 */
[----:B------:R-:W-:Y:S01]  /*00e0*/  ULDC UR58, c[0x0][0x240] ;  /* 0x00009000003a7ab9 */ /* 0x000fe20000000800 */
[----:B------:R-:W-:Y:S01]  /*00f0*/  ULDC UR50, c[0x0][0x240] ;  /* 0x0000900000327ab9 */ /* 0x000fe20000000800 */
[----:B------:R-:W-:Y:S01]  /*0100*/  ULDC UR42, c[0x0][0x240] ;  /* 0x00009000002a7ab9 */ /* 0x000fe20000000800 */
[----:B------:R-:W-:Y:S01]  /*0110*/  ULDC UR12, c[0x0][0x240] ;  /* 0x00009000000c7ab9 */ /* 0x000fe20000000800 */
[----:B------:R-:W-:Y:S01]  /*0120*/  ULDC UR36, c[0x0][0x240] ;  /* 0x0000900000247ab9 */ /* 0x000fe20000000800 */
[----:B------:R-:W-:Y:S01]  /*0130*/  ULDC UR59, c[0x0][0x240] ;  /* 0x00009000003b7ab9 */ /* 0x000fe20000000800 */
[----:B------:R-:W-:Y:S01]  /*0140*/  ULDC UR28, c[0x0][0x240] ;  /* 0x00009000001c7ab9 */ /* 0x000fe20000000800 */
[----:B------:R-:W-:Y:S01]  /*0150*/  ULDC UR51, c[0x0][0x240] ;  /* 0x0000900000337ab9 */ /* 0x000fe20000000800 */
[----:B--2---:R-:W-:Y:S01]  /*0160*/  VIADD R0, R5, 0x7f ;  /* 0x0000007f05007836 */ /* 0x004fe20000000000 */
[----:B------:R-:W-:Y:S01]  /*0170*/  IABS R13, R5 ;  /* 0x00000005000d7213 */ /* 0x000fe20000000000 */
[----:B------:R-:W-:Y:S01]  /*0180*/  ULDC UR20, c[0x0][0x240] ;  /* 0x0000900000147ab9 */ /* 0x000fe20000000800 */
[----:B------:R-:W-:Y:S01]  /*0190*/  IABS R15, R4 ;  /* 0x00000004000f7213 */ /* 0x000fe20000000000 */
[----:B------:R-:W-:Y:S01]  /*01a0*/  ULDC UR43, c[0x0][0x240] ;  /* 0x00009000002b7ab9 */ /* 0x000fe20000000800 */
[----:B------:R-:W-:Y:S01]  /*01b0*/  SHF.R.S32.HI R3, RZ, 0x1f, R0 ;  /* 0x0000001fff037819 */ /* 0x000fe20000011400 */
[----:B------:R-:W-:Y:S01]  /*01c0*/  ULDC UR37, c[0x0][0x240] ;  /* 0x0000900000257ab9 */ /* 0x000fe20000000800 */
[----:B------:R-:W-:Y:S01]  /*01d0*/  ULDC UR13, c[0x0][0x240] ;  /* 0x00009000000d7ab9 */ /* 0x000fe20000000800 */
[----:B------:R-:W-:Y:S01]  /*01e0*/  ULDC UR29, c[0x0][0x240] ;  /* 0x00009000001d7ab9 */ /* 0x000fe20000000800 */
[----:B------:R-:W-:Y:S01]  /*01f0*/  LEA.HI R3, R3, R0, RZ, 0x7 ;  /* 0x0000000003037211 */ /* 0x000fe200078f38ff */
[----:B------:R-:W-:Y:S01]  /*0200*/  ULDC UR21, c[0x0][0x240] ;  /* 0x0000900000157ab9 */ /* 0x000fe20000000800 */
[----:B---3--:R-:W-:Y:S01]  /*0210*/  IABS R10, R7 ;  /* 0x00000007000a7213 */ /* 0x008fe20000000000 */
[----:B------:R-:W-:Y:S01]  /*0220*/  ULDC UR18, c[0x0][0x240] ;  /* 0x0000900000127ab9 */ /* 0x000fe20000000800 */
[----:B------:R-:W-:Y:S01]  /*0230*/  SHF.R.S32.HI R3, RZ, 0x7, R3 ;  /* 0x00000007ff037819 */ /* 0x000fe20000011403 */
[----:B------:R-:W-:Y:S01]  /*0240*/  ULDC UR17, c[0x0][0x240] ;  /* 0x0000900000117ab9 */ /* 0x000fe20000000800 */
[----:B-1----:R-:W-:Y:S01]  /*0250*/  LOP3.LUT R149, R14, 0x1f, RZ, 0xc0, !PT ;  /* 0x0000001f0e957812 */ /* 0x002fe200078ec0ff */
[----:B------:R-:W-:Y:S01]  /*0260*/  ULDC UR16, c[0x0][0x240] ;  /* 0x0000900000107ab9 */ /* 0x000fe20000000800 */
[----:B------:R-:W-:Y:S01]  /*0270*/  ULDC UR15, c[0x0][0x240] ;  /* 0x00009000000f7ab9 */ /* 0x000fe20000000800 */
[----:B------:R-:W-:Y:S01]  /*0280*/  IMAD.SHL.U32 R6, R3, 0x8, RZ ;  /* 0x0000000803067824 */ /* 0x000fe200078e00ff */
[----:B------:R-:W-:Y:S01]  /*0290*/  LOP3.LUT R247, R149, 0x20, RZ, 0xfc, !PT ;  /* 0x0000002095f77812 */ /* 0x000fe200078efcff */
[----:B------:R-:W-:Y:S01]  /*02a0*/  ULDC UR14, c[0x0][0x240] ;  /* 0x00009000000e7ab9 */ /* 0x000fe20000000800 */
[----:B------:R-:W-:Y:S01]  /*02b0*/  ULDC UR10, c[0x0][0x240] ;  /* 0x00009000000a7ab9 */ /* 0x000fe20000000800 */
[----:B------:R-:W-:Y:S01]  /*02c0*/  ULDC UR6, c[0x0][0x240] ;  /* 0x0000900000067ab9 */ /* 0x000fe20000000800 */
[-C--:B------:R-:W-:Y:S01]  /*02d0*/  IABS R9, R6.reuse ;  /* 0x0000000600097213 */ /* 0x080fe20000000000 */
[----:B------:R-:W-:Y:S01]  /*02e0*/  ULDC UR57, c[0x0][0x240] ;  /* 0x0000900000397ab9 */ /* 0x000fe20000000800 */
[----:B------:R-:W-:Y:S01]  /*02f0*/  IABS R12, R6 ;  /* 0x00000006000c7213 */ /* 0x000fe20000000000 */
[----:B------:R-:W-:Y:S01]  /*0300*/  ULDC UR56, c[0x0][0x240] ;  /* 0x0000900000387ab9 */ /* 0x000fe20000000800 */
[----:B------:R-:W1:Y:S01]  /*0310*/  I2F.RP R0, R9 ;  /* 0x0000000900007306 */ /* 0x000e620000209400 */
        /* <DEDUP_REMOVED lines=14> */
[----:B-1----:R-:W1:Y:S01]  /*0400*/  MUFU.RCP R0, R0 ;  /* 0x0000000000007308 */ /* 0x002e620000001000 */
        /* <DEDUP_REMOVED lines=14> */
[----:B------:R-:W2:Y:S01]  /*04f0*/  LDC R249, c[0x0][0x230] ;  /* 0x00008c00fff97b82 */ /* 0x000ea20000000800 */
[----:B------:R-:W-:Y:S01]  /*0500*/  UISETP.GT.AND UP0, UPT, UR7, 0x7f, UPT ;  /* 0x0000007f0700788c */ /* 0x000fe2000bf04270 */
[----:B-1----:R-:W-:-:S02]  /*0510*/  VIADD R2, R0, 0xffffffe ;  /* 0x0ffffffe00027836 */ /* 0x002fc40000000000 */
[----:B------:R-:W-:Y:S02]  /*0520*/  IMAD.MOV R0, RZ, RZ, -R12 ;  /* 0x000000ffff007224 */ /* 0x000fe400078e0a0c */
[----:B------:R1:W3:Y:S02]  /*0530*/  F2I.FTZ.U32.TRUNC.NTZ R3, R2 ;  /* 0x0000000200037305 */ /* 0x0002e4000021f000 */
[----:B-1----:R-:W-:Y:S01]  /*0540*/  MOV R2, RZ ;  /* 0x000000ff00027202 */ /* 0x002fe20000000f00 */
[----:B---3--:R-:W-:-:S04]  /*0550*/  IMAD.MOV R8, RZ, RZ, -R3 ;  /* 0x000000ffff087224 */ /* 0x008fc800078e0a03 */
[----:B------:R-:W-:Y:S02]  /*0560*/  IMAD R11, R8, R9, RZ ;  /* 0x00000009080b7224 */ /* 0x000fe400078e02ff */
[----:B------:R-:W-:Y:S02]  /*0570*/  IMAD.MOV.U32 R8, RZ, RZ, R10 ;  /* 0x000000ffff087224 */ /* 0x000fe400078e000a */
[----:B------:R-:W-:-:S06]  /*0580*/  IMAD.HI.U32 R3, R3, R11, R2 ;  /* 0x0000000b03037227 */ /* 0x000fcc00078e0002 */
[----:B------:R-:W-:-:S04]  /*0590*/  IMAD.HI.U32 R3, R3, R8, RZ ;  /* 0x0000000803037227 */ /* 0x000fc800078e00ff */
[----:B------:R-:W-:-:S05]  /*05a0*/  IMAD R0, R3, R0, R8 ;  /* 0x0000000003007224 */ /* 0x000fca00078e0208 */
[----:B------:R-:W-:-:S13]  /*05b0*/  ISETP.GT.U32.AND P1, PT, R9, R0, PT ;  /* 0x000000000900720c */ /* 0x000fda0003f24070 */
[----:B------:R-:W-:Y:S02]  /*05c0*/  @!P1 IMAD.IADD R0, R0, 0x1, -R9 ;  /* 0x0000000100009824 */ /* 0x000fe400078e0a09 */
[----:B------:R-:W-:Y:S01]  /*05d0*/  @!P1 VIADD R3, R3, 0x1 ;  /* 0x0000000103039836 */ /* 0x000fe20000000000 */
[----:B------:R-:W-:Y:S02]  /*05e0*/  ISETP.NE.AND P1, PT, R6, RZ, PT ;  /* 0x000000ff0600720c */ /* 0x000fe40003f25270 */
[----:B------:R-:W-:Y:S02]  /*05f0*/  ISETP.GE.U32.AND P0, PT, R0, R9, PT ;  /* 0x000000090000720c */ /* 0x000fe40003f06070 */
[----:B------:R-:W-:-:S04]  /*0600*/  LOP3.LUT R0, R7, R6, RZ, 0x3c, !PT ;  /* 0x0000000607007212 */ /* 0x000fc800078e3cff */
[----:B------:R-:W-:Y:S01]  /*0610*/  ISETP.GE.AND P2, PT, R0, RZ, PT ;  /* 0x000000ff0000720c */ /* 0x000fe20003f46270 */
[----:B------:R-:W-:-:S06]  /*0620*/  VIADD R0, R4, 0xff ;  /* 0x000000ff04007836 */ /* 0x000fcc0000000000 */
[----:B------:R-:W-:-:S04]  /*0630*/  @P0 VIADD R3, R3, 0x1 ;  /* 0x0000000103030836 */ /* 0x000fc80000000000 */
[----:B------:R-:W-:Y:S01]  /*0640*/  IMAD.MOV.U32 R2, RZ, RZ, R3 ;  /* 0x000000ffff027224 */ /* 0x000fe200078e0003 */
[----:B------:R-:W-:-:S04]  /*0650*/  SHF.R.S32.HI R3, RZ, 0x1f, R0 ;  /* 0x0000001fff037819 */ /* 0x000fc80000011400 */
[----:B------:R-:W-:Y:S02]  /*0660*/  @!P2 IADD3 R2, -R2, RZ, RZ ;  /* 0x000000ff0202a210 */ /* 0x000fe40007ffe1ff */
[----:B------:R-:W-:Y:S02]  /*0670*/  @!P1 LOP3.LUT R2, RZ, R6, RZ, 0x33, !PT ;  /* 0x00000006ff029212 */ /* 0x000fe400078e33ff */
[----:B------:R-:W-:-:S03]  /*0680*/  LEA.HI R3, R3, R0, RZ, 0x8 ;  /* 0x0000000003037211 */ /* 0x000fc600078f40ff */
[----:B------:R-:W-:Y:S02]  /*0690*/  IMAD.SHL.U32 R10, R2, 0x8, RZ ;  /* 0x00000008020a7824 */ /* 0x000fe400078e00ff */
[----:B------:R-:W-:-:S03]  /*06a0*/  IMAD.MOV R2, RZ, RZ, -R2 ;  /* 0x000000ffff027224 */ /* 0x000fc600078e0a02 */
[----:B------:R-:W-:Y:S01]  /*06b0*/  LEA.HI.SX32 R3, R3, -R10, 0x18 ;  /* 0x8000000a03037211 */ /* 0x000fe200078fc2ff */
[----:B------:R-:W-:Y:S02]  /*06c0*/  IMAD R12, R6, R2, R7 ;  /* 0x00000002060c7224 */ /* 0x000fe400078e0207 */
[----:B------:R-:W-:Y:S01]  /*06d0*/  IMAD.MOV.U32 R2, RZ, RZ, RZ ;  /* 0x000000ffff027224 */ /* 0x000fe200078e00ff */
[----:B------:R-:W-:Y:S02]  /*06e0*/  VIMNMX R11, R3, 0x8, PT ;  /* 0x00000008030b7848 */ /* 0x000fe40003fe0100 */
[----:B------:R-:W-:Y:S02]  /*06f0*/  IABS R6, R12 ;  /* 0x0000000c00067213 */ /* 0x000fe40000000000 */
[----:B------:R-:W-:-:S04]  /*0700*/  IABS R8, R11 ;  /* 0x0000000b00087213 */ /* 0x000fc80000000000 */
[----:B------:R-:W1:Y:S08]  /*0710*/  I2F.RP R0, R8 ;  /* 0x0000000800007306 */ /* 0x000e700000209400 */
[----:B-1----:R-:W1:Y:S02]  /*0720*/  MUFU.RCP R0, R0 ;  /* 0x0000000000007308 */ /* 0x002e640000001000 */
[----:B-1----:R-:W-:-:S06]  /*0730*/  VIADD R3, R0, 0xffffffe ;  /* 0x0ffffffe00037836 */ /* 0x002fcc0000000000 */
[----:B------:R-:W1:Y:S02]  /*0740*/  F2I.FTZ.U32.TRUNC.NTZ R3, R3 ;  /* 0x0000000300037305 */ /* 0x000e64000021f000 */
[----:B-1----:R-:W-:-:S04]  /*0750*/  IMAD.MOV R9, RZ, RZ, -R3 ;  /* 0x000000ffff097224 */ /* 0x002fc800078e0a03 */
[----:B------:R-:W-:Y:S01]  /*0760*/  IMAD R7, R9, R8, RZ ;  /* 0x0000000809077224 */ /* 0x000fe200078e02ff */
[----:B------:R-:W-:-:S03]  /*0770*/  IABS R9, R11 ;  /* 0x0000000b00097213 */ /* 0x000fc60000000000 */
[----:B------:R-:W-:Y:S01]  /*0780*/  IMAD.HI.U32 R0, R3, R7, R2 ;  /* 0x0000000703007227 */ /* 0x000fe200078e0002 */
[----:B------:R-:W-:-:S03]  /*0790*/  MOV R3, R6 ;  /* 0x0000000600037202 */ /* 0x000fc60000000f00 */
[----:B------:R-:W-:Y:S02]  /*07a0*/  IMAD.MOV.U32 R2, RZ, RZ, R13 ;  /* 0x000000ffff027224 */ /* 0x000fe400078e000d */
[----:B------:R-:W-:Y:S02]  /*07b0*/  IMAD.MOV R6, RZ, RZ, -R9 ;  /* 0x000000ffff067224 */ /* 0x000fe400078e0a09 */
[----:B------:R-:W1:Y:S01]  /*07c0*/  I2F.RP R7, R2 ;  /* 0x0000000200077306 */ /* 0x000e620000209400 */
[----:B------:R-:W-:-:S04]  /*07d0*/  IMAD.HI.U32 R0, R0, R3, RZ ;  /* 0x0000000300007227 */ /* 0x000fc800078e00ff */
[----:B------:R-:W-:-:S03]  /*07e0*/  IMAD R3, R0, R6, R3 ;  /* 0x0000000600037224 */ /* 0x000fc600078e0203 */
[----:B------:R-:W3:Y:S02]  /*07f0*/  I2F.RP R6, R15 ;  /* 0x0000000f00067306 */ /* 0x000ee40000209400 */
[----:B------:R-:W-:-:S06]  /*0800*/  ISETP.GT.U32.AND P1, PT, R8, R3, PT ;  /* 0x000000030800720c */ /* 0x000fcc0003f24070 */
[----:B-1----:R-:W1:Y:S07]  /*0810*/  MUFU.RCP R7, R7 ;  /* 0x0000000700077308 */ /* 0x002e6e0000001000 */
[----:B------:R-:W-:Y:S01]  /*0820*/  @!P1 IMAD.IADD R3, R3, 0x1, -R8 ;  /* 0x0000000103039824 */ /* 0x000fe200078e0a08 */
[----:B---3--:R-:W3:Y:S01]  /*0830*/  MUFU.RCP R6, R6 ;  /* 0x0000000600067308 */ /* 0x008ee20000001000 */
[----:B------:R-:W-:Y:S01]  /*0840*/  @!P1 VIADD R0, R0, 0x1 ;  /* 0x0000000100009836 */ /* 0x000fe20000000000 */
[----:B------:R-:W-:-:S02]  /*0850*/  ISETP.NE.AND P1, PT, R11, RZ, PT ;  /* 0x000000ff0b00720c */ /* 0x000fc40003f25270 */
[----:B------:R-:W-:Y:S02]  /*0860*/  ISETP.GE.U32.AND P0, PT, R3, R8, PT ;  /* 0x000000080300720c */ /* 0x000fe40003f06070 */
[----:B------:R-:W-:Y:S01]  /*0870*/  LOP3.LUT R3, R12, R11, RZ, 0x3c, !PT ;  /* 0x0000000b0c037212 */ /* 0x000fe200078e3cff */
[----:B-1----:R-:W-:-:S03]  /*0880*/  VIADD R8, R7, 0xffffffe ;  /* 0x0ffffffe07087836 */ /* 0x002fc60000000000 */
[----:B------:R-:W-:Y:S01]  /*0890*/  ISETP.GE.AND P2, PT, R3, RZ, PT ;  /* 0x000000ff0300720c */ /* 0x000fe20003f46270 */
[----:B------:R1:W5:Y:S06]  /*08a0*/  F2I.FTZ.U32.TRUNC.NTZ R9, R8 ;  /* 0x0000000800097305 */ /* 0x00036c000021f000 */
[----:B------:R-:W-:Y:S01]  /*08b0*/  @P0 VIADD R0, R0, 0x1 ;  /* 0x0000000100000836 */ /* 0x000fe20000000000 */
[----:B---3--:R-:W-:-:S03]  /*08c0*/  IADD3 R6, R6, 0xffffffe, RZ ;  /* 0x0ffffffe06067810 */ /* 0x008fc60007ffe0ff */
[----:B------:R-:W-:Y:S01]  /*08d0*/  IMAD.MOV.U32 R13, RZ, RZ, R0 ;  /* 0x000000ffff0d7224 */ /* 0x000fe200078e0000 */
[----:B------:R-:W3:Y:S01]  /*08e0*/  F2I.FTZ.U32.TRUNC.NTZ R7, R6 ;  /* 0x0000000600077305 */ /* 0x000ee2000021f000 */
[----:B-1----:R-:W-:Y:S02]  /*08f0*/  IMAD.MOV.U32 R8, RZ, RZ, RZ ;  /* 0x000000ffff087224 */ /* 0x002fe400078e00ff */
[----:B------:R-:W-:Y:S01]  /*0900*/  @!P2 IMAD.MOV R13, RZ, RZ, -R13 ;  /* 0x000000ffff0da224 */ /* 0x000fe200078e0a0d */
[----:B------:R-:W-:Y:S01]  /*0910*/  @!P1 LOP3.LUT R13, RZ, R11, RZ, 0x33, !PT ;  /* 0x0000000bff0d9212 */ /* 0x000fe200078e33ff */
[----:B-----5:R-:W-:-:S04]  /*0920*/  IMAD.MOV R3, RZ, RZ, -R9 ;  /* 0x000000ffff037224 */ /* 0x020fc800078e0a09 */
[----:B------:R-:W-:Y:S02]  /*0930*/  IMAD.MOV R0, RZ, RZ, -R13 ;  /* 0x000000ffff007224 */ /* 0x000fe400078e0a0d */
[----:B------:R-:W-:Y:S02]  /*0940*/  IMAD R3, R3, R2, RZ ;  /* 0x0000000203037224 */ /* 0x000fe400078e02ff */
[----:B------:R-:W-:Y:S02]  /*0950*/  IMAD R0, R11, R0, R12 ;  /* 0x000000000b007224 */ /* 0x000fe400078e020c */
[----:B------:R-:W-:-:S03]  /*0960*/  IMAD.HI.U32 R3, R9, R3, R8 ;  /* 0x0000000309037227 */ /* 0x000fc600078e0008 */
[----:B------:R-:W-:Y:S01]  /*0970*/  IADD3 R0, R10, R0, RZ ;  /* 0x000000000a007210 */ /* 0x000fe20007ffe0ff */
[--C-:B---3--:R-:W-:Y:S02]  /*0980*/  IMAD.MOV R8, RZ, RZ, -R7.reuse ;  /* 0x000000ffff087224 */ /* 0x108fe400078e0a07 */
[----:B------:R-:W-:Y:S01]  /*0990*/  IMAD.SHL.U32 R85, R13, 0x80, RZ ;  /* 0x000000800d557824 */ /* 0x000fe200078e00ff */
[----:B------:R-:W-:Y:S01]  /*09a0*/  PRMT R57, R149, 0x6540, R0 ;  /* 0x0000654095397816 */ /* 0x000fe20000000000 */
[----:B------:R-:W-:Y:S02]  /*09b0*/  IMAD.MOV.U32 R10, RZ, RZ, R8 ;  /* 0x000000ffff0a7224 */ /* 0x000fe400078e0008 */
[----:B------:R-:W-:Y:S01]  /*09c0*/  VIADD R21, R85, 0x7f ;  /* 0x0000007f55157836 */ /* 0x000fe20000000000 */
[C---:B------:R-:W-:Y:S01]  /*09d0*/  LOP3.LUT R49, R57.reuse, 0x40, RZ, 0xfc, !PT ;  /* 0x0000004039317812 */ /* 0x040fe200078efcff */
[----:B------:R-:W-:Y:S01]  /*09e0*/  IMAD.MOV.U32 R6, RZ, RZ, RZ ;  /* 0x000000ffff067224 */ /* 0x000fe200078e00ff */
[----:B------:R-:W-:Y:S01]  /*09f0*/  LOP3.LUT R47, R57, 0x60, RZ, 0xfc, !PT ;  /* 0x00000060392f7812 */ /* 0x000fe200078efcff */
[----:B------:R-:W-:Y:S01]  /*0a00*/  IMAD R9, R10, R15, RZ ;  /* 0x0000000f0a097224 */ /* 0x000fe200078e02ff */
[----:B------:R-:W-:Y:S01]  /*0a10*/  IABS R64, R21 ;  /* 0x0000001500407213 */ /* 0x000fe20000000000 */
[----:B------:R-:W-:Y:S01]  /*0a20*/  IMAD.SHL.U32 R8, R0, 0x100, RZ ;  /* 0x0000010000087824 */ /* 0x000fe200078e00ff */
[----:B------:R-:W-:Y:S01]  /*0a30*/  IABS R10, R57 ;  /* 0x00000039000a7213 */ /* 0x000fe20000000000 */
[----:B------:R-:W-:Y:S01]  /*0a40*/  IMAD.HI.U32 R6, R7, R9, R6 ;  /* 0x0000000907067227 */ /* 0x000fe200078e0006 */
[----:B------:R-:W-:Y:S01]  /*0a50*/  IABS R11, R49 ;  /* 0x00000031000b7213 */ /* 0x000fe20000000000 */
[----:B------:R-:W-:Y:S01]  /*0a60*/  STL [R1+0x1790], R85 ;  /* 0x0017905501007387 */ /* 0x000fe20000100800 */
[----:B------:R-:W-:Y:S01]  /*0a70*/  LOP3.LUT R51, R8, 0x20, R149, 0xfe, !PT ;  /* 0x0000002008337812 */ /* 0x000fe200078efe95 */
[----:B------:R-:W-:Y:S01]  /*0a80*/  IMAD.HI.U32 R9, R3, R64, RZ ;  /* 0x0000004003097227 */ /* 0x000fe200078e00ff */
[C---:B------:R-:W-:Y:S01]  /*0a90*/  LOP3.LUT R147, R57.reuse, 0xa0, RZ, 0xfc, !PT ;  /* 0x000000a039937812 */ /* 0x040fe200078efcff */
[----:B------:R1:W-:Y:S01]  /*0aa0*/  STL [R1+0x35a0], R21 ;  /* 0x0035a01501007387 */ /* 0x0003e20000100800 */
[----:B------:R-:W-:Y:S01]  /*0ab0*/  IABS R12, R51 ;  /* 0x00000033000c7213 */ /* 0x000fe20000000000 */
[C---:B------:R-:W-:Y:S01]  /*0ac0*/  IMAD.HI.U32 R0, R6.reuse, R10, RZ ;  /* 0x0000000a06007227 */ /* 0x040fe200078e00ff */
[----:B------:R-:W-:Y:S01]  /*0ad0*/  IABS R16, R147 ;  /* 0x0000009300107213 */ /* 0x000fe20000000000 */
[----:B------:R-:W-:Y:S01]  /*0ae0*/  STL [R1+0x1794], R57 ;  /* 0x0017943901007387 */ /* 0x000fe20000100800 */
[C---:B------:R-:W-:Y:S01]  /*0af0*/  LOP3.LUT R143, R57.reuse, 0xc0, RZ, 0xfc, !PT ;  /* 0x000000c0398f7812 */ /* 0x040fe200078efcff */
[----:B------:R-:W-:Y:S01]  /*0b00*/  IMAD.MOV R9, RZ, RZ, -R9 ;  /* 0x000000ffff097224 */ /* 0x000fe200078e0a09 */
[C---:B------:R-:W-:Y:S01]  /*0b10*/  LOP3.LUT R45, R57.reuse, 0x80, RZ, 0xfc, !PT ;  /* 0x00000080392d7812 */ /* 0x040fe200078efcff */
[----:B------:R-:W-:Y:S01]  /*0b20*/  IMAD.MOV R0, RZ, RZ, -R0 ;  /* 0x000000ffff007224 */ /* 0x000fe200078e0a00 */
[----:B------:R-:W-:Y:S01]  /*0b30*/  LOP3.LUT R141, R57, 0xe0, RZ, 0xfc, !PT ;  /* 0x000000e0398d7812 */ /* 0x000fe200078efcff */
[----:B------:R-:W-:Y:S01]  /*0b40*/  IMAD.HI.U32 R7, R6, R12, RZ ;  /* 0x0000000c06077227 */ /* 0x000fe200078e00ff */
[----:B------:R-:W-:Y:S01]  /*0b50*/  IABS R17, R143 ;  /* 0x0000008f00117213 */ /* 0x000fe20000000000 */
[----:B------:R-:W-:Y:S01]  /*0b60*/  STL [R1+0x2188], R51 ;  /* 0x0021883301007387 */ /* 0x000fe20000100800 */
[----:B------:R-:W-:Y:S01]  /*0b70*/  IABS R14, R45 ;  /* 0x0000002d000e7213 */ /* 0x000fe20000000000 */
[----:B------:R-:W-:Y:S01]  /*0b80*/  IMAD R64, R2, R9, R64 ;  /* 0x0000000902407224 */ /* 0x000fe200078e0240 */
[----:B------:R-:W-:Y:S01]  /*0b90*/  IADD3 R7, -R7, RZ, RZ ;  /* 0x000000ff07077210 */ /* 0x000fe20007ffe1ff */
[C---:B------:R-:W-:Y:S01]  /*0ba0*/  IMAD R9, R15.reuse, R0, R10 ;  /* 0x000000000f097224 */ /* 0x040fe200078e020a */
[----:B------:R-:W-:Y:S01]  /*0bb0*/  IABS R10, R47 ;  /* 0x0000002f000a7213 */ /* 0x000fe20000000000 */
[----:B------:R-:W-:Y:S01]  /*0bc0*/  IMAD.HI.U32 R8, R6, R11, RZ ;  /* 0x0000000b06087227 */ /* 0x000fe200078e00ff */
[----:B------:R-:W-:Y:S01]  /*0bd0*/  ISETP.GT.U32.AND P5, PT, R2, R64, PT ;  /* 0x000000400200720c */ /* 0x000fe20003fa4070 */
[----:B------:R-:W-:Y:S01]  /*0be0*/  STL [R1+0x218c], R49 ;  /* 0x00218c3101007387 */ /* 0x000fe20000100800 */
[C---:B------:R-:W-:Y:S01]  /*0bf0*/  ISETP.GT.U32.AND P0, PT, R15.reuse, R9, PT ;  /* 0x000000090f00720c */ /* 0x040fe20003f04070 */
[----:B------:R-:W-:Y:S01]  /*0c00*/  IMAD.MOV R8, RZ, RZ, -R8 ;  /* 0x000000ffff087224 */ /* 0x000fe200078e0a08 */
[----:B------:R-:W-:Y:S01]  /*0c10*/  IABS R19, R141 ;  /* 0x0000008d00137213 */ /* 0x000fe20000000000 */
[----:B------:R-:W-:Y:S01]  /*0c20*/  IMAD R12, R15, R7, R12 ;  /* 0x000000070f0c7224 */ /* 0x000fe200078e020c */
[----:B------:R-:W-:Y:S01]  /*0c30*/  IADD3 R73, R85, 0x78, RZ ;  /* 0x0000007855497810 */ /* 0x000fe20007ffe0ff */
[C---:B------:R-:W-:Y:S01]  /*0c40*/  IMAD R11, R15.reuse, R8, R11 ;  /* 0x000000080f0b7224 */ /* 0x040fe200078e020b */
[----:B------:R-:W-:Y:S01]  /*0c50*/  STL [R1+0x2190], R47 ;  /* 0x0021902f01007387 */ /* 0x000fe20000100800 */
[----:B------:R-:W-:Y:S01]  /*0c60*/  IMAD.HI.U32 R0, R6, R10, RZ ;  /* 0x0000000a06007227 */ /* 0x000fe200078e00ff */
[----:B------:R-:W-:-:S02]  /*0c70*/  ISETP.GT.U32.AND P3, PT, R15, R12, PT ;  /* 0x0000000c0f00720c */ /* 0x000fc40003f64070 */
[----:B------:R-:W-:Y:S01]  /*0c80*/  ISETP.GT.U32.AND P4, PT, R15, R11, PT ;  /* 0x0000000b0f00720c */ /* 0x000fe20003f84070 */
[----:B------:R-:W-:Y:S01]  /*0c90*/  IMAD.MOV R13, RZ, RZ, -R0 ;  /* 0x000000ffff0d7224 */ /* 0x000fe200078e0a00 */
[----:B------:R-:W-:Y:S01]  /*0ca0*/  IABS R126, R73 ;  /* 0x00000049007e7213 */ /* 0x000fe20000000000 */
[----:B------:R-:W-:Y:S01]  /*0cb0*/  @!P0 IMAD.IADD R9, R9, 0x1, -R15 ;  /* 0x0000000109098824 */ /* 0x000fe200078e0a0f */
[----:B------:R-:W-:Y:S01]  /*0cc0*/  STL [R1+0x2194], R45 ;  /* 0x0021942d01007387 */ /* 0x000fe20000100800 */
[----:B------:R-:W-:-:S03]  /*0cd0*/  IMAD.HI.U32 R7, R6, R16, RZ ;  /* 0x0000001006077227 */ /* 0x000fc600078e00ff */
[C---:B------:R-:W-:Y:S01]  /*0ce0*/  ISETP.GT.U32.AND P1, PT, R15.reuse, R9, PT ;  /* 0x000000090f00720c */ /* 0x040fe20003f24070 */
[----:B------:R-:W-:Y:S01]  /*0cf0*/  IMAD R10, R15, R13, R10 ;  /* 0x0000000d0f0a7224 */ /* 0x000fe200078e020a */
[----:B------:R-:W-:Y:S01]  /*0d00*/  IADD3 R13, R85, 0x1, RZ ;  /* 0x00000001550d7810 */ /* 0x000fe20007ffe0ff */
[----:B------:R-:W-:Y:S01]  /*0d10*/  IMAD.MOV R7, RZ, RZ, -R7 ;  /* 0x000000ffff077224 */ /* 0x000fe200078e0a07 */
[----:B------:R3:W-:Y:S01]  /*0d20*/  STL [R1+0x2198], R147 ;  /* 0x0021989301007387 */ /* 0x0007e20000100800 */
[C---:B------:R-:W-:Y:S01]  /*0d30*/  IMAD.HI.U32 R8, R6.reuse, R17, RZ ;  /* 0x0000001106087227 */ /* 0x040fe200078e00ff */
[----:B------:R-:W-:Y:S02]  /*0d40*/  IABS R62, R13 ;  /* 0x0000000d003e7213 */ /* 0x000fe40000000000 */
[----:B------:R-:W-:Y:S01]  /*0d50*/  ISETP.GE.AND P2, PT, R13, RZ, PT ;  /* 0x000000ff0d00720c */ /* 0x000fe20003f46270 */
[C---:B------:R-:W-:Y:S01]  /*0d60*/  IMAD.HI.U32 R0, R6.reuse, R14, RZ ;  /* 0x0000000e06007227 */ /* 0x040fe200078e00ff */
[----:B------:R-:W-:Y:S03]  /*0d70*/  STL [R1+0x219c], R143 ;  /* 0x00219c8f01007387 */ /* 0x000fe60000100800 */
[----:B------:R-:W-:Y:S01]  /*0d80*/  IMAD.HI.U32 R6, R6, R19, RZ ;  /* 0x0000001306067227 */ /* 0x000fe200078e00ff */
[----:B------:R-:W-:Y:S01]  /*0d90*/  @!P1 IADD3 R9, R9, -R15, RZ ;  /* 0x8000000f09099210 */ /* 0x000fe20007ffe0ff */
[----:B------:R-:W-:Y:S02]  /*0da0*/  STL [R1+0x21a0], R141 ;  /* 0x0021a08d01007387 */ /* 0x000fe40000100800 */
[----:B------:R-:W-:-:S02]  /*0db0*/  IMAD R7, R15, R7, R16 ;  /* 0x000000070f077224 */ /* 0x000fc400078e0210 */
[--C-:B------:R-:W-:Y:S01]  /*0dc0*/  @!P3 IMAD.IADD R12, R12, 0x1, -R15.reuse ;  /* 0x000000010c0cb824 */ /* 0x100fe200078e0a0f */
[----:B------:R-:W-:Y:S01]  /*0dd0*/  ISETP.GT.U32.AND P3, PT, R15, R10, PT ;  /* 0x0000000a0f00720c */ /* 0x000fe20003f64070 */
[----:B------:R-:W-:Y:S02]  /*0de0*/  IMAD.MOV R18, RZ, RZ, -R8 ;  /* 0x000000ffff127224 */ /* 0x000fe400078e0a08 */
[----:B------:R-:W-:Y:S02]  /*0df0*/  IMAD.MOV R20, RZ, RZ, -R6 ;  /* 0x000000ffff147224 */ /* 0x000fe400078e0a06 */
[----:B------:R-:W-:Y:S01]  /*0e00*/  @!P4 IMAD.IADD R11, R11, 0x1, -R15 ;  /* 0x000000010b0bc824 */ /* 0x000fe200078e0a0f */
[C---:B------:R-:W-:Y:S01]  /*0e10*/  ISETP.GT.U32.AND P4, PT, R15.reuse, R12, PT ;  /* 0x0000000c0f00720c */ /* 0x040fe20003f84070 */
[----:B------:R-:W-:Y:S01]  /*0e20*/  @!P5 IMAD.IADD R64, R64, 0x1, -R2 ;  /* 0x000000014040d824 */ /* 0x000fe200078e0a02 */
[C---:B------:R-:W-:Y:S01]  /*0e30*/  ISETP.GT.U32.AND P5, PT, R15.reuse, R7, PT ;  /* 0x000000070f00720c */ /* 0x040fe20003fa4070 */
[----:B------:R-:W-:Y:S01]  /*0e40*/  IMAD.MOV R0, RZ, RZ, -R0 ;  /* 0x000000ffff007224 */ /* 0x000fe200078e0a00 */
[C---:B------:R-:W-:Y:S01]  /*0e50*/  ISETP.GT.U32.AND P6, PT, R15.reuse, R11, PT ;  /* 0x0000000b0f00720c */ /* 0x040fe20003fc4070 */
[----:B------:R-:W-:-:S02]  /*0e60*/  IMAD R6, R15, R18, R17 ;  /* 0x000000120f067224 */ /* 0x000fc400078e0211 */
[C---:B------:R-:W-:Y:S02]  /*0e70*/  IMAD R8, R15.reuse, R0, R14 ;  /* 0x000000000f087224 */ /* 0x040fe400078e020e */
[C---:B------:R-:W-:Y:S01]  /*0e80*/  IMAD R0, R15.reuse, R20, R19 ;  /* 0x000000140f007224 */ /* 0x040fe200078e0213 */
[----:B------:R-:W-:Y:S01]  /*0e90*/  ISETP.GT.U32.AND P1, PT, R15, R6, PT ;  /* 0x000000060f00720c */ /* 0x000fe20003f24070 */
[----:B------:R-:W-:Y:S01]  /*0ea0*/  IMAD.HI.U32 R13, R3, R62, RZ ;  /* 0x0000003e030d7227 */ /* 0x000fe200078e00ff */
[----:B------:R-:W-:Y:S02]  /*0eb0*/  ISETP.GT.U32.AND P0, PT, R15, R8, PT ;  /* 0x000000080f00720c */ /* 0x000fe40003f04070 */
[C---:B------:R-:W-:Y:S01]  /*0ec0*/  IADD3 R19, R85.reuse, 0xd, RZ ;  /* 0x0000000d55137810 */ /* 0x040fe20007ffe0ff */
[----:B------:R-:W-:Y:S02]  /*0ed0*/  VIADD R16, R85, 0x2 ;  /* 0x0000000255107836 */ /* 0x000fe40000000000 */
[----:B------:R-:W-:Y:S01]  /*0ee0*/  @!P3 IMAD.IADD R10, R10, 0x1, -R15 ;  /* 0x000000010a0ab824 */ /* 0x000fe200078e0a0f */
[C---:B------:R-:W-:Y:S01]  /*0ef0*/  ISETP.GT.U32.AND P3, PT, R15.reuse, R0, PT ;  /* 0x000000000f00720c */ /* 0x040fe20003f64070 */
[----:B------:R-:W-:Y:S01]  /*0f00*/  IMAD.MOV R13, RZ, RZ, -R13 ;  /* 0x000000ffff0d7224 */ /* 0x000fe200078e0a0d */
[----:B------:R-:W-:Y:S01]  /*0f10*/  IABS R124, R16 ;  /* 0x00000010007c7213 */ /* 0x000fe20000000000 */
[--C-:B------:R-:W-:Y:S01]  /*0f20*/  @!P4 IMAD.IADD R12, R12, 0x1, -R15.reuse ;  /* 0x000000010c0cc824 */ /* 0x100fe200078e0a0f */
[----:B------:R-:W-:Y:S01]  /*0f30*/  ISETP.GT.U32.AND P4, PT, R15, R10, PT ;  /* 0x0000000a0f00720c */ /* 0x000fe20003f84070 */
[----:B------:R-:W-:Y:S01]  /*0f40*/  @!P5 IMAD.IADD R7, R7, 0x1, -R15 ;  /* 0x000000010707d824 */ /* 0x000fe200078e0a0f */
[----:B------:R-:W-:Y:S01]  /*0f50*/  IABS R114, R19 ;  /* 0x0000001300727213 */ /* 0x000fe20000000000 */
[----:B------:R-:W-:-:S02]  /*0f60*/  IMAD R62, R2, R13, R62 ;  /* 0x0000000d023e7224 */ /* 0x000fc400078e023e */
[----:B------:R-:W-:Y:S01]  /*0f70*/  IMAD.HI.U32 R14, R3, R124, RZ ;  /* 0x0000007c030e7227 */ /* 0x000fe200078e00ff */
[----:B------:R-:W-:-:S03]  /*0f80*/  ISETP.GT.U32.AND P5, PT, R15, R7, PT ;  /* 0x000000070f00720c */ /* 0x000fc60003fa4070 */
[--C-:B------:R-:W-:Y:S01]  /*0f90*/  @!P1 IMAD.IADD R6, R6, 0x1, -R15.reuse ;  /* 0x0000000106069824 */ /* 0x100fe200078e0a0f */
[----:B------:R-:W-:Y:S01]  /*0fa0*/  ISETP.GT.U32.AND P1, PT, R2, R62, PT ;  /* 0x0000003e0200720c */ /* 0x000fe20003f24070 */
[----:B------:R-:W-:Y:S01]  /*0fb0*/  VIADD R17, R85, 0x3 ;  /* 0x0000000355117836 */ /* 0x000fe20000000000 */
[----:B------:R-:W-:Y:S01]  /*0fc0*/  IADD3 R13, -R14, RZ, RZ ;  /* 0x000000ff0e0d7210 */ /* 0x000fe20007ffe1ff */
[--C-:B------:R-:W-:Y:S01]  /*0fd0*/  @!P3 IMAD.IADD R0, R0, 0x1, -R15.reuse ;  /* 0x000000010000b824 */ /* 0x100fe200078e0a0f */
[C---:B------:R-:W-:Y:S01]  /*0fe0*/  ISETP.GT.U32.AND P3, PT, R15.reuse, R6, PT ;  /* 0x000000060f00720c */ /* 0x040fe20003f64070 */
[--C-:B------:R-:W-:Y:S01]  /*0ff0*/  @!P0 IMAD.IADD R8, R8, 0x1, -R15.reuse ;  /* 0x0000000108088824 */ /* 0x100fe200078e0a0f */
[----:B------:R-:W-:Y:S01]  /*1000*/  IABS R66, R17 ;  /* 0x0000001100427213 */ /* 0x000fe20000000000 */
[----:B------:R-:W-:Y:S01]  /*1010*/  @!P4 IMAD.IADD R10, R10, 0x1, -R15 ;  /* 0x000000010a0ac824 */ /* 0x000fe200078e0a0f */
[C---:B------:R-:W-:Y:S01]  /*1020*/  ISETP.GT.U32.AND P4, PT, R15.reuse, R0, PT ;  /* 0x000000000f00720c */ /* 0x040fe20003f84070 */
[----:B------:R-:W-:Y:S01]  /*1030*/  IMAD R124, R2, R13, R124 ;  /* 0x0000000d027c7224 */ /* 0x000fe200078e027c */
[----:B------:R-:W-:Y:S01]  /*1040*/  ISETP.GT.U32.AND P0, PT, R15, R8, PT ;  /* 0x000000080f00720c */ /* 0x000fe20003f04070 */
[----:B------:R-:W-:-:S04]  /*1050*/  IMAD.HI.U32 R13, R3, R66, RZ ;  /* 0x00000042030d7227 */ /* 0x000fc800078e00ff */
[----:B------:R-:W-:Y:S01]  /*1060*/  @!P5 IMAD.IADD R7, R7, 0x1, -R15 ;  /* 0x000000010707d824 */ /* 0x000fe200078e0a0f */
[----:B------:R-:W-:Y:S01]  /*1070*/  ISETP.GT.U32.AND P5, PT, R2, R64, PT ;  /* 0x000000400200720c */ /* 0x000fe20003fa4070 */
[----:B------:R-:W-:Y:S01]  /*1080*/  @!P1 IMAD.IADD R62, R62, 0x1, -R2 ;  /* 0x000000013e3e9824 */ /* 0x000fe200078e0a02 */
[----:B------:R-:W-:Y:S01]  /*1090*/  ISETP.GT.U32.AND P1, PT, R2, R124, PT ;  /* 0x0000007c0200720c */ /* 0x000fe20003f24070 */
[----:B------:R-:W-:Y:S02]  /*10a0*/  IMAD.MOV R13, RZ, RZ, -R13 ;  /* 0x000000ffff0d7224 */ /* 0x000fe400078e0a0d */
[----:B------:R-:W-:Y:S01]  /*10b0*/  @!P3 IMAD.IADD R6, R6, 0x1, -R15 ;  /* 0x000000010606b824 */ /* 0x000fe200078e0a0f */
[C---:B------:R-:W-:Y:S01]  /*10c0*/  ISETP.GT.U32.AND P3, PT, R2.reuse, R62, PT ;  /* 0x0000003e0200720c */ /* 0x040fe20003f64070 */
[----:B------:R-:W-:Y:S02]  /*10d0*/  IMAD R66, R2, R13, R66 ;  /* 0x0000000d02427224 */ /* 0x000fe400078e0242 */
[----:B------:R-:W-:-:S02]  /*10e0*/  VIADD R14, R85, 0x4 ;  /* 0x00000004550e7836 */ /* 0x000fc40000000000 */
[--C-:B------:R-:W-:Y:S01]  /*10f0*/  @!P4 IMAD.IADD R0, R0, 0x1, -R15.reuse ;  /* 0x000000010000c824 */ /* 0x100fe200078e0a0f */
[----:B------:R-:W-:Y:S01]  /*1100*/  ISETP.GT.U32.AND P4, PT, R2, R66, PT ;  /* 0x000000420200720c */ /* 0x000fe20003f84070 */
[--C-:B------:R-:W-:Y:S01]  /*1110*/  @!P0 IMAD.IADD R8, R8, 0x1, -R15.reuse ;  /* 0x0000000108088824 */ /* 0x100fe200078e0a0f */
[----:B------:R-:W-:Y:S01]  /*1120*/  ISETP.GE.AND P0, PT, R17, RZ, PT ;  /* 0x000000ff1100720c */ /* 0x000fe20003f06270 */
[----:B------:R-:W-:Y:S01]  /*1130*/  VIADD R17, R85, 0x6 ;  /* 0x0000000655117836 */ /* 0x000fe20000000000 */
[----:B------:R-:W-:Y:S01]  /*1140*/  IABS R122, R14 ;  /* 0x0000000e007a7213 */ /* 0x000fe20000000000 */
[--C-:B------:R-:W-:Y:S01]  /*1150*/  @!P5 IMAD.IADD R64, R64, 0x1, -R2.reuse ;  /* 0x000000014040d824 */ /* 0x100fe200078e0a02 */
[----:B------:R-:W-:Y:S01]  /*1160*/  ISETP.GE.AND P5, PT, R21, RZ, PT ;  /* 0x000000ff1500720c */ /* 0x000fe20003fa6270 */
[----:B------:R-:W-:Y:S01]  /*1170*/  @!P1 IMAD.IADD R124, R124, 0x1, -R2 ;  /* 0x000000017c7c9824 */ /* 0x000fe200078e0a02 */
[----:B------:R-:W-:Y:S01]  /*1180*/  IABS R120, R17 ;  /* 0x0000001100787213 */ /* 0x000fe20000000000 */
[----:B------:R-:W-:Y:S01]  /*1190*/  @!P6 IMAD.IADD R11, R11, 0x1, -R15 ;  /* 0x000000010b0be824 */ /* 0x000fe200078e0a0f */
[----:B------:R-:W-:Y:S01]  /*11a0*/  ISETP.GE.AND P6, PT, R16, RZ, PT ;  /* 0x000000ff1000720c */ /* 0x000fe20003fc6270 */
[----:B------:R-:W-:Y:S01]  /*11b0*/  IMAD.HI.U32 R13, R3, R122, RZ ;  /* 0x0000007a030d7227 */ /* 0x000fe200078e00ff */
[----:B------:R-:W-:-:S02]  /*11c0*/  ISETP.GT.U32.AND P1, PT, R2, R124, PT ;  /* 0x0000007c0200720c */ /* 0x000fc40003f24070 */
[----:B------:R-:W-:Y:S01]  /*11d0*/  IADD3 R16, R85, 0x5, RZ ;  /* 0x0000000555107810 */ /* 0x000fe20007ffe0ff */
[--C-:B------:R-:W-:Y:S01]  /*11e0*/  @!P3 IMAD.IADD R62, R62, 0x1, -R2.reuse ;  /* 0x000000013e3eb824 */ /* 0x100fe200078e0a02 */
[----:B------:R-:W-:Y:S01]  /*11f0*/  ISETP.GE.AND P3, PT, R14, RZ, PT ;  /* 0x000000ff0e00720c */ /* 0x000fe20003f66270 */
[----:B------:R-:W-:Y:S01]  /*1200*/  @!P4 IMAD.IADD R66, R66, 0x1, -R2 ;  /* 0x000000014242c824 */ /* 0x000fe200078e0a02 */
[----:B------:R-:W-:Y:S01]  /*1210*/  IADD3 R13, -R13, RZ, RZ ;  /* 0x000000ff0d0d7210 */ /* 0x000fe20007ffe1ff */
[----:B------:R-:W-:Y:S01]  /*1220*/  IMAD.HI.U32 R14, R3, R120, RZ ;  /* 0x00000078030e7227 */ /* 0x000fe200078e00ff */
[----:B------:R-:W-:-:S03]  /*1230*/  IABS R68, R16 ;  /* 0x0000001000447213 */ /* 0x000fc60000000000 */
[----:B------:R-:W-:Y:S01]  /*1240*/  @!P5 IMAD.MOV R64, RZ, RZ, -R64 ;  /* 0x000000ffff40d224 */ /* 0x000fe200078e0a40 */
[C---:B------:R-:W-:Y:S01]  /*1250*/  ISETP.GT.U32.AND P5, PT, R2.reuse, R66, PT ;  /* 0x000000420200720c */ /* 0x040fe20003fa4070 */
[----:B------:R-:W-:Y:S01]  /*1260*/  IMAD R122, R2, R13, R122 ;  /* 0x0000000d027a7224 */ /* 0x000fe200078e027a */
[----:B------:R-:W-:Y:S01]  /*1270*/  IADD3 R15, -R14, RZ, RZ ;  /* 0x000000ff0e0f7210 */ /* 0x000fe20007ffe1ff */
[----:B------:R-:W-:-:S03]  /*1280*/  IMAD.HI.U32 R13, R3, R68, RZ ;  /* 0x00000044030d7227 */ /* 0x000fc600078e00ff */
[----:B------:R-:W-:Y:S01]  /*1290*/  ISETP.GT.U32.AND P4, PT, R2, R122, PT ;  /* 0x0000007a0200720c */ /* 0x000fe20003f84070 */
[----:B------:R-:W-:Y:S01]  /*12a0*/  @!P1 IMAD.IADD R124, R124, 0x1, -R2 ;  /* 0x000000017c7c9824 */ /* 0x000fe200078e0a02 */
[----:B------:R-:W-:Y:S01]  /*12b0*/  ISETP.GE.AND P1, PT, R17, RZ, PT ;  /* 0x000000ff1100720c */ /* 0x000fe20003f26270 */
[----:B------:R-:W-:Y:S02]  /*12c0*/  IMAD.MOV R13, RZ, RZ, -R13 ;  /* 0x000000ffff0d7224 */ /* 0x000fe400078e0a0d */
[----:B------:R-:W-:Y:S01]  /*12d0*/  IMAD R120, R2, R15, R120 ;  /* 0x0000000f02787224 */ /* 0x000fe200078e0278 */
[----:B------:R-:W-:Y:S01]  /*12e0*/  @!P6 IADD3 R124, -R124, RZ, RZ ;  /* 0x000000ff7c7ce210 */ /* 0x000fe20007ffe1ff */
[----:B------:R-:W-:Y:S02]  /*12f0*/  IMAD R68, R2, R13, R68 ;  /* 0x0000000d02447224 */ /* 0x000fe400078e0244 */
[----:B------:R-:W-:Y:S01]  /*1300*/  @!P5 IMAD.IADD R66, R66, 0x1, -R2 ;  /* 0x000000014242d824 */ /* 0x000fe200078e0a02 */
[C---:B------:R-:W-:Y:S01]  /*1310*/  ISETP.GT.U32.AND P6, PT, R2.reuse, R120, PT ;  /* 0x000000780200720c */ /* 0x040fe20003fc4070 */
[C---:B------:R-:W-:Y:S01]  /*1320*/  VIADD R14, R85.reuse, 0x7 ;  /* 0x00000007550e7836 */ /* 0x040fe20000000000 */
[----:B------:R-:W-:Y:S01]  /*1330*/  ISETP.GT.U32.AND P5, PT, R2, R68, PT ;  /* 0x000000440200720c */ /* 0x000fe20003fa4070 */
[----:B------:R-:W-:-:S02]  /*1340*/  VIADD R17, R85, 0x9 ;  /* 0x0000000955117836 */ /* 0x000fc40000000000 */
[----:B------:R-:W-:Y:S01]  /*1350*/  @!P0 IMAD.MOV R66, RZ, RZ, -R66 ;  /* 0x000000ffff428224 */ /* 0x000fe200078e0a42 */
[----:B------:R-:W-:Y:S01]  /*1360*/  IABS R70, R14 ;  /* 0x0000000e00467213 */ /* 0x000fe20000000000 */
[----:B------:R-:W-:Y:S01]  /*1370*/  @!P2 IMAD.MOV R62, RZ, RZ, -R62 ;  /* 0x000000ffff3ea224 */ /* 0x000fe200078e0a3e */
[----:B------:R-:W-:Y:S01]  /*1380*/  IABS R118, R17 ;  /* 0x0000001100767213 */ /* 0x000fe20000000000 */
[--C-:B------:R-:W-:Y:S01]  /*1390*/  @!P4 IMAD.IADD R122, R122, 0x1, -R2.reuse ;  /* 0x000000017a7ac824 */ /* 0x100fe200078e0a02 */
[----:B------:R-:W-:Y:S01]  /*13a0*/  ISETP.GE.AND P0, PT, R14, RZ, PT ;  /* 0x000000ff0e00720c */ /* 0x000fe20003f06270 */
[----:B------:R-:W-:Y:S01]  /*13b0*/  IMAD.HI.U32 R13, R3, R70, RZ ;  /* 0x00000046030d7227 */ /* 0x000fe200078e00ff */
[----:B------:R-:W-:Y:S02]  /*13c0*/  ISETP.GE.AND P2, PT, R16, RZ, PT ;  /* 0x000000ff1000720c */ /* 0x000fe40003f46270 */
[----:B------:R-:W-:Y:S01]  /*13d0*/  ISETP.GT.U32.AND P4, PT, R2, R122, PT ;  /* 0x0000007a0200720c */ /* 0x000fe20003f84070 */
[----:B------:R-:W-:-:S02]  /*13e0*/  @!P6 IMAD.IADD R120, R120, 0x1, -R2 ;  /* 0x000000017878e824 */ /* 0x000fc400078e0a02 */
[----:B------:R-:W-:Y:S02]  /*13f0*/  @!P5 IMAD.IADD R68, R68, 0x1, -R2 ;  /* 0x000000014444d824 */ /* 0x000fe400078e0a02 */
[----:B------:R-:W-:Y:S01]  /*1400*/  IMAD.MOV R15, RZ, RZ, -R13 ;  /* 0x000000ffff0f7224 */ /* 0x000fe200078e0a0d */
[C---:B------:R-:W-:Y:S01]  /*1410*/  ISETP.GT.U32.AND P6, PT, R2.reuse, R120, PT ;  /* 0x000000780200720c */ /* 0x040fe20003fc4070 */
[----:B------:R-:W-:Y:S01]  /*1420*/  IMAD.HI.U32 R14, R3, R118, RZ ;  /* 0x00000076030e7227 */ /* 0x000fe200078e00ff */
[----:B------:R-:W-:-:S03]  /*1430*/  ISETP.GT.U32.AND P5, PT, R2, R68, PT ;  /* 0x000000440200720c */ /* 0x000fc60003fa4070 */
[C---:B------:R-:W-:Y:S02]  /*1440*/  VIADD R16, R85.reuse, 0x8 ;  /* 0x0000000855107836 */ /* 0x040fe40000000000 */
[----:B------:R-:W-:Y:S01]  /*1450*/  IMAD R70, R2, R15, R70 ;  /* 0x0000000f02467224 */ /* 0x000fe200078e0246 */
[----:B------:R-:W-:Y:S01]  /*1460*/  IADD3 R15, -R14, RZ, RZ ;  /* 0x000000ff0e0f7210 */ /* 0x000fe20007ffe1ff */
[----:B------:R-:W-:Y:S01]  /*1470*/  @!P4 IMAD.IADD R122, R122, 0x1, -R2 ;  /* 0x000000017a7ac824 */ /* 0x000fe200078e0a02 */
[----:B------:R-:W-:Y:S01]  /*1480*/  IABS R140, R16 ;  /* 0x00000010008c7213 */ /* 0x000fe20000000000 */
[----:B------:R-:W-:Y:S01]  /*1490*/  VIADD R18, R85, 0xc ;  /* 0x0000000c55127836 */ /* 0x000fe20000000000 */
[----:B------:R-:W-:Y:S01]  /*14a0*/  ISETP.GE.AND P4, PT, R16, RZ, PT ;  /* 0x000000ff1000720c */ /* 0x000fe20003f86270 */
[----:B------:R-:W-:Y:S02]  /*14b0*/  IMAD R118, R2, R15, R118 ;  /* 0x0000000f02767224 */ /* 0x000fe400078e0276 */
[----:B------:R-:W-:Y:S01]  /*14c0*/  @!P6 IMAD.IADD R120, R120, 0x1, -R2 ;  /* 0x000000017878e824 */ /* 0x000fe200078e0a02 */
[----:B------:R-:W-:Y:S01]  /*14d0*/  IABS R74, R18 ;  /* 0x00000012004a7213 */ /* 0x000fe20000000000 */
[----:B------:R-:W-:-:S04]  /*14e0*/  IMAD.HI.U32 R13, R3, R140, RZ ;  /* 0x0000008c030d7227 */ /* 0x000fc800078e00ff */
[----:B------:R-:W-:Y:S01]  /*14f0*/  @!P5 IMAD.IADD R68, R68, 0x1, -R2 ;  /* 0x000000014444d824 */ /* 0x000fe200078e0a02 */
[C---:B------:R-:W-:Y:S01]  /*1500*/  ISETP.GT.U32.AND P5, PT, R2.reuse, R70, PT ;  /* 0x000000460200720c */ /* 0x040fe20003fa4070 */
[----:B------:R-:W-:Y:S01]  /*1510*/  @!P1 IMAD.MOV R120, RZ, RZ, -R120 ;  /* 0x000000ffff789224 */ /* 0x000fe200078e0a78 */
[C---:B------:R-:W-:Y:S01]  /*1520*/  ISETP.GT.U32.AND P1, PT, R2.reuse, R118, PT ;  /* 0x000000760200720c */ /* 0x040fe20003f24070 */
[----:B------:R-:W-:Y:S02]  /*1530*/  IMAD.MOV R13, RZ, RZ, -R13 ;  /* 0x000000ffff0d7224 */ /* 0x000fe400078e0a0d */
[C---:B------:R-:W-:Y:S02]  /*1540*/  VIADD R16, R85.reuse, 0xb ;  /* 0x0000000b55107836 */ /* 0x040fe40000000000 */
[C---:B------:R-:W-:Y:S02]  /*1550*/  IMAD R140, R2.reuse, R13, R140 ;  /* 0x0000000d028c7224 */ /* 0x040fe400078e028c */
[----:B------:R-:W-:Y:S01]  /*1560*/  VIADD R13, R85, 0xa ;  /* 0x0000000a550d7836 */ /* 0x000fe20000000000 */
[----:B------:R-:W-:Y:S01]  /*1570*/  IABS R116, R16 ;  /* 0x0000001000747213 */ /* 0x000fe20000000000 */
[----:B------:R-:W-:Y:S01]  /*1580*/  @!P2 IMAD.MOV R68, RZ, RZ, -R68 ;  /* 0x000000ffff44a224 */ /* 0x000fe200078e0a44 */
[----:B------:R-:W-:Y:S01]  /*1590*/  ISETP.GT.U32.AND P2, PT, R2, R140, PT ;  /* 0x0000008c0200720c */ /* 0x000fe20003f44070 */
[--C-:B------:R-:W-:Y:S01]  /*15a0*/  @!P5 IMAD.IADD R70, R70, 0x1, -R2.reuse ;  /* 0x000000014646d824 */ /* 0x100fe200078e0a02 */
[----:B------:R-:W-:Y:S01]  /*15b0*/  IABS R72, R13 ;  /* 0x0000000d00487213 */ /* 0x000fe20000000000 */
[----:B------:R-:W-:Y:S01]  /*15c0*/  @!P1 IMAD.IADD R118, R118, 0x1, -R2 ;  /* 0x0000000176769824 */ /* 0x000fe200078e0a02 */
[----:B------:R-:W-:Y:S01]  /*15d0*/  ISETP.GE.AND P6, PT, R13, RZ, PT ;  /* 0x000000ff0d00720c */ /* 0x000fe20003fc6270 */
[----:B------:R-:W-:Y:S01]  /*15e0*/  IMAD.HI.U32 R14, R3, R116, RZ ;  /* 0x00000074030e7227 */ /* 0x000fe200078e00ff */
[----:B------:R-:W-:-:S02]  /*15f0*/  ISETP.GT.U32.AND P5, PT, R2, R70, PT ;  /* 0x000000460200720c */ /* 0x000fc40003fa4070 */
[----:B------:R-:W-:Y:S01]  /*1600*/  ISETP.GT.U32.AND P1, PT, R2, R118, PT ;  /* 0x000000760200720c */ /* 0x000fe20003f24070 */
[----:B------:R-:W-:-:S04]  /*1610*/  IMAD.HI.U32 R13, R3, R72, RZ ;  /* 0x00000048030d7227 */ /* 0x000fc800078e00ff */
[----:B------:R-:W-:Y:S01]  /*1620*/  @!P3 IMAD.MOV R122, RZ, RZ, -R122 ;  /* 0x000000ffff7ab224 */ /* 0x000fe200078e0a7a */
[----:B------:R-:W-:Y:S01]  /*1630*/  ISETP.GE.AND P3, PT, R17, RZ, PT ;  /* 0x000000ff1100720c */ /* 0x000fe20003f66270 */
[----:B------:R-:W-:Y:S02]  /*1640*/  IMAD.MOV R15, RZ, RZ, -R13 ;  /* 0x000000ffff0f7224 */ /* 0x000fe400078e0a0d */
[----:B------:R-:W-:Y:S02]  /*1650*/  IMAD.MOV R17, RZ, RZ, -R14 ;  /* 0x000000ffff117224 */ /* 0x000fe400078e0a0e */
[----:B------:R-:W-:Y:S01]  /*1660*/  IMAD.HI.U32 R14, R3, R114, RZ ;  /* 0x00000072030e7227 */ /* 0x000fe200078e00ff */
[----:B------:R-:W-:Y:S02]  /*1670*/  @!P5 IADD3 R70, R70, -R2, RZ ;  /* 0x800000024646d210 */ /* 0x000fe40007ffe0ff */
[----:B------:R-:W-:Y:S01]  /*1680*/  ISETP.GE.AND P5, PT, R16, RZ, PT ;  /* 0x000000ff1000720c */ /* 0x000fe20003fa6270 */
[----:B------:R-:W-:Y:S01]  /*1690*/  @!P2 IMAD.IADD R140, R140, 0x1, -R2 ;  /* 0x000000018c8ca824 */ /* 0x000fe200078e0a02 */
[----:B------:R-:W-:Y:S01]  /*16a0*/  IADD3 R16, R85, 0xe, RZ ;  /* 0x0000000e55107810 */ /* 0x000fe20007ffe0ff */
[----:B------:R-:W-:-:S02]  /*16b0*/  IMAD R72, R2, R15, R72 ;  /* 0x0000000f02487224 */ /* 0x000fc400078e0248 */
[----:B------:R-:W-:Y:S01]  /*16c0*/  IMAD.MOV R15, RZ, RZ, -R14 ;  /* 0x000000ffff0f7224 */ /* 0x000fe200078e0a0e */
[----:B------:R-:W-:Y:S01]  /*16d0*/  ISETP.GT.U32.AND P2, PT, R2, R140, PT ;  /* 0x0000008c0200720c */ /* 0x000fe20003f44070 */
[----:B------:R-:W-:Y:S01]  /*16e0*/  @!P1 IMAD.IADD R118, R118, 0x1, -R2 ;  /* 0x0000000176769824 */ /* 0x000fe200078e0a02 */
[----:B------:R-:W-:Y:S01]  /*16f0*/  IABS R76, R16 ;  /* 0x00000010004c7213 */ /* 0x000fe20000000000 */
[C---:B------:R-:W-:Y:S02]  /*1700*/  IMAD R114, R2.reuse, R15, R114 ;  /* 0x0000000f02727224 */ /* 0x040fe400078e0272 */
[----:B------:R-:W-:Y:S02]  /*1710*/  IMAD R116, R2, R17, R116 ;  /* 0x0000001102747224 */ /* 0x000fe400078e0274 */
[----:B------:R-:W-:-:S04]  /*1720*/  IMAD.HI.U32 R13, R3, R74, RZ ;  /* 0x0000004a030d7227 */ /* 0x000fc800078e00ff */
[----:B------:R-:W-:Y:S01]  /*1730*/  @!P3 IMAD.MOV R118, RZ, RZ, -R118 ;  /* 0x000000ffff76b224 */ /* 0x000fe200078e0a76 */
[C---:B------:R-:W-:Y:S01]  /*1740*/  ISETP.GT.U32.AND P3, PT, R2.reuse, R114, PT ;  /* 0x000000720200720c */ /* 0x040fe20003f64070 */
[----:B------:R-:W-:Y:S01]  /*1750*/  @!P0 IMAD.MOV R70, RZ, RZ, -R70 ;  /* 0x000000ffff468224 */ /* 0x000fe200078e0a46 */
[----:B------:R-:W-:Y:S01]  /*1760*/  ISETP.GT.U32.AND P0, PT, R2, R116, PT ;  /* 0x000000740200720c */ /* 0x000fe20003f04070 */
[----:B------:R-:W-:Y:S02]  /*1770*/  IMAD.MOV R13, RZ, RZ, -R13 ;  /* 0x000000ffff0d7224 */ /* 0x000fe400078e0a0d */
[----:B------:R-:W-:Y:S01]  /*1780*/  @!P2 IMAD.IADD R140, R140, 0x1, -R2 ;  /* 0x000000018c8ca824 */ /* 0x000fe200078e0a02 */
[C---:B------:R-:W-:Y:S01]  /*1790*/  ISETP.GT.U32.AND P2, PT, R2.reuse, R72, PT ;  /* 0x000000480200720c */ /* 0x040fe20003f44070 */
[----:B------:R-:W-:Y:S02]  /*17a0*/  IMAD R74, R2, R13, R74 ;  /* 0x0000000d024a7224 */ /* 0x000fe400078e024a */
[----:B------:R-:W-:-:S03]  /*17b0*/  IMAD.HI.U32 R13, R3, R76, RZ ;  /* 0x0000004c030d7227 */ /* 0x000fc600078e00ff */
[----:B------:R-:W-:Y:S01]  /*17c0*/  ISETP.GT.U32.AND P1, PT, R2, R74, PT ;  /* 0x0000004a0200720c */ /* 0x000fe20003f24070 */
[----:B------:R-:W-:Y:S01]  /*17d0*/  VIADD R15, R85, 0xf ;  /* 0x0000000f550f7836 */ /* 0x000fe20000000000 */
[----:B------:R-:W-:Y:S01]  /*17e0*/  IADD3 R13, -R13, RZ, RZ ;  /* 0x000000ff0d0d7210 */ /* 0x000fe20007ffe1ff */
[--C-:B------:R-:W-:Y:S02]  /*17f0*/  @!P3 IMAD.IADD R114, R114, 0x1, -R2.reuse ;  /* 0x000000017272b824 */ /* 0x100fe400078e0a02 */
[----:B------:R-:W-:Y:S01]  /*1800*/  @!P0 IMAD.IADD R116, R116, 0x1, -R2 ;  /* 0x0000000174748824 */ /* 0x000fe200078e0a02 */
[----:B------:R-:W-:Y:S01]  /*1810*/  IABS R112, R15 ;  /* 0x0000000f00707213 */ /* 0x000fe20000000000 */
[C---:B------:R-:W-:Y:S01]  /*1820*/  IMAD R76, R2.reuse, R13, R76 ;  /* 0x0000000d024c7224 */ /* 0x040fe200078e024c */
[----:B------:R-:W-:Y:S01]  /*1830*/  ISETP.GT.U32.AND P3, PT, R2, R114, PT ;  /* 0x000000720200720c */ /* 0x000fe20003f64070 */
[----:B------:R-:W-:Y:S01]  /*1840*/  @!P2 IMAD.IADD R72, R72, 0x1, -R2 ;  /* 0x000000014848a824 */ /* 0x000fe200078e0a02 */
[----:B------:R-:W-:Y:S01]  /*1850*/  ISETP.GT.U32.AND P0, PT, R2, R116, PT ;  /* 0x000000740200720c */ /* 0x000fe20003f04070 */
[----:B------:R-:W-:-:S03]  /*1860*/  IMAD.HI.U32 R13, R3, R112, RZ ;  /* 0x00000070030d7227 */ /* 0x000fc600078e00ff */
[----:B------:R-:W-:Y:S01]  /*1870*/  ISETP.GT.U32.AND P2, PT, R2, R72, PT ;  /* 0x000000480200720c */ /* 0x000fe20003f44070 */
[----:B------:R-:W-:Y:S01]  /*1880*/  @!P1 IMAD.IADD R74, R74, 0x1, -R2 ;  /* 0x000000014a4a9824 */ /* 0x000fe200078e0a02 */
[----:B------:R-:W-:Y:S01]  /*1890*/  IADD3 R13, -R13, RZ, RZ ;  /* 0x000000ff0d0d7210 */ /* 0x000fe20007ffe1ff */
[----:B------:R-:W-:Y:S02]  /*18a0*/  VIADD R17, R85, 0x10 ;  /* 0x0000001055117836 */ /* 0x000fe40000000000 */
[----:B------:R-:W-:Y:S01]  /*18b0*/  @!P4 IMAD.MOV R140, RZ, RZ, -R140 ;  /* 0x000000ffff8cc224 */ /* 0x000fe200078e0a8c */
[C---:B------:R-:W-:Y:S01]  /*18c0*/  ISETP.GT.U32.AND P1, PT, R2.reuse, R74, PT ;  /* 0x0000004a0200720c */ /* 0x040fe20003f24070 */
[----:B------:R-:W-:Y:S01]  /*18d0*/  IMAD R112, R2, R13, R112 ;  /* 0x0000000d02707224 */ /* 0x000fe200078e0270 */
[----:B------:R-:W-:Y:S01]  /*18e0*/  IABS R78, R17 ;  /* 0x00000011004e7213 */ /* 0x000fe20000000000 */
[--C-:B------:R-:W-:Y:S01]  /*18f0*/  @!P3 IMAD.IADD R114, R114, 0x1, -R2.reuse ;  /* 0x000000017272b824 */ /* 0x100fe200078e0a02 */
[----:B------:R-:W-:Y:S01]  /*1900*/  ISETP.GE.AND P4, PT, R18, RZ, PT ;  /* 0x000000ff1200720c */ /* 0x000fe20003f86270 */
[--C-:B------:R-:W-:Y:S01]  /*1910*/  @!P0 IMAD.IADD R116, R116, 0x1, -R2.reuse ;  /* 0x0000000174748824 */ /* 0x100fe200078e0a02 */
[----:B------:R-:W-:Y:S01]  /*1920*/  ISETP.GT.U32.AND P3, PT, R2, R112, PT ;  /* 0x000000700200720c */ /* 0x000fe20003f64070 */
[----:B------:R-:W-:Y:S01]  /*1930*/  @!P2 IMAD.IADD R72, R72, 0x1, -R2 ;  /* 0x000000014848a824 */ /* 0x000fe200078e0a02 */
[----:B------:R-:W-:Y:S01]  /*1940*/  ISETP.GT.U32.AND P0, PT, R2, R76, PT ;  /* 0x0000004c0200720c */ /* 0x000fe20003f04070 */
[----:B------:R-:W-:Y:S01]  /*1950*/  IMAD.HI.U32 R14, R3, R78, RZ ;  /* 0x0000004e030e7227 */ /* 0x000fe200078e00ff */
[----:B------:R-:W-:-:S03]  /*1960*/  ISETP.GE.AND P2, PT, R19, RZ, PT ;  /* 0x000000ff1300720c */ /* 0x000fc60003f46270 */
[----:B------:R-:W-:Y:S01]  /*1970*/  @!P5 IMAD.MOV R116, RZ, RZ, -R116 ;  /* 0x000000ffff74d224 */ /* 0x000fe200078e0a74 */
[----:B------:R-:W-:Y:S01]  /*1980*/  ISETP.GE.AND P5, PT, R15, RZ, PT ;  /* 0x000000ff0f00720c */ /* 0x000fe20003fa6270 */
[C---:B------:R-:W-:Y:S02]  /*1990*/  VIADD R13, R85.reuse, 0x11 ;  /* 0x00000011550d7836 */ /* 0x040fe40000000000 */
[----:B------:R-:W-:Y:S02]  /*19a0*/  IMAD.MOV R15, RZ, RZ, -R14 ;  /* 0x000000ffff0f7224 */ /* 0x000fe400078e0a0e */
[--C-:B------:R-:W-:Y:S01]  /*19b0*/  @!P1 IMAD.IADD R74, R74, 0x1, -R2.reuse ;  /* 0x000000014a4a9824 */ /* 0x100fe200078e0a02 */
[----:B------:R-:W-:Y:S01]  /*19c0*/  IABS R80, R13 ;  /* 0x0000000d00507213 */ /* 0x000fe20000000000 */
[----:B------:R-:W-:Y:S01]  /*19d0*/  VIADD R14, R85, 0x12 ;  /* 0x00000012550e7836 */ /* 0x000fe20000000000 */
[----:B------:R-:W-:Y:S01]  /*19e0*/  ISETP.GE.AND P1, PT, R17, RZ, PT ;  /* 0x000000ff1100720c */ /* 0x000fe20003f26270 */
[--C-:B------:R-:W-:Y:S01]  /*19f0*/  @!P3 IMAD.IADD R112, R112, 0x1, -R2.reuse ;  /* 0x000000017070b824 */ /* 0x100fe200078e0a02 */
[----:B------:R-:W-:Y:S01]  /*1a00*/  @!P4 IADD3 R74, -R74, RZ, RZ ;  /* 0x000000ff4a4ac210 */ /* 0x000fe20007ffe1ff */
[----:B------:R-:W-:Y:S01]  /*1a10*/  @!P0 IMAD.IADD R76, R76, 0x1, -R2 ;  /* 0x000000014c4c8824 */ /* 0x000fe200078e0a02 */
[----:B------:R-:W-:Y:S01]  /*1a20*/  IABS R110, R14 ;  /* 0x0000000e006e7213 */ /* 0x000fe20000000000 */
[----:B------:R-:W-:Y:S01]  /*1a30*/  @!P2 IMAD.MOV R114, RZ, RZ, -R114 ;  /* 0x000000ffff72a224 */ /* 0x000fe200078e0a72 */
[----:B------:R-:W-:Y:S01]  /*1a40*/  ISETP.GE.AND P4, PT, R13, RZ, PT ;  /* 0x000000ff0d00720c */ /* 0x000fe20003f86270 */
[----:B------:R-:W-:Y:S01]  /*1a50*/  IMAD.HI.U32 R13, R3, R80, RZ ;  /* 0x00000050030d7227 */ /* 0x000fe200078e00ff */
[----:B------:R-:W-:-:S02]  /*1a60*/  ISETP.GT.U32.AND P3, PT, R2, R112, PT ;  /* 0x000000700200720c */ /* 0x000fc40003f64070 */
[----:B------:R-:W-:Y:S01]  /*1a70*/  ISETP.GT.U32.AND P0, PT, R2, R76, PT ;  /* 0x0000004c0200720c */ /* 0x000fe20003f04070 */
[----:B------:R-:W-:Y:S01]  /*1a80*/  @!P6 IMAD.MOV R72, RZ, RZ, -R72 ;  /* 0x000000ffff48e224 */ /* 0x000fe200078e0a48 */
[----:B------:R-:W-:Y:S01]  /*1a90*/  ISETP.GE.AND P2, PT, R14, RZ, PT ;  /* 0x000000ff0e00720c */ /* 0x000fe20003f46270 */
[----:B------:R-:W-:Y:S01]  /*1aa0*/  IMAD.HI.U32 R14, R3, R110, RZ ;  /* 0x0000006e030e7227 */ /* 0x000fe200078e00ff */
[----:B------:R-:W-:-:S03]  /*1ab0*/  ISETP.GE.AND P6, PT, R16, RZ, PT ;  /* 0x000000ff1000720c */ /* 0x000fc60003fc6270 */
[----:B------:R-:W-:Y:S02]  /*1ac0*/  IMAD.MOV R13, RZ, RZ, -R13 ;  /* 0x000000ffff0d7224 */ /* 0x000fe400078e0a0d */
[----:B------:R-:W-:Y:S01]  /*1ad0*/  IMAD R78, R2, R15, R78 ;  /* 0x0000000f024e7224 */ /* 0x000fe200078e024e */
[----:B------:R-:W-:Y:S01]  /*1ae0*/  IADD3 R15, -R14, RZ, RZ ;  /* 0x000000ff0e0f7210 */ /* 0x000fe20007ffe1ff */
[----:B------:R-:W-:Y:S02]  /*1af0*/  IMAD R80, R2, R13, R80 ;  /* 0x0000000d02507224 */ /* 0x000fe400078e0250 */
[--C-:B------:R-:W-:Y:S02]  /*1b00*/  @!P3 IMAD.IADD R112, R112, 0x1, -R2.reuse ;  /* 0x000000017070b824 */ /* 0x100fe400078e0a02 */
[----:B------:R-:W-:Y:S01]  /*1b10*/  @!P0 IMAD.IADD R76, R76, 0x1, -R2 ;  /* 0x000000014c4c8824 */ /* 0x000fe200078e0a02 */
[C---:B------:R-:W-:Y:S01]  /*1b20*/  ISETP.GT.U32.AND P3, PT, R2.reuse, R80, PT ;  /* 0x000000500200720c */ /* 0x040fe20003f64070 */
[C---:B------:R-:W-:Y:S01]  /*1b30*/  IMAD R110, R2.reuse, R15, R110 ;  /* 0x0000000f026e7224 */ /* 0x040fe200078e026e */
[----:B------:R-:W-:Y:S01]  /*1b40*/  ISETP.GT.U32.AND P0, PT, R2, R78, PT ;  /* 0x0000004e0200720c */ /* 0x000fe20003f04070 */
[----:B------:R-:W-:-:S02]  /*1b50*/  @!P6 IMAD.MOV R76, RZ, RZ, -R76 ;  /* 0x000000ffff4ce224 */ /* 0x000fc400078e0a4c */
[C---:B------:R-:W-:Y:S01]  /*1b60*/  VIADD R16, R85.reuse, 0x13 ;  /* 0x0000001355107836 */ /* 0x040fe20000000000 */
[----:B------:R-:W-:Y:S01]  /*1b70*/  ISETP.GT.U32.AND P6, PT, R2, R110, PT ;  /* 0x0000006e0200720c */ /* 0x000fe20003fc4070 */
[C---:B------:R-:W-:Y:S02]  /*1b80*/  VIADD R17, R85.reuse, 0x14 ;  /* 0x0000001455117836 */ /* 0x040fe40000000000 */
[----:B------:R-:W-:Y:S01]  /*1b90*/  @!P5 IMAD.MOV R112, RZ, RZ, -R112 ;  /* 0x000000ffff70d224 */ /* 0x000fe200078e0a70 */
[----:B------:R-:W-:Y:S01]  /*1ba0*/  IABS R82, R16 ;  /* 0x0000001000527213 */ /* 0x000fe20000000000 */
[----:B------:R-:W-:Y:S01]  /*1bb0*/  VIADD R18, R85, 0x16 ;  /* 0x0000001655127836 */ /* 0x000fe20000000000 */
[----:B------:R-:W-:Y:S01]  /*1bc0*/  IABS R108, R17 ;  /* 0x00000011006c7213 */ /* 0x000fe20000000000 */
[----:B------:R-:W-:Y:S01]  /*1bd0*/  @!P3 IMAD.IADD R80, R80, 0x1, -R2 ;  /* 0x000000015050b824 */ /* 0x000fe200078e0a02 */
[----:B------:R-:W-:Y:S01]  /*1be0*/  ISETP.GE.AND P5, PT, R16, RZ, PT ;  /* 0x000000ff1000720c */ /* 0x000fe20003fa6270 */
[----:B------:R-:W-:Y:S01]  /*1bf0*/  IMAD.HI.U32 R13, R3, R82, RZ ;  /* 0x00000052030d7227 */ /* 0x000fe200078e00ff */
[----:B------:R-:W-:-:S02]  /*1c00*/  IABS R106, R18 ;  /* 0x00000012006a7213 */ /* 0x000fc40000000000 */
[----:B------:R-:W-:Y:S01]  /*1c10*/  ISETP.GT.U32.AND P3, PT, R2, R80, PT ;  /* 0x000000500200720c */ /* 0x000fe20003f64070 */
[----:B------:R-:W-:Y:S01]  /*1c20*/  @!P0 IMAD.IADD R78, R78, 0x1, -R2 ;  /* 0x000000014e4e8824 */ /* 0x000fe200078e0a02 */
[----:B------:R-:W-:Y:S01]  /*1c30*/  @!P6 IADD3 R110, R110, -R2, RZ ;  /* 0x800000026e6ee210 */ /* 0x000fe20007ffe0ff */
[----:B------:R-:W-:Y:S02]  /*1c40*/  VIADD R16, R85, 0x15 ;  /* 0x0000001555107836 */ /* 0x000fe40000000000 */
[----:B------:R-:W-:Y:S01]  /*1c50*/  IMAD.HI.U32 R14, R3, R108, RZ ;  /* 0x0000006c030e7227 */ /* 0x000fe200078e00ff */
[C---:B------:R-:W-:Y:S02]  /*1c60*/  ISETP.GT.U32.AND P6, PT, R2.reuse, R110, PT ;  /* 0x0000006e0200720c */ /* 0x040fe40003fc4070 */
[----:B------:R-:W-:Y:S01]  /*1c70*/  ISETP.GT.U32.AND P0, PT, R2, R78, PT ;  /* 0x0000004e0200720c */ /* 0x000fe20003f04070 */
[----:B------:R-:W-:Y:S01]  /*1c80*/  IMAD.MOV R13, RZ, RZ, -R13 ;  /* 0x000000ffff0d7224 */ /* 0x000fe200078e0a0d */
[----:B------:R-:W-:Y:S01]  /*1c90*/  IABS R84, R16 ;  /* 0x0000001000547213 */ /* 0x000fe20000000000 */
[----:B------:R-:W-:-:S02]  /*1ca0*/  IMAD.MOV R15, RZ, RZ, -R14 ;  /* 0x000000ffff0f7224 */ /* 0x000fc400078e0a0e */
[C---:B------:R-:W-:Y:S02]  /*1cb0*/  IMAD R82, R2.reuse, R13, R82 ;  /* 0x0000000d02527224 */ /* 0x040fe400078e0252 */
[----:B------:R-:W-:Y:S02]  /*1cc0*/  IMAD R108, R2, R15, R108 ;  /* 0x0000000f026c7224 */ /* 0x000fe400078e026c */
[--C-:B------:R-:W-:Y:S01]  /*1cd0*/  @!P3 IMAD.IADD R80, R80, 0x1, -R2.reuse ;  /* 0x000000015050b824 */ /* 0x100fe200078e0a02 */
[----:B------:R-:W-:Y:S01]  /*1ce0*/  ISETP.GT.U32.AND P3, PT, R2, R82, PT ;  /* 0x000000520200720c */ /* 0x000fe20003f64070 */
[----:B------:R-:W-:Y:S02]  /*1cf0*/  IMAD.HI.U32 R13, R3, R84, RZ ;  /* 0x00000054030d7227 */ /* 0x000fe400078e00ff */
[----:B------:R-:W-:Y:S02]  /*1d00*/  @!P0 IADD3 R78, R78, -R2, RZ ;  /* 0x800000024e4e8210 */ /* 0x000fe40007ffe0ff */
[----:B------:R-:W-:Y:S01]  /*1d10*/  @!P6 IMAD.IADD R110, R110, 0x1, -R2 ;  /* 0x000000016e6ee824 */ /* 0x000fe200078e0a02 */
[----:B------:R-:W-:Y:S01]  /*1d20*/  ISETP.GT.U32.AND P6, PT, R2, R108, PT ;  /* 0x0000006c0200720c */ /* 0x000fe20003fc4070 */
[----:B------:R-:W-:Y:S01]  /*1d30*/  IMAD.MOV R15, RZ, RZ, -R13 ;  /* 0x000000ffff0f7224 */ /* 0x000fe200078e0a0d */
[----:B------:R-:W-:Y:S01]  /*1d40*/  ISETP.GE.AND P0, PT, R17, RZ, PT ;  /* 0x000000ff1100720c */ /* 0x000fe20003f06270 */
[----:B------:R-:W-:-:S04]  /*1d50*/  IMAD.HI.U32 R13, R3, R106, RZ ;  /* 0x0000006a030d7227 */ /* 0x000fc800078e00ff */
[----:B------:R-:W-:Y:S02]  /*1d60*/  IMAD R84, R2, R15, R84 ;  /* 0x0000000f02547224 */ /* 0x000fe400078e0254 */
[----:B------:R-:W-:Y:S02]  /*1d70*/  IMAD.MOV R17, RZ, RZ, -R13 ;  /* 0x000000ffff117224 */ /* 0x000fe400078e0a0d */
[----:B------:R-:W-:Y:S01]  /*1d80*/  @!P3 IMAD.IADD R82, R82, 0x1, -R2 ;  /* 0x000000015252b824 */ /* 0x000fe200078e0a02 */
[C---:B------:R-:W-:Y:S01]  /*1d90*/  ISETP.GT.U32.AND P3, PT, R2.reuse, R84, PT ;  /* 0x000000540200720c */ /* 0x040fe20003f64070 */
[----:B------:R-:W-:Y:S02]  /*1da0*/  IMAD R106, R2, R17, R106 ;  /* 0x00000011026a7224 */ /* 0x000fe400078e026a */
[C---:B------:R-:W-:Y:S02]  /*1db0*/  VIADD R20, R85.reuse, 0x17 ;  /* 0x0000001755147836 */ /* 0x040fe40000000000 */
[----:B------:R-:W-:Y:S01]  /*1dc0*/  @!P6 IMAD.IADD R108, R108, 0x1, -R2 ;  /* 0x000000016c6ce824 */ /* 0x000fe200078e0a02 */
[----:B------:R-:W-:Y:S01]  /*1dd0*/  ISETP.GT.U32.AND P6, PT, R2, R106, PT ;  /* 0x0000006a0200720c */ /* 0x000fe20003fc4070 */
[C---:B------:R-:W-:Y:S01]  /*1de0*/  VIADD R22, R85.reuse, 0x19 ;  /* 0x0000001955167836 */ /* 0x040fe20000000000 */
[----:B------:R-:W-:Y:S01]  /*1df0*/  IABS R86, R20 ;  /* 0x0000001400567213 */ /* 0x000fe20000000000 */
[----:B-1----:R-:W-:-:S02]  /*1e00*/  VIADD R21, R85, 0x18 ;  /* 0x0000001855157836 */ /* 0x002fc40000000000 */
[----:B------:R-:W-:Y:S01]  /*1e10*/  @!P2 IMAD.MOV R110, RZ, RZ, -R110 ;  /* 0x000000ffff6ea224 */ /* 0x000fe200078e0a6e */
[----:B------:R-:W-:Y:S01]  /*1e20*/  IABS R104, R22 ;  /* 0x0000001600687213 */ /* 0x000fe20000000000 */
[----:B------:R-:W-:Y:S01]  /*1e30*/  IMAD.HI.U32 R14, R3, R86, RZ ;  /* 0x00000056030e7227 */ /* 0x000fe200078e00ff */
[----:B------:R-:W-:-:S03]  /*1e40*/  IABS R138, R21 ;  /* 0x00000015008a7213 */ /* 0x000fc60000000000 */
[----:B------:R-:W-:Y:S01]  /*1e50*/  @!P3 IMAD.IADD R84, R84, 0x1, -R2 ;  /* 0x000000015454b824 */ /* 0x000fe200078e0a02 */
[----:B------:R-:W-:Y:S01]  /*1e60*/  ISETP.GT.U32.AND P3, PT, R2, R82, PT ;  /* 0x000000520200720c */ /* 0x000fe20003f64070 */
[----:B------:R-:W-:Y:S01]  /*1e70*/  IMAD.MOV R19, RZ, RZ, -R14 ;  /* 0x000000ffff137224 */ /* 0x000fe200078e0a0e */
[----:B------:R-:W-:Y:S01]  /*1e80*/  @!P6 IADD3 R106, R106, -R2, RZ ;  /* 0x800000026a6ae210 */ /* 0x000fe20007ffe0ff */
[----:B------:R-:W-:Y:S01]  /*1e90*/  IMAD.HI.U32 R13, R3, R104, RZ ;  /* 0x00000068030d7227 */ /* 0x000fe200078e00ff */
[----:B------:R-:W-:-:S03]  /*1ea0*/  ISETP.GT.U32.AND P6, PT, R2, R84, PT ;  /* 0x000000540200720c */ /* 0x000fc60003fc4070 */
[C---:B------:R-:W-:Y:S02]  /*1eb0*/  IMAD R86, R2.reuse, R19, R86 ;  /* 0x0000001302567224 */ /* 0x040fe400078e0256 */
[----:B------:R-:W-:Y:S02]  /*1ec0*/  IMAD.MOV R13, RZ, RZ, -R13 ;  /* 0x000000ffff0d7224 */ /* 0x000fe400078e0a0d */
[----:B------:R-:W-:Y:S01]  /*1ed0*/  @!P4 IMAD.MOV R80, RZ, RZ, -R80 ;  /* 0x000000ffff50c224 */ /* 0x000fe200078e0a50 */
[C---:B------:R-:W-:Y:S01]  /*1ee0*/  ISETP.GT.U32.AND P2, PT, R2.reuse, R86, PT ;  /* 0x000000560200720c */ /* 0x040fe20003f44070 */
[C---:B------:R-:W-:Y:S01]  /*1ef0*/  IMAD R104, R2.reuse, R13, R104 ;  /* 0x0000000d02687224 */ /* 0x040fe200078e0268 */
[----:B------:R-:W-:Y:S01]  /*1f00*/  ISETP.GT.U32.AND P4, PT, R2, R106, PT ;  /* 0x0000006a0200720c */ /* 0x000fe20003f84070 */
[----:B------:R-:W-:-:S04]  /*1f10*/  IMAD.HI.U32 R15, R3, R138, RZ ;  /* 0x0000008a030f7227 */ /* 0x000fc800078e00ff */
[----:B------:R-:W-:Y:S01]  /*1f20*/  VIADD R19, R85, 0x1b ;  /* 0x0000001b55137836 */ /* 0x000fe20000000000 */
[----:B------:R-:W-:Y:S01]  /*1f30*/  IADD3 R15, -R15, RZ, RZ ;  /* 0x000000ff0f0f7210 */ /* 0x000fe20007ffe1ff */
[----:B------:R-:W-:Y:S01]  /*1f40*/  @!P1 IMAD.MOV R78, RZ, RZ, -R78 ;  /* 0x000000ffff4e9224 */ /* 0x000fe200078e0a4e */
[----:B------:R-:W-:Y:S01]  /*1f50*/  ISETP.GT.U32.AND P1, PT, R2, R108, PT ;  /* 0x0000006c0200720c */ /* 0x000fe20003f24070 */
[--C-:B------:R-:W-:Y:S01]  /*1f60*/  @!P6 IMAD.IADD R84, R84, 0x1, -R2.reuse ;  /* 0x000000015454e824 */ /* 0x100fe200078e0a02 */
[----:B------:R-:W-:Y:S01]  /*1f70*/  ISETP.GT.U32.AND P6, PT, R2, R104, PT ;  /* 0x000000680200720c */ /* 0x000fe20003fc4070 */
[----:B------:R-:W-:Y:S01]  /*1f80*/  VIADD R17, R85, 0x1a ;  /* 0x0000001a55117836 */ /* 0x000fe20000000000 */
[----:B------:R-:W-:Y:S01]  /*1f90*/  IABS R102, R19 ;  /* 0x0000001300667213 */ /* 0x000fe20000000000 */
[--C-:B------:R-:W-:Y:S02]  /*1fa0*/  @!P3 IMAD.IADD R82, R82, 0x1, -R2.reuse ;  /* 0x000000015252b824 */ /* 0x100fe400078e0a02 */
[----:B------:R-:W-:Y:S01]  /*1fb0*/  @!P2 IMAD.IADD R86, R86, 0x1, -R2 ;  /* 0x000000015656a824 */ /* 0x000fe200078e0a02 */
[----:B------:R-:W-:Y:S01]  /*1fc0*/  IABS R88, R17 ;  /* 0x0000001100587213 */ /* 0x000fe20000000000 */
[----:B------:R-:W-:Y:S01]  /*1fd0*/  IMAD R138, R2, R15, R138 ;  /* 0x0000000f028a7224 */ /* 0x000fe200078e028a */
[----:B------:R-:W-:Y:S01]  /*1fe0*/  ISETP.GE.AND P2, PT, R20, RZ, PT ;  /* 0x000000ff1400720c */ /* 0x000fe20003f46270 */
[----:B------:R-:W-:Y:S01]  /*1ff0*/  @!P4 IMAD.IADD R106, R106, 0x1, -R2 ;  /* 0x000000016a6ac824 */ /* 0x000fe200078e0a02 */
[----:B------:R-:W-:Y:S01]  /*2000*/  ISETP.GE.AND P4, PT, R18, RZ, PT ;  /* 0x000000ff1200720c */ /* 0x000fe20003f86270 */
[----:B------:R-:W-:Y:S01]  /*2010*/  IMAD.HI.U32 R14, R3, R102, RZ ;  /* 0x00000066030e7227 */ /* 0x000fe200078e00ff */
[----:B------:R-:W-:-:S02]  /*2020*/  ISETP.GT.U32.AND P3, PT, R2, R138, PT ;  /* 0x0000008a0200720c */ /* 0x000fc40003f64070 */
[----:B------:R-:W-:Y:S01]  /*2030*/  IADD3 R20, R85, 0x36, RZ ;  /* 0x0000003655147810 */ /* 0x000fe20007ffe0ff */
[----:B------:R-:W-:Y:S01]  /*2040*/  @!P5 IMAD.MOV R82, RZ, RZ, -R82 ;  /* 0x000000ffff52d224 */ /* 0x000fe200078e0a52 */
[----:B------:R-:W-:Y:S01]  /*2050*/  ISETP.GT.U32.AND P5, PT, R2, R86, PT ;  /* 0x000000560200720c */ /* 0x000fe20003fa4070 */
[----:B------:R-:W-:Y:S01]  /*2060*/  IMAD.HI.U32 R13, R3, R88, RZ ;  /* 0x00000058030d7227 */ /* 0x000fe200078e00ff */
[----:B------:R-:W-:-:S03]  /*2070*/  IABS R232, R20 ;  /* 0x0000001400e87213 */ /* 0x000fc60000000000 */
[----:B------:R-:W-:Y:S01]  /*2080*/  IMAD.MOV R15, RZ, RZ, -R14 ;  /* 0x000000ffff0f7224 */ /* 0x000fe200078e0a0e */
[----:B------:R-:W-:Y:S01]  /*2090*/  IADD3 R13, -R13, RZ, RZ ;  /* 0x000000ff0d0d7210 */ /* 0x000fe20007ffe1ff */
[--C-:B------:R-:W-:Y:S01]  /*20a0*/  @!P1 IMAD.IADD R108, R108, 0x1, -R2.reuse ;  /* 0x000000016c6c9824 */ /* 0x100fe200078e0a02 */
[----:B------:R-:W-:Y:S01]  /*20b0*/  ISETP.GE.AND P1, PT, R16, RZ, PT ;  /* 0x000000ff1000720c */ /* 0x000fe20003f26270 */
[----:B------:R-:W-:Y:S02]  /*20c0*/  VIADD R14, R85, 0x1c ;  /* 0x0000001c550e7836 */ /* 0x000fe40000000000 */
[----:B------:R-:W-:Y:S01]  /*20d0*/  @!P6 IMAD.IADD R104, R104, 0x1, -R2 ;  /* 0x000000016868e824 */ /* 0x000fe200078e0a02 */
[----:B------:R-:W-:Y:S01]  /*20e0*/  @!P0 IADD3 R108, -R108, RZ, RZ ;  /* 0x000000ff6c6c8210 */ /* 0x000fe20007ffe1ff */
[C---:B------:R-:W-:Y:S01]  /*20f0*/  IMAD R102, R2.reuse, R15, R102 ;  /* 0x0000000f02667224 */ /* 0x040fe200078e0266 */
[----:B------:R-:W-:Y:S01]  /*2100*/  IABS R92, R14 ;  /* 0x0000000e005c7213 */ /* 0x000fe20000000000 */
[----:B------:R-:W-:Y:S01]  /*2110*/  @!P4 IMAD.MOV R106, RZ, RZ, -R106 ;  /* 0x000000ffff6ac224 */ /* 0x000fe200078e0a6a */
[C---:B------:R-:W-:Y:S01]  /*2120*/  ISETP.GT.U32.AND P6, PT, R2.reuse, R104, PT ;  /* 0x000000680200720c */ /* 0x040fe20003fc4070 */
[----:B------:R-:W-:Y:S01]  /*2130*/  IMAD R88, R2, R13, R88 ;  /* 0x0000000d02587224 */ /* 0x000fe200078e0258 */
[----:B------:R-:W-:Y:S01]  /*2140*/  ISETP.GE.AND P4, PT, R22, RZ, PT ;  /* 0x000000ff1600720c */ /* 0x000fe20003f86270 */
[----:B------:R-:W-:Y:S01]  /*2150*/  @!P5 IMAD.IADD R86, R86, 0x1, -R2 ;  /* 0x000000015656d824 */ /* 0x000fe200078e0a02 */
[----:B------:R-:W-:Y:S01]  /*2160*/  ISETP.GT.U32.AND P5, PT, R2, R102, PT ;  /* 0x000000660200720c */ /* 0x000fe20003fa4070 */
[----:B------:R-:W-:-:S04]  /*2170*/  IMAD.HI.U32 R13, R3, R92, RZ ;  /* 0x0000005c030d7227 */ /* 0x000fc800078e00ff */
[----:B------:R-:W-:Y:S01]  /*2180*/  @!P3 IMAD.IADD R138, R138, 0x1, -R2 ;  /* 0x000000018a8ab824 */ /* 0x000fe200078e0a02 */
[----:B------:R-:W-:Y:S01]  /*2190*/  ISETP.GE.AND P3, PT, R21, RZ, PT ;  /* 0x000000ff1500720c */ /* 0x000fe20003f66270 */
[----:B------:R-:W-:Y:S01]  /*21a0*/  @!P1 IMAD.MOV R84, RZ, RZ, -R84 ;  /* 0x000000ffff549224 */ /* 0x000fe200078e0a54 */
[C---:B------:R-:W-:Y:S01]  /*21b0*/  ISETP.GT.U32.AND P1, PT, R2.reuse, R88, PT ;  /* 0x000000580200720c */ /* 0x040fe20003f24070 */
[----:B------:R-:W-:Y:S01]  /*21c0*/  IMAD.MOV R13, RZ, RZ, -R13 ;  /* 0x000000ffff0d7224 */ /* 0x000fe200078e0a0d */
[----:B------:R-:W-:Y:S01]  /*21d0*/  ISETP.GT.U32.AND P0, PT, R2, R138, PT ;  /* 0x0000008a0200720c */ /* 0x000fe20003f04070 */
[----:B------:R-:W-:Y:S01]  /*21e0*/  @!P6 IMAD.IADD R104, R104, 0x1, -R2 ;  /* 0x000000016868e824 */ /* 0x000fe200078e0a02 */
[----:B------:R-:W-:Y:S01]  /*21f0*/  ISETP.GE.AND P6, PT, R19, RZ, PT ;  /* 0x000000ff1300720c */ /* 0x000fe20003fc6270 */
[----:B------:R-:W-:Y:S02]  /*2200*/  IMAD R92, R2, R13, R92 ;  /* 0x0000000d025c7224 */ /* 0x000fe400078e025c */
[----:B------:R-:W-:-:S02]  /*2210*/  VIADD R16, R85, 0x1d ;  /* 0x0000001d55107836 */ /* 0x000fc40000000000 */
[----:B------:R-:W-:Y:S01]  /*2220*/  @!P4 IMAD.MOV R104, RZ, RZ, -R104 ;  /* 0x000000ffff68c224 */ /* 0x000fe200078e0a68 */
[----:B------:R-:W-:Y:S01]  /*2230*/  ISETP.GT.U32.AND P4, PT, R2, R92, PT ;  /* 0x0000005c0200720c */ /* 0x000fe20003f84070 */
[----:B------:R-:W-:Y:S01]  /*2240*/  @!P5 IMAD.IADD R102, R102, 0x1, -R2 ;  /* 0x000000016666d824 */ /* 0x000fe200078e0a02 */
[----:B------:R-:W-:Y:S01]  /*2250*/  IABS R100, R16 ;  /* 0x0000001000647213 */ /* 0x000fe20000000000 */
[----:B------:R-:W-:Y:S01]  /*2260*/  @!P2 IMAD.MOV R86, RZ, RZ, -R86 ;  /* 0x000000ffff56a224 */ /* 0x000fe200078e0a56 */
[----:B------:R-:W-:Y:S01]  /*2270*/  @!P1 IADD3 R88, R88, -R2, RZ ;  /* 0x8000000258589210 */ /* 0x000fe20007ffe0ff */
[----:B------:R-:W-:Y:S01]  /*2280*/  @!P0 IMAD.IADD R138, R138, 0x1, -R2 ;  /* 0x000000018a8a8824 */ /* 0x000fe200078e0a02 */
[----:B------:R-:W-:Y:S01]  /*2290*/  ISETP.GE.AND P1, PT, R14, RZ, PT ;  /* 0x000000ff0e00720c */ /* 0x000fe20003f26270 */
[----:B------:R-:W-:Y:S01]  /*22a0*/  IMAD.HI.U32 R14, R3, R100, RZ ;  /* 0x00000064030e7227 */ /* 0x000fe200078e00ff */
[C---:B------:R-:W-:Y:S02]  /*22b0*/  ISETP.GT.U32.AND P5, PT, R2.reuse, R102, PT ;  /* 0x000000660200720c */ /* 0x040fe40003fa4070 */
[----:B------:R-:W-:Y:S01]  /*22c0*/  ISETP.GT.U32.AND P2, PT, R2, R88, PT ;  /* 0x000000580200720c */ /* 0x000fe20003f44070 */
[----:B------:R-:W-:Y:S01]  /*22d0*/  IMAD.MOV R15, RZ, RZ, -R14 ;  /* 0x000000ffff0f7224 */ /* 0x000fe200078e0a0e */
[----:B------:R-:W-:Y:S01]  /*22e0*/  ISETP.GE.AND P0, PT, R17, RZ, PT ;  /* 0x000000ff1100720c */ /* 0x000fe20003f06270 */
[----:B------:R-:W-:Y:S01]  /*22f0*/  @!P3 IMAD.MOV R138, RZ, RZ, -R138 ;  /* 0x000000ffff8ab224 */ /* 0x000fe200078e0a8a */
[----:B------:R-:W-:Y:S01]  /*2300*/  ISETP.GE.AND P3, PT, R16, RZ, PT ;  /* 0x000000ff1000720c */ /* 0x000fe20003f66270 */
[C---:B------:R-:W-:Y:S01]  /*2310*/  VIADD R16, R85.reuse, 0x20 ;  /* 0x0000002055107836 */ /* 0x040fe20000000000 */
[----:B------:R-:W-:Y:S01]  /*2320*/  IADD3 R14, R85, 0x1f, RZ ;  /* 0x0000001f550e7810 */ /* 0x000fe20007ffe0ff */
[----:B------:R-:W-:-:S02]  /*2330*/  @!P4 IMAD.IADD R92, R92, 0x1, -R2 ;  /* 0x000000015c5cc824 */ /* 0x000fc400078e0a02 */
[----:B------:R-:W-:Y:S01]  /*2340*/  VIADD R13, R85, 0x1e ;  /* 0x0000001e550d7836 */ /* 0x000fe20000000000 */
[----:B------:R-:W-:Y:S01]  /*2350*/  IABS R96, R16 ;  /* 0x0000001000607213 */ /* 0x000fe20000000000 */
[C---:B------:R-:W-:Y:S01]  /*2360*/  IMAD R100, R2.reuse, R15, R100 ;  /* 0x0000000f02647224 */ /* 0x040fe200078e0264 */
[----:B------:R-:W-:Y:S01]  /*2370*/  ISETP.GT.U32.AND P4, PT, R2, R92, PT ;  /* 0x0000005c0200720c */ /* 0x000fe20003f84070 */
[--C-:B------:R-:W-:Y:S01]  /*2380*/  @!P5 IMAD.IADD R102, R102, 0x1, -R2.reuse ;  /* 0x000000016666d824 */ /* 0x100fe200078e0a02 */
[----:B------:R-:W-:Y:S01]  /*2390*/  IABS R94, R13 ;  /* 0x0000000d005e7213 */ /* 0x000fe20000000000 */
[----:B------:R-:W-:Y:S01]  /*23a0*/  @!P2 IMAD.IADD R88, R88, 0x1, -R2 ;  /* 0x000000015858a824 */ /* 0x000fe200078e0a02 */
[----:B------:R-:W-:Y:S01]  /*23b0*/  ISETP.GT.U32.AND P5, PT, R2, R100, PT ;  /* 0x000000640200720c */ /* 0x000fe20003fa4070 */
[----:B------:R-:W-:Y:S01]  /*23c0*/  IMAD.HI.U32 R15, R3, R96, RZ ;  /* 0x00000060030f7227 */ /* 0x000fe200078e00ff */
[----:B------:R-:W-:Y:S02]  /*23d0*/  ISETP.GE.AND P2, PT, R13, RZ, PT ;  /* 0x000000ff0d00720c */ /* 0x000fe40003f46270 */
[----:B------:R-:W-:Y:S01]  /*23e0*/  IABS R98, R14 ;  /* 0x0000000e00627213 */ /* 0x000fe20000000000 */
[----:B------:R-:W-:-:S04]  /*23f0*/  IMAD.HI.U32 R13, R3, R94, RZ ;  /* 0x0000005e030d7227 */ /* 0x000fc800078e00ff */
[----:B------:R-:W-:Y:S02]  /*2400*/  IMAD.MOV R15, RZ, RZ, -R15 ;  /* 0x000000ffff0f7224 */ /* 0x000fe400078e0a0f */
[----:B------:R-:W-:Y:S02]  /*2410*/  IMAD.MOV R13, RZ, RZ, -R13 ;  /* 0x000000ffff0d7224 */ /* 0x000fe400078e0a0d */
[----:B------:R-:W-:Y:S01]  /*2420*/  @!P4 IMAD.IADD R92, R92, 0x1, -R2 ;  /* 0x000000015c5cc824 */ /* 0x000fe200078e0a02 */
[----:B------:R-:W-:Y:S01]  /*2430*/  @!P5 IADD3 R100, R100, -R2, RZ ;  /* 0x800000026464d210 */ /* 0x000fe20007ffe0ff */
[C---:B------:R-:W-:Y:S02]  /*2440*/  IMAD R96, R2.reuse, R15, R96 ;  /* 0x0000000f02607224 */ /* 0x040fe400078e0260 */
[C---:B------:R-:W-:Y:S01]  /*2450*/  IMAD R94, R2.reuse, R13, R94 ;  /* 0x0000000d025e7224 */ /* 0x040fe200078e025e */
[C---:B------:R-:W-:Y:S01]  /*2460*/  ISETP.GT.U32.AND P5, PT, R2.reuse, R100, PT ;  /* 0x000000640200720c */ /* 0x040fe20003fa4070 */
[----:B------:R-:W-:Y:S01]  /*2470*/  @!P1 IMAD.MOV R92, RZ, RZ, -R92 ;  /* 0x000000ffff5c9224 */ /* 0x000fe200078e0a5c */
[C---:B------:R-:W-:Y:S01]  /*2480*/  ISETP.GT.U32.AND P1, PT, R2.reuse, R96, PT ;  /* 0x000000600200720c */ /* 0x040fe20003f24070 */
[----:B------:R-:W-:Y:S01]  /*2490*/  @!P0 IMAD.MOV R88, RZ, RZ, -R88 ;  /* 0x000000ffff588224 */ /* 0x000fe200078e0a58 */
[----:B------:R-:W-:Y:S01]  /*24a0*/  ISETP.GT.U32.AND P4, PT, R2, R94, PT ;  /* 0x0000005e0200720c */ /* 0x000fe20003f84070 */
[----:B------:R-:W-:Y:S01]  /*24b0*/  VIADD R18, R85, 0x23 ;  /* 0x0000002355127836 */ /* 0x000fe20000000000 */
[----:B------:R-:W-:Y:S01]  /*24c0*/  ISETP.GE.AND P0, PT, R14, RZ, PT ;  /* 0x000000ff0e00720c */ /* 0x000fe20003f06270 */
[----:B------:R-:W-:-:S03]  /*24d0*/  IMAD.HI.U32 R14, R3, R98, RZ ;  /* 0x00000062030e7227 */ /* 0x000fc600078e00ff */
[----:B------:R-:W-:Y:S01]  /*24e0*/  IABS R136, R18 ;  /* 0x0000001200887213 */ /* 0x000fe20000000000 */
[----:B------:R-:W-:Y:S02]  /*24f0*/  IMAD.MOV R17, RZ, RZ, -R14 ;  /* 0x000000ffff117224 */ /* 0x000fe400078e0a0e */
[C---:B------:R-:W-:Y:S02]  /*2500*/  VIADD R14, R85.reuse, 0x21 ;  /* 0x00000021550e7836 */ /* 0x040fe40000000000 */
[----:B------:R-:W-:Y:S02]  /*2510*/  VIADD R19, R85, 0x24 ;  /* 0x0000002455137836 */ /* 0x000fe40000000000 */
[--C-:B------:R-:W-:Y:S01]  /*2520*/  @!P1 IMAD.IADD R96, R96, 0x1, -R2.reuse ;  /* 0x0000000160609824 */ /* 0x100fe200078e0a02 */
[----:B------:R-:W-:Y:S01]  /*2530*/  IABS R132, R14 ;  /* 0x0000000e00847213 */ /* 0x000fe20000000000 */
[--C-:B------:R-:W-:Y:S01]  /*2540*/  @!P5 IMAD.IADD R100, R100, 0x1, -R2.reuse ;  /* 0x000000016464d824 */ /* 0x100fe200078e0a02 */
[----:B------:R-:W-:Y:S01]  /*2550*/  IABS R196, R19 ;  /* 0x0000001300c47213 */ /* 0x000fe20000000000 */
[----:B------:R-:W-:Y:S01]  /*2560*/  @!P4 IMAD.IADD R94, R94, 0x1, -R2 ;  /* 0x000000015e5ec824 */ /* 0x000fe200078e0a02 */
[----:B------:R-:W-:Y:S01]  /*2570*/  ISETP.GT.U32.AND P1, PT, R2, R96, PT ;  /* 0x000000600200720c */ /* 0x000fe20003f24070 */
[----:B------:R-:W-:-:S03]  /*2580*/  IMAD.HI.U32 R13, R3, R132, RZ ;  /* 0x00000084030d7227 */ /* 0x000fc600078e00ff */
[----:B------:R-:W-:Y:S01]  /*2590*/  ISETP.GT.U32.AND P4, PT, R2, R94, PT ;  /* 0x0000005e0200720c */ /* 0x000fe20003f84070 */
[----:B------:R-:W-:Y:S01]  /*25a0*/  @!P3 IMAD.MOV R100, RZ, RZ, -R100 ;  /* 0x000000ffff64b224 */ /* 0x000fe200078e0a64 */
[----:B------:R-:W-:Y:S01]  /*25b0*/  ISETP.GE.AND P3, PT, R14, RZ, PT ;  /* 0x000000ff0e00720c */ /* 0x000fe20003f66270 */
[----:B------:R-:W-:Y:S01]  /*25c0*/  IMAD.HI.U32 R14, R3, R136, RZ ;  /* 0x00000088030e7227 */ /* 0x000fe200078e00ff */
[----:B------:R-:W-:-:S03]  /*25d0*/  IADD3 R13, -R13, RZ, RZ ;  /* 0x000000ff0d0d7210 */ /* 0x000fc60007ffe1ff */
[----:B------:R-:W-:Y:S01]  /*25e0*/  @!P6 IMAD.MOV R102, RZ, RZ, -R102 ;  /* 0x000000ffff66e224 */ /* 0x000fe200078e0a66 */
[----:B------:R-:W-:Y:S01]  /*25f0*/  ISETP.GE.AND P6, PT, R16, RZ, PT ;  /* 0x000000ff1000720c */ /* 0x000fe20003fc6270 */
[----:B------:R-:W-:Y:S01]  /*2600*/  IMAD.HI.U32 R15, R3, R196, RZ ;  /* 0x000000c4030f7227 */ /* 0x000fe200078e00ff */
[----:B------:R-:W-:-:S03]  /*2610*/  IADD3 R16, R85, 0x22, RZ ;  /* 0x0000002255107810 */ /* 0x000fc60007ffe0ff */
[C---:B------:R-:W-:Y:S01]  /*2620*/  IMAD R98, R2.reuse, R17, R98 ;  /* 0x0000001102627224 */ /* 0x040fe200078e0262 */
[----:B------:R-:W-:Y:S01]  /*2630*/  IADD3 R15, -R15, RZ, RZ ;  /* 0x000000ff0f0f7210 */ /* 0x000fe20007ffe1ff */
[----:B------:R-:W-:Y:S01]  /*2640*/  IMAD.MOV R17, RZ, RZ, -R14 ;  /* 0x000000ffff117224 */ /* 0x000fe200078e0a0e */
[----:B------:R-:W-:Y:S01]  /*2650*/  IABS R134, R16 ;  /* 0x0000001000867213 */ /* 0x000fe20000000000 */
[C---:B------:R-:W-:Y:S01]  /*2660*/  IMAD R132, R2.reuse, R13, R132 ;  /* 0x0000000d02847224 */ /* 0x040fe200078e0284 */
[C---:B------:R-:W-:Y:S01]  /*2670*/  ISETP.GT.U32.AND P5, PT, R2.reuse, R98, PT ;  /* 0x000000620200720c */ /* 0x040fe20003fa4070 */
[----:B------:R-:W-:Y:S02]  /*2680*/  IMAD R136, R2, R17, R136 ;  /* 0x0000001102887224 */ /* 0x000fe400078e0288 */
[--C-:B------:R-:W-:Y:S02]  /*2690*/  @!P1 IMAD.IADD R96, R96, 0x1, -R2.reuse ;  /* 0x0000000160609824 */ /* 0x100fe400078e0a02 */
[----:B------:R-:W-:Y:S01]  /*26a0*/  @!P4 IMAD.IADD R94, R94, 0x1, -R2 ;  /* 0x000000015e5ec824 */ /* 0x000fe200078e0a02 */
[C---:B------:R-:W-:Y:S01]  /*26b0*/  ISETP.GT.U32.AND P4, PT, R2.reuse, R132, PT ;  /* 0x000000840200720c */ /* 0x040fe20003f84070 */
[C---:B------:R-:W-:Y:S01]  /*26c0*/  IMAD R196, R2.reuse, R15, R196 ;  /* 0x0000000f02c47224 */ /* 0x040fe200078e02c4 */
[----:B------:R-:W-:Y:S01]  /*26d0*/  ISETP.GT.U32.AND P1, PT, R2, R136, PT ;  /* 0x000000880200720c */ /* 0x000fe20003f24070 */
[----:B------:R-:W-:Y:S01]  /*26e0*/  VIADD R14, R85, 0x25 ;  /* 0x00000025550e7836 */ /* 0x000fe20000000000 */
[----:B------:R-:W-:Y:S01]  /*26f0*/  @!P6 IADD3 R96, -R96, RZ, RZ ;  /* 0x000000ff6060e210 */ /* 0x000fe20007ffe1ff */
[----:B------:R-:W-:Y:S01]  /*2700*/  IMAD.HI.U32 R13, R3, R134, RZ ;  /* 0x00000086030d7227 */ /* 0x000fe200078e00ff */
[----:B------:R-:W-:-:S02]  /*2710*/  ISETP.GT.U32.AND P6, PT, R2, R196, PT ;  /* 0x000000c40200720c */ /* 0x000fc40003fc4070 */
[----:B------:R-:W-:Y:S01]  /*2720*/  IABS R198, R14 ;  /* 0x0000000e00c67213 */ /* 0x000fe20000000000 */
[----:B------:R-:W-:Y:S02]  /*2730*/  IMAD.MOV R13, RZ, RZ, -R13 ;  /* 0x000000ffff0d7224 */ /* 0x000fe400078e0a0d */
[----:B------:R-:W-:Y:S02]  /*2740*/  VIADD R15, R85, 0x26 ;  /* 0x00000026550f7836 */ /* 0x000fe40000000000 */
[----:B------:R-:W-:Y:S02]  /*2750*/  IMAD R134, R2, R13, R134 ;  /* 0x0000000d02867224 */ /* 0x000fe400078e0286 */
[----:B------:R-:W-:Y:S01]  /*2760*/  IMAD.HI.U32 R13, R3, R198, RZ ;  /* 0x000000c6030d7227 */ /* 0x000fe200078e00ff */
[----:B------:R-:W-:-:S03]  /*2770*/  IABS R200, R15 ;  /* 0x0000000f00c87213 */ /* 0x000fc60000000000 */
[--C-:B------:R-:W-:Y:S02]  /*2780*/  @!P5 IMAD.IADD R98, R98, 0x1, -R2.reuse ;  /* 0x000000016262d824 */ /* 0x100fe400078e0a02 */
[--C-:B------:R-:W-:Y:S02]  /*2790*/  @!P4 IMAD.IADD R132, R132, 0x1, -R2.reuse ;  /* 0x000000018484c824 */ /* 0x100fe400078e0a02 */
[--C-:B------:R-:W-:Y:S01]  /*27a0*/  @!P1 IMAD.IADD R136, R136, 0x1, -R2.reuse ;  /* 0x0000000188889824 */ /* 0x100fe200078e0a02 */
[C---:B------:R-:W-:Y:S01]  /*27b0*/  ISETP.GT.U32.AND P5, PT, R2.reuse, R98, PT ;  /* 0x000000620200720c */ /* 0x040fe20003fa4070 */
[----:B------:R-:W-:Y:S01]  /*27c0*/  IMAD.MOV R13, RZ, RZ, -R13 ;  /* 0x000000ffff0d7224 */ /* 0x000fe200078e0a0d */
[----:B------:R-:W-:Y:S01]  /*27d0*/  ISETP.GT.U32.AND P4, PT, R2, R132, PT ;  /* 0x000000840200720c */ /* 0x000fe20003f84070 */
[----:B------:R-:W-:Y:S01]  /*27e0*/  @!P6 IMAD.IADD R196, R196, 0x1, -R2 ;  /* 0x00000001c4c4e824 */ /* 0x000fe200078e0a02 */
[C---:B------:R-:W-:Y:S01]  /*27f0*/  ISETP.GT.U32.AND P6, PT, R2.reuse, R136, PT ;  /* 0x000000880200720c */ /* 0x040fe20003fc4070 */
[----:B------:R-:W-:-:S02]  /*2800*/  IMAD R198, R2, R13, R198 ;  /* 0x0000000d02c67224 */ /* 0x000fc400078e02c6 */
[----:B------:R-:W-:-:S04]  /*2810*/  IMAD.HI.U32 R13, R3, R200, RZ ;  /* 0x000000c8030d7227 */ /* 0x000fc800078e00ff */
[----:B------:R-:W-:Y:S01]  /*2820*/  @!P2 IMAD.MOV R94, RZ, RZ, -R94 ;  /* 0x000000ffff5ea224 */ /* 0x000fe200078e0a5e */
[----:B------:R-:W-:Y:S01]  /*2830*/  ISETP.GT.U32.AND P2, PT, R2, R134, PT ;  /* 0x000000860200720c */ /* 0x000fe20003f44070 */
[----:B------:R-:W-:Y:S02]  /*2840*/  IMAD.MOV R13, RZ, RZ, -R13 ;  /* 0x000000ffff0d7224 */ /* 0x000fe400078e0a0d */
[----:B------:R-:W-:Y:S01]  /*2850*/  @!P5 IMAD.IADD R98, R98, 0x1, -R2 ;  /* 0x000000016262d824 */ /* 0x000fe200078e0a02 */
[----:B------:R-:W-:Y:S01]  /*2860*/  ISETP.GE.AND P5, PT, R16, RZ, PT ;  /* 0x000000ff1000720c */ /* 0x000fe20003fa6270 */
[----:B------:R-:W-:Y:S01]  /*2870*/  IMAD R200, R2, R13, R200 ;  /* 0x0000000d02c87224 */ /* 0x000fe200078e02c8 */
[----:B------:R-:W-:Y:S01]  /*2880*/  IADD3 R16, R85, 0x27, RZ ;  /* 0x0000002755107810 */ /* 0x000fe20007ffe0ff */
[--C-:B------:R-:W-:Y:S01]  /*2890*/  @!P4 IMAD.IADD R132, R132, 0x1, -R2.reuse ;  /* 0x000000018484c824 */ /* 0x100fe200078e0a02 */
[----:B------:R-:W-:Y:S01]  /*28a0*/  ISETP.GE.AND P4, PT, R19, RZ, PT ;  /* 0x000000ff1300720c */ /* 0x000fe20003f86270 */
[----:B------:R-:W-:Y:S01]  /*28b0*/  @!P6 IMAD.IADD R136, R136, 0x1, -R2 ;  /* 0x000000018888e824 */ /* 0x000fe200078e0a02 */
[----:B------:R-:W-:Y:S01]  /*28c0*/  ISETP.GT.U32.AND P6, PT, R2, R200, PT ;  /* 0x000000c80200720c */ /* 0x000fe20003fc4070 */
[----:B------:R-:W-:Y:S01]  /*28d0*/  @!P0 IMAD.MOV R98, RZ, RZ, -R98 ;  /* 0x000000ffff628224 */ /* 0x000fe200078e0a62 */
[----:B------:R-:W-:Y:S01]  /*28e0*/  ISETP.GE.AND P0, PT, R18, RZ, PT ;  /* 0x000000ff1200720c */ /* 0x000fe20003f06270 */
[----:B------:R-:W-:Y:S01]  /*28f0*/  @!P2 IMAD.IADD R134, R134, 0x1, -R2 ;  /* 0x000000018686a824 */ /* 0x000fe200078e0a02 */
[----:B------:R-:W-:Y:S01]  /*2900*/  IABS R202, R16 ;  /* 0x0000001000ca7213 */ /* 0x000fe20000000000 */
[----:B------:R-:W-:Y:S01]  /*2910*/  @!P3 IMAD.MOV R132, RZ, RZ, -R132 ;  /* 0x000000ffff84b224 */ /* 0x000fe200078e0a84 */
[C---:B------:R-:W-:Y:S01]  /*2920*/  ISETP.GT.U32.AND P3, PT, R2.reuse, R196, PT ;  /* 0x000000c40200720c */ /* 0x040fe20003f64070 */
[C---:B------:R-:W-:Y:S01]  /*2930*/  VIADD R18, R85.reuse, 0x28 ;  /* 0x0000002855127836 */ /* 0x040fe20000000000 */
[----:B------:R-:W-:Y:S01]  /*2940*/  ISETP.GT.U32.AND P1, PT, R2, R134, PT ;  /* 0x000000860200720c */ /* 0x000fe20003f24070 */
[----:B------:R-:W-:Y:S01]  /*2950*/  VIADD R19, R85, 0x29 ;  /* 0x0000002955137836 */ /* 0x000fe20000000000 */
[----:B------:R-:W-:Y:S01]  /*2960*/  ISETP.GE.AND P2, PT, R14, RZ, PT ;  /* 0x000000ff0e00720c */ /* 0x000fe20003f46270 */
[----:B------:R-:W-:Y:S01]  /*2970*/  IMAD.HI.U32 R13, R3, R202, RZ ;  /* 0x000000ca030d7227 */ /* 0x000fe200078e00ff */
[----:B------:R-:W-:-:S02]  /*2980*/  IABS R204, R18 ;  /* 0x0000001200cc7213 */ /* 0x000fc40000000000 */
[----:B------:R-:W-:Y:S01]  /*2990*/  IABS R206, R19 ;  /* 0x0000001300ce7213 */ /* 0x000fe20000000000 */
[----:B------:R-:W-:Y:S02]  /*29a0*/  @!P6 IMAD.IADD R200, R200, 0x1, -R2 ;  /* 0x00000001c8c8e824 */ /* 0x000fe400078e0a02 */
[----:B------:R-:W-:-:S03]  /*29b0*/  IMAD.HI.U32 R14, R3, R204, RZ ;  /* 0x000000cc030e7227 */ /* 0x000fc600078e00ff */
[----:B------:R-:W-:Y:S01]  /*29c0*/  ISETP.GT.U32.AND P6, PT, R2, R200, PT ;  /* 0x000000c80200720c */ /* 0x000fe20003fc4070 */
[----:B------:R-:W-:Y:S02]  /*29d0*/  IMAD.MOV R13, RZ, RZ, -R13 ;  /* 0x000000ffff0d7224 */ /* 0x000fe400078e0a0d */
[----:B------:R-:W-:Y:S01]  /*29e0*/  @!P3 IMAD.IADD R196, R196, 0x1, -R2 ;  /* 0x00000001c4c4b824 */ /* 0x000fe200078e0a02 */
[----:B------:R-:W-:Y:S01]  /*29f0*/  ISETP.GE.AND P3, PT, R15, RZ, PT ;  /* 0x000000ff0f00720c */ /* 0x000fe20003f66270 */
[----:B------:R-:W-:-:S04]  /*2a00*/  IMAD.HI.U32 R15, R3, R206, RZ ;  /* 0x000000ce030f7227 */ /* 0x000fc800078e00ff */
[----:B------:R-:W-:Y:S01]  /*2a10*/  IMAD.MOV R17, RZ, RZ, -R14 ;  /* 0x000000ffff117224 */ /* 0x000fe200078e0a0e */
[----:B------:R-:W-:Y:S01]  /*2a20*/  IADD3 R14, R85, 0x2a, RZ ;  /* 0x0000002a550e7810 */ /* 0x000fe20007ffe0ff */
[----:B------:R-:W-:Y:S02]  /*2a30*/  IMAD R202, R2, R13, R202 ;  /* 0x0000000d02ca7224 */ /* 0x000fe400078e02ca */
[----:B------:R-:W-:Y:S01]  /*2a40*/  @!P1 IMAD.IADD R134, R134, 0x1, -R2 ;  /* 0x0000000186869824 */ /* 0x000fe200078e0a02 */
[C---:B------:R-:W-:Y:S01]  /*2a50*/  ISETP.GT.U32.AND P1, PT, R2.reuse, R198, PT ;  /* 0x000000c60200720c */ /* 0x040fe20003f24070 */
[----:B------:R-:W-:Y:S01]  /*2a60*/  IMAD.MOV R15, RZ, RZ, -R15 ;  /* 0x000000ffff0f7224 */ /* 0x000fe200078e0a0f */
[----:B------:R-:W-:Y:S01]  /*2a70*/  IABS R208, R14 ;  /* 0x0000000e00d07213 */ /* 0x000fe20000000000 */
[C---:B------:R-:W-:Y:S02]  /*2a80*/  IMAD R204, R2.reuse, R17, R204 ;  /* 0x0000001102cc7224 */ /* 0x040fe400078e02cc */
[----:B------:R-:W-:Y:S01]  /*2a90*/  @!P0 IMAD.MOV R136, RZ, RZ, -R136 ;  /* 0x000000ffff888224 */ /* 0x000fe200078e0a88 */
[C---:B------:R-:W-:Y:S01]  /*2aa0*/  ISETP.GT.U32.AND P0, PT, R2.reuse, R202, PT ;  /* 0x000000ca0200720c */ /* 0x040fe20003f04070 */
[----:B------:R-:W-:-:S02]  /*2ab0*/  IMAD R206, R2, R15, R206 ;  /* 0x0000000f02ce7224 */ /* 0x000fc400078e02ce */
[----:B------:R-:W-:Y:S01]  /*2ac0*/  @!P4 IMAD.MOV R196, RZ, RZ, -R196 ;  /* 0x000000ffffc4c224 */ /* 0x000fe200078e0ac4 */
[----:B------:R-:W-:Y:S01]  /*2ad0*/  ISETP.GT.U32.AND P4, PT, R2, R204, PT ;  /* 0x000000cc0200720c */ /* 0x000fe20003f84070 */
[--C-:B------:R-:W-:Y:S01]  /*2ae0*/  @!P6 IMAD.IADD R200, R200, 0x1, -R2.reuse ;  /* 0x00000001c8c8e824 */ /* 0x100fe200078e0a02 */
[----:B------:R-:W-:Y:S01]  /*2af0*/  ISETP.GT.U32.AND P6, PT, R2, R206, PT ;  /* 0x000000ce0200720c */ /* 0x000fe20003fc4070 */
[----:B------:R-:W-:Y:S01]  /*2b00*/  IMAD.HI.U32 R13, R3, R208, RZ ;  /* 0x000000d0030d7227 */ /* 0x000fe200078e00ff */
[----:B------:R-:W-:Y:S02]  /*2b10*/  @!P1 IADD3 R198, R198, -R2, RZ ;  /* 0x80000002c6c69210 */ /* 0x000fe40007ffe0ff */
[----:B------:R-:W-:Y:S01]  /*2b20*/  ISETP.GE.AND P1, PT, R16, RZ, PT ;  /* 0x000000ff1000720c */ /* 0x000fe20003f26270 */
[----:B------:R-:W-:Y:S01]  /*2b30*/  VIADD R16, R85, 0x2b ;  /* 0x0000002b55107836 */ /* 0x000fe20000000000 */
[----:B------:R-:W-:Y:S01]  /*2b40*/  @!P3 IADD3 R200, -R200, RZ, RZ ;  /* 0x000000ffc8c8b210 */ /* 0x000fe20007ffe1ff */
[----:B------:R-:W-:Y:S01]  /*2b50*/  @!P0 IMAD.IADD R202, R202, 0x1, -R2 ;  /* 0x00000001caca8824 */ /* 0x000fe200078e0a02 */
[----:B------:R-:W-:Y:S01]  /*2b60*/  ISETP.GE.AND P0, PT, R19, RZ, PT ;  /* 0x000000ff1300720c */ /* 0x000fe20003f06270 */
[----:B------:R-:W-:Y:S01]  /*2b70*/  IMAD.MOV R15, RZ, RZ, -R13 ;  /* 0x000000ffff0f7224 */ /* 0x000fe200078e0a0d */
[----:B------:R-:W-:Y:S01]  /*2b80*/  IABS R210, R16 ;  /* 0x0000001000d27213 */ /* 0x000fe20000000000 */
[----:B------:R-:W-:Y:S01]  /*2b90*/  @!P5 IMAD.MOV R134, RZ, RZ, -R134 ;  /* 0x000000ffff86d224 */ /* 0x000fe200078e0a86 */
[----:B------:R-:W-:Y:S01]  /*2ba0*/  @!P4 IADD3 R204, R204, -R2, RZ ;  /* 0x80000002ccccc210 */ /* 0x000fe20007ffe0ff */
[----:B------:R-:W-:Y:S01]  /*2bb0*/  @!P6 IMAD.IADD R206, R206, 0x1, -R2 ;  /* 0x00000001cecee824 */ /* 0x000fe200078e0a02 */
[C---:B------:R-:W-:Y:S01]  /*2bc0*/  ISETP.GT.U32.AND P4, PT, R2.reuse, R202, PT ;  /* 0x000000ca0200720c */ /* 0x040fe20003f84070 */
[----:B------:R-:W-:Y:S01]  /*2bd0*/  IMAD.HI.U32 R13, R3, R210, RZ ;  /* 0x000000d2030d7227 */ /* 0x000fe200078e00ff */
[----:B------:R-:W-:-:S02]  /*2be0*/  ISETP.GT.U32.AND P6, PT, R2, R204, PT ;  /* 0x000000cc0200720c */ /* 0x000fc40003fc4070 */
[C---:B------:R-:W-:Y:S01]  /*2bf0*/  ISETP.GT.U32.AND P5, PT, R2.reuse, R198, PT ;  /* 0x000000c60200720c */ /* 0x040fe20003fa4070 */
[C---:B------:R-:W-:Y:S01]  /*2c00*/  IMAD R208, R2.reuse, R15, R208 ;  /* 0x0000000f02d07224 */ /* 0x040fe200078e02d0 */
[C---:B------:R-:W-:Y:S01]  /*2c10*/  IADD3 R19, R85.reuse, 0x2e, RZ ;  /* 0x0000002e55137810 */ /* 0x040fe20007ffe0ff */
[----:B------:R-:W-:Y:S02]  /*2c20*/  IMAD.MOV R13, RZ, RZ, -R13 ;  /* 0x000000ffff0d7224 */ /* 0x000fe400078e0a0d */
[C---:B------:R-:W-:Y:S01]  /*2c30*/  VIADD R17, R85.reuse, 0x2c ;  /* 0x0000002c55117836 */ /* 0x040fe20000000000 */
[----:B------:R-:W-:Y:S01]  /*2c40*/  IABS R216, R19 ;  /* 0x0000001300d87213 */ /* 0x000fe20000000000 */
[----:B------:R-:W-:Y:S02]  /*2c50*/  IMAD R210, R2, R13, R210 ;  /* 0x0000000d02d27224 */ /* 0x000fe400078e02d2 */
[--C-:B------:R-:W-:Y:S01]  /*2c60*/  @!P4 IMAD.IADD R202, R202, 0x1, -R2.reuse ;  /* 0x00000001cacac824 */ /* 0x100fe200078e0a02 */
[----:B------:R-:W-:Y:S01]  /*2c70*/  ISETP.GT.U32.AND P4, PT, R2, R208, PT ;  /* 0x000000d00200720c */ /* 0x000fe20003f84070 */
[--C-:B------:R-:W-:Y:S01]  /*2c80*/  @!P6 IMAD.IADD R204, R204, 0x1, -R2.reuse ;  /* 0x00000001cccce824 */ /* 0x100fe200078e0a02 */
[----:B------:R-:W-:Y:S01]  /*2c90*/  ISETP.GT.U32.AND P6, PT, R2, R210, PT ;  /* 0x000000d20200720c */ /* 0x000fe20003fc4070 */
[----:B------:R-:W-:Y:S01]  /*2ca0*/  @!P5 IMAD.IADD R198, R198, 0x1, -R2 ;  /* 0x00000001c6c6d824 */ /* 0x000fe200078e0a02 */
[----:B------:R-:W-:Y:S01]  /*2cb0*/  ISETP.GE.AND P5, PT, R18, RZ, PT ;  /* 0x000000ff1200720c */ /* 0x000fe20003fa6270 */
[----:B------:R-:W-:Y:S01]  /*2cc0*/  VIADD R18, R85, 0x2d ;  /* 0x0000002d55127836 */ /* 0x000fe20000000000 */
[----:B------:R-:W-:Y:S01]  /*2cd0*/  IABS R212, R17 ;  /* 0x0000001100d47213 */ /* 0x000fe20000000000 */
[----:B------:R-:W-:Y:S01]  /*2ce0*/  @!P2 IMAD.MOV R198, RZ, RZ, -R198 ;  /* 0x000000ffffc6a224 */ /* 0x000fe200078e0ac6 */
[----:B------:R-:W-:Y:S01]  /*2cf0*/  ISETP.GT.U32.AND P2, PT, R2, R206, PT ;  /* 0x000000ce0200720c */ /* 0x000fe20003f44070 */
[----:B------:R-:W-:Y:S01]  /*2d00*/  @!P1 IMAD.MOV R202, RZ, RZ, -R202 ;  /* 0x000000ffffca9224 */ /* 0x000fe200078e0aca */
[----:B------:R-:W-:Y:S01]  /*2d10*/  IABS R214, R18 ;  /* 0x0000001200d67213 */ /* 0x000fe20000000000 */
[----:B------:R-:W-:-:S04]  /*2d20*/  IMAD.HI.U32 R13, R3, R212, RZ ;  /* 0x000000d4030d7227 */ /* 0x000fc800078e00ff */
[--C-:B------:R-:W-:Y:S01]  /*2d30*/  @!P4 IMAD.IADD R208, R208, 0x1, -R2.reuse ;  /* 0x00000001d0d0c824 */ /* 0x100fe200078e0a02 */
[----:B------:R-:W-:Y:S01]  /*2d40*/  ISETP.GE.AND P4, PT, R16, RZ, PT ;  /* 0x000000ff1000720c */ /* 0x000fe20003f86270 */
[----:B------:R-:W-:Y:S02]  /*2d50*/  @!P6 IMAD.IADD R210, R210, 0x1, -R2 ;  /* 0x00000001d2d2e824 */ /* 0x000fe400078e0a02 */
[----:B------:R-:W-:Y:S01]  /*2d60*/  IMAD.MOV R15, RZ, RZ, -R13 ;  /* 0x000000ffff0f7224 */ /* 0x000fe200078e0a0d */
[C---:B------:R-:W-:Y:S01]  /*2d70*/  ISETP.GT.U32.AND P6, PT, R2.reuse, R208, PT ;  /* 0x000000d00200720c */ /* 0x040fe20003fc4070 */
[----:B------:R-:W-:Y:S01]  /*2d80*/  IMAD.HI.U32 R13, R3, R214, RZ ;  /* 0x000000d6030d7227 */ /* 0x000fe200078e00ff */
[----:B------:R-:W-:-:S03]  /*2d90*/  ISETP.GT.U32.AND P1, PT, R2, R210, PT ;  /* 0x000000d20200720c */ /* 0x000fc60003f24070 */
[C---:B------:R-:W-:Y:S02]  /*2da0*/  IMAD R212, R2.reuse, R15, R212 ;  /* 0x0000000f02d47224 */ /* 0x040fe400078e02d4 */
[----:B------:R-:W-:Y:S02]  /*2db0*/  IMAD.MOV R15, RZ, RZ, -R13 ;  /* 0x000000ffff0f7224 */ /* 0x000fe400078e0a0d */
[----:B------:R-:W-:Y:S01]  /*2dc0*/  IMAD.HI.U32 R13, R3, R216, RZ ;  /* 0x000000d8030d7227 */ /* 0x000fe200078e00ff */
[----:B------:R-:W-:-:S03]  /*2dd0*/  ISETP.GT.U32.AND P3, PT, R2, R212, PT ;  /* 0x000000d40200720c */ /* 0x000fc60003f64070 */
[----:B------:R-:W-:Y:S02]  /*2de0*/  IMAD R214, R2, R15, R214 ;  /* 0x0000000f02d67224 */ /* 0x000fe400078e02d6 */
[--C-:B------:R-:W-:Y:S01]  /*2df0*/  @!P6 IMAD.IADD R208, R208, 0x1, -R2.reuse ;  /* 0x00000001d0d0e824 */ /* 0x100fe200078e0a02 */
[----:B------:R-:W-:Y:S01]  /*2e00*/  @!P1 IADD3 R210, R210, -R2, RZ ;  /* 0x80000002d2d29210 */ /* 0x000fe20007ffe0ff */
[--C-:B------:R-:W-:Y:S01]  /*2e10*/  @!P2 IMAD.IADD R206, R206, 0x1, -R2.reuse ;  /* 0x00000001cecea824 */ /* 0x100fe200078e0a02 */
[----:B------:R-:W-:Y:S01]  /*2e20*/  ISETP.GT.U32.AND P6, PT, R2, R214, PT ;  /* 0x000000d60200720c */ /* 0x000fe20003fc4070 */
[----:B------:R-:W-:Y:S01]  /*2e30*/  IMAD.MOV R13, RZ, RZ, -R13 ;  /* 0x000000ffff0d7224 */ /* 0x000fe200078e0a0d */
[----:B------:R-:W-:Y:S01]  /*2e40*/  ISETP.GE.AND P2, PT, R14, RZ, PT ;  /* 0x000000ff0e00720c */ /* 0x000fe20003f46270 */
[----:B------:R-:W-:Y:S01]  /*2e50*/  VIADD R14, R85, 0x2f ;  /* 0x0000002f550e7836 */ /* 0x000fe20000000000 */
[----:B------:R-:W-:Y:S01]  /*2e60*/  ISETP.GE.AND P1, PT, R19, RZ, PT ;  /* 0x000000ff1300720c */ /* 0x000fe20003f26270 */
[----:B------:R-:W-:-:S02]  /*2e70*/  @!P3 IMAD.IADD R212, R212, 0x1, -R2 ;  /* 0x00000001d4d4b824 */ /* 0x000fc400078e0a02 */
[----:B------:R-:W-:Y:S01]  /*2e80*/  IMAD R216, R2, R13, R216 ;  /* 0x0000000d02d87224 */ /* 0x000fe200078e02d8 */
[----:B------:R-:W-:Y:S01]  /*2e90*/  IABS R218, R14 ;  /* 0x0000000e00da7213 */ /* 0x000fe20000000000 */
[----:B------:R-:W-:Y:S01]  /*2ea0*/  @!P4 IMAD.MOV R210, RZ, RZ, -R210 ;  /* 0x000000ffffd2c224 */ /* 0x000fe200078e0ad2 */
[----:B------:R-:W-:Y:S01]  /*2eb0*/  ISETP.GE.AND P3, PT, R14, RZ, PT ;  /* 0x000000ff0e00720c */ /* 0x000fe20003f66270 */
[----:B------:R-:W-:Y:S01]  /*2ec0*/  @!P5 IMAD.MOV R204, RZ, RZ, -R204 ;  /* 0x000000ffffccd224 */ /* 0x000fe200078e0acc */
[----:B------:R-:W-:Y:S01]  /*2ed0*/  ISETP.GT.U32.AND P4, PT, R2, R216, PT ;  /* 0x000000d80200720c */ /* 0x000fe20003f84070 */
[----:B------:R-:W-:Y:S01]  /*2ee0*/  @!P6 IMAD.IADD R214, R214, 0x1, -R2 ;  /* 0x00000001d6d6e824 */ /* 0x000fe200078e0a02 */
[----:B------:R-:W-:Y:S01]  /*2ef0*/  ISETP.GT.U32.AND P6, PT, R2, R212, PT ;  /* 0x000000d40200720c */ /* 0x000fe20003fc4070 */
[----:B------:R-:W-:Y:S01]  /*2f00*/  IMAD.HI.U32 R13, R3, R218, RZ ;  /* 0x000000da030d7227 */ /* 0x000fe200078e00ff */
[----:B------:R-:W-:-:S03]  /*2f10*/  ISETP.GE.AND P5, PT, R17, RZ, PT ;  /* 0x000000ff1100720c */ /* 0x000fc60003fa6270 */
[----:B------:R-:W-:Y:S01]  /*2f20*/  @!P2 IMAD.MOV R208, RZ, RZ, -R208 ;  /* 0x000000ffffd0a224 */ /* 0x000fe200078e0ad0 */
[C---:B------:R-:W-:Y:S01]  /*2f30*/  ISETP.GT.U32.AND P2, PT, R2.reuse, R214, PT ;  /* 0x000000d60200720c */ /* 0x040fe20003f44070 */
[----:B------:R-:W-:Y:S01]  /*2f40*/  VIADD R15, R85, 0x30 ;  /* 0x00000030550f7836 */ /* 0x000fe20000000000 */
[----:B------:R-:W-:Y:S01]  /*2f50*/  IADD3 R13, -R13, RZ, RZ ;  /* 0x000000ff0d0d7210 */ /* 0x000fe20007ffe1ff */
[----:B------:R-:W-:Y:S02]  /*2f60*/  VIADD R16, R85, 0x31 ;  /* 0x0000003155107836 */ /* 0x000fe40000000000 */
[----:B------:R-:W-:Y:S01]  /*2f70*/  @!P0 IMAD.MOV R206, RZ, RZ, -R206 ;  /* 0x000000ffffce8224 */ /* 0x000fe200078e0ace */
[----:B------:R-:W-:Y:S01]  /*2f80*/  IABS R220, R15 ;  /* 0x0000000f00dc7213 */ /* 0x000fe20000000000 */
[----:B------:R-:W-:Y:S01]  /*2f90*/  IMAD R218, R2, R13, R218 ;  /* 0x0000000d02da7224 */ /* 0x000fe200078e02da */
[----:B------:R-:W-:Y:S01]  /*2fa0*/  ISETP.GE.AND P0, PT, R18, RZ, PT ;  /* 0x000000ff1200720c */ /* 0x000fe20003f06270 */
[--C-:B------:R-:W-:Y:S01]  /*2fb0*/  @!P6 IMAD.IADD R212, R212, 0x1, -R2.reuse ;  /* 0x00000001d4d4e824 */ /* 0x100fe200078e0a02 */
[----:B------:R-:W-:Y:S01]  /*2fc0*/  IABS R222, R16 ;  /* 0x0000001000de7213 */ /* 0x000fe20000000000 */
[----:B------:R-:W-:Y:S01]  /*2fd0*/  @!P4 IMAD.IADD R216, R216, 0x1, -R2 ;  /* 0x00000001d8d8c824 */ /* 0x000fe200078e0a02 */
[----:B------:R-:W-:Y:S01]  /*2fe0*/  ISETP.GT.U32.AND P6, PT, R2, R218, PT ;  /* 0x000000da0200720c */ /* 0x000fe20003fc4070 */
[----:B------:R-:W-:Y:S01]  /*2ff0*/  IMAD.HI.U32 R13, R3, R220, RZ ;  /* 0x000000dc030d7227 */ /* 0x000fe200078e00ff */
[----:B------:R-:W-:-:S03]  /*3000*/  ISETP.GE.AND P4, PT, R16, RZ, PT ;  /* 0x000000ff1000720c */ /* 0x000fc60003f86270 */
[----:B------:R-:W-:Y:S01]  /*3010*/  @!P2 IMAD.IADD R214, R214, 0x1, -R2 ;  /* 0x00000001d6d6a824 */ /* 0x000fe200078e0a02 */
[----:B------:R-:W-:Y:S01]  /*3020*/  ISETP.GE.AND P2, PT, R15, RZ, PT ;  /* 0x000000ff0f00720c */ /* 0x000fe20003f46270 */
[----:B------:R-:W-:Y:S01]  /*3030*/  @!P5 IMAD.MOV R212, RZ, RZ, -R212 ;  /* 0x000000ffffd4d224 */ /* 0x000fe200078e0ad4 */
[----:B------:R-:W-:Y:S01]  /*3040*/  ISETP.GT.U32.AND P5, PT, R2, R216, PT ;  /* 0x000000d80200720c */ /* 0x000fe20003fa4070 */
[----:B------:R-:W-:-:S04]  /*3050*/  IMAD.HI.U32 R14, R3, R222, RZ ;  /* 0x000000de030e7227 */ /* 0x000fc800078e00ff */
[----:B------:R-:W-:Y:S02]  /*3060*/  IMAD.MOV R15, RZ, RZ, -R13 ;  /* 0x000000ffff0f7224 */ /* 0x000fe400078e0a0d */
[----:B------:R-:W-:Y:S02]  /*3070*/  VIADD R18, R85, 0x32 ;  /* 0x0000003255127836 */ /* 0x000fe40000000000 */
[----:B------:R-:W-:Y:S02]  /*3080*/  IMAD.MOV R17, RZ, RZ, -R14 ;  /* 0x000000ffff117224 */ /* 0x000fe400078e0a0e */
[C---:B------:R-:W-:Y:S01]  /*3090*/  IMAD R220, R2.reuse, R15, R220 ;  /* 0x0000000f02dc7224 */ /* 0x040fe200078e02dc */
[----:B------:R-:W-:Y:S01]  /*30a0*/  IABS R224, R18 ;  /* 0x0000001200e07213 */ /* 0x000fe20000000000 */
[C---:B------:R-:W-:Y:S02]  /*30b0*/  IMAD R222, R2.reuse, R17, R222 ;  /* 0x0000001102de7224 */ /* 0x040fe400078e02de */
[----:B------:R-:W-:Y:S01]  /*30c0*/  @!P0 IMAD.MOV R214, RZ, RZ, -R214 ;  /* 0x000000ffffd68224 */ /* 0x000fe200078e0ad6 */
[----:B------:R-:W-:Y:S01]  /*30d0*/  ISETP.GT.U32.AND P0, PT, R2, R220, PT ;  /* 0x000000dc0200720c */ /* 0x000fe20003f04070 */
[----:B------:R-:W-:-:S02]  /*30e0*/  @!P6 IMAD.IADD R218, R218, 0x1, -R2 ;  /* 0x00000001dadae824 */ /* 0x000fc400078e0a02 */
[----:B------:R-:W-:Y:S01]  /*30f0*/  @!P5 IMAD.IADD R216, R216, 0x1, -R2 ;  /* 0x00000001d8d8d824 */ /* 0x000fe200078e0a02 */
[C---:B------:R-:W-:Y:S01]  /*3100*/  ISETP.GT.U32.AND P5, PT, R2.reuse, R222, PT ;  /* 0x000000de0200720c */ /* 0x040fe20003fa4070 */
[----:B------:R-:W-:Y:S01]  /*3110*/  IMAD.HI.U32 R13, R3, R224, RZ ;  /* 0x000000e0030d7227 */ /* 0x000fe200078e00ff */
[----:B------:R-:W-:-:S03]  /*3120*/  ISETP.GT.U32.AND P6, PT, R2, R218, PT ;  /* 0x000000da0200720c */ /* 0x000fc60003fc4070 */
[----:B------:R-:W-:Y:S01]  /*3130*/  VIADD R16, R85, 0x33 ;  /* 0x0000003355107836 */ /* 0x000fe20000000000 */
[----:B------:R-:W-:Y:S01]  /*3140*/  IADD3 R13, -R13, RZ, RZ ;  /* 0x000000ff0d0d7210 */ /* 0x000fe20007ffe1ff */
[----:B------:R-:W-:Y:S02]  /*3150*/  VIADD R17, R85, 0x34 ;  /* 0x0000003455117836 */ /* 0x000fe40000000000 */
[----:B------:R-:W-:Y:S01]  /*3160*/  @!P0 IMAD.IADD R220, R220, 0x1, -R2 ;  /* 0x00000001dcdc8824 */ /* 0x000fe200078e0a02 */
[----:B------:R-:W-:Y:S01]  /*3170*/  IABS R226, R16 ;  /* 0x0000001000e27213 */ /* 0x000fe20000000000 */
[----:B------:R-:W-:Y:S01]  /*3180*/  IMAD R224, R2, R13, R224 ;  /* 0x0000000d02e07224 */ /* 0x000fe200078e02e0 */
[----:B------:R-:W-:Y:S01]  /*3190*/  IABS R228, R17 ;  /* 0x0000001100e47213 */ /* 0x000fe20000000000 */
[--C-:B------:R-:W-:Y:S01]  /*31a0*/  @!P5 IMAD.IADD R222, R222, 0x1, -R2.reuse ;  /* 0x00000001deded824 */ /* 0x100fe200078e0a02 */
[----:B------:R-:W-:Y:S01]  /*31b0*/  ISETP.GT.U32.AND P5, PT, R2, R220, PT ;  /* 0x000000dc0200720c */ /* 0x000fe20003fa4070 */
[----:B------:R-:W-:Y:S01]  /*31c0*/  @!P6 IMAD.IADD R218, R218, 0x1, -R2 ;  /* 0x00000001dadae824 */ /* 0x000fe200078e0a02 */
[----:B------:R-:W-:Y:S01]  /*31d0*/  ISETP.GT.U32.AND P6, PT, R2, R224, PT ;  /* 0x000000e00200720c */ /* 0x000fe20003fc4070 */
[----:B------:R-:W-:Y:S01]  /*31e0*/  IMAD.HI.U32 R13, R3, R226, RZ ;  /* 0x000000e2030d7227 */ /* 0x000fe200078e00ff */
[----:B------:R-:W-:-:S03]  /*31f0*/  ISETP.GE.AND P0, PT, R18, RZ, PT ;  /* 0x000000ff1200720c */ /* 0x000fc60003f06270 */
[----:B------:R-:W-:Y:S02]  /*3200*/  IMAD.MOV R13, RZ, RZ, -R13 ;  /* 0x000000ffff0d7224 */ /* 0x000fe400078e0a0d */
[----:B------:R-:W-:-:S04]  /*3210*/  IMAD.HI.U32 R14, R3, R228, RZ ;  /* 0x000000e4030e7227 */ /* 0x000fc800078e00ff */
[----:B------:R-:W-:Y:S02]  /*3220*/  IMAD R226, R2, R13, R226 ;  /* 0x0000000d02e27224 */ /* 0x000fe400078e02e2 */
[----:B------:R-:W-:Y:S01]  /*3230*/  @!P5 IMAD.IADD R220, R220, 0x1, -R2 ;  /* 0x00000001dcdcd824 */ /* 0x000fe200078e0a02 */
[----:B------:R-:W-:Y:S01]  /*3240*/  @!P6 IADD3 R224, R224, -R2, RZ ;  /* 0x80000002e0e0e210 */ /* 0x000fe20007ffe0ff */
[----:B------:R-:W-:Y:S01]  /*3250*/  IMAD.MOV R15, RZ, RZ, -R14 ;  /* 0x000000ffff0f7224 */ /* 0x000fe200078e0a0e */
[C---:B------:R-:W-:Y:S01]  /*3260*/  ISETP.GT.U32.AND P5, PT, R2.reuse, R226, PT ;  /* 0x000000e20200720c */ /* 0x040fe20003fa4070 */
[----:B------:R-:W-:Y:S01]  /*3270*/  IMAD.HI.U32 R14, R3, R232, RZ ;  /* 0x000000e8030e7227 */ /* 0x000fe200078e00ff */
[----:B------:R-:W-:-:S03]  /*3280*/  ISETP.GT.U32.AND P6, PT, R2, R222, PT ;  /* 0x000000de0200720c */ /* 0x000fc60003fc4070 */
[----:B------:R-:W-:Y:S02]  /*3290*/  IMAD R228, R2, R15, R228 ;  /* 0x0000000f02e47224 */ /* 0x000fe400078e02e4 */
[C---:B------:R-:W-:Y:S02]  /*32a0*/  VIADD R19, R85.reuse, 0x35 ;  /* 0x0000003555137836 */ /* 0x040fe40000000000 */
[----:B------:R-:W-:Y:S02]  /*32b0*/  IMAD.MOV R15, RZ, RZ, -R14 ;  /* 0x000000ffff0f7224 */ /* 0x000fe400078e0a0e */
[----:B------:R-:W-:Y:S01]  /*32c0*/  @!P3 IMAD.MOV R218, RZ, RZ, -R218 ;  /* 0x000000ffffdab224 */ /* 0x000fe200078e0ada */
[----:B------:R-:W-:Y:S01]  /*32d0*/  IABS R230, R19 ;  /* 0x0000001300e67213 */ /* 0x000fe20000000000 */
[----:B------:R-:W-:Y:S01]  /*32e0*/  @!P5 IMAD.IADD R226, R226, 0x1, -R2 ;  /* 0x00000001e2e2d824 */ /* 0x000fe200078e0a02 */
[----:B------:R-:W-:Y:S01]  /*32f0*/  ISETP.GE.AND P3, PT, R16, RZ, PT ;  /* 0x000000ff1000720c */ /* 0x000fe20003f66270 */
[----:B------:R-:W-:Y:S01]  /*3300*/  IMAD R232, R2, R15, R232 ;  /* 0x0000000f02e87224 */ /* 0x000fe200078e02e8 */
[----:B------:R-:W-:Y:S01]  /*3310*/  @!P6 IADD3 R222, R222, -R2, RZ ;  /* 0x80000002dedee210 */ /* 0x000fe20007ffe0ff */
[----:B------:R-:W-:Y:S01]  /*3320*/  @!P2 IMAD.MOV R220, RZ, RZ, -R220 ;  /* 0x000000ffffdca224 */ /* 0x000fe200078e0adc */
[C---:B------:R-:W-:Y:S01]  /*3330*/  ISETP.GT.U32.AND P6, PT, R2.reuse, R228, PT ;  /* 0x000000e40200720c */ /* 0x040fe20003fc4070 */
[----:B------:R-:W-:Y:S01]  /*3340*/  VIADD R16, R85, 0x37 ;  /* 0x0000003755107836 */ /* 0x000fe20000000000 */
[----:B------:R-:W-:Y:S01]  /*3350*/  ISETP.GT.U32.AND P2, PT, R2, R226, PT ;  /* 0x000000e20200720c */ /* 0x000fe20003f44070 */
[----:B------:R-:W-:Y:S01]  /*3360*/  IMAD.HI.U32 R13, R3, R230, RZ ;  /* 0x000000e6030d7227 */ /* 0x000fe200078e00ff */
[----:B------:R-:W-:-:S02]  /*3370*/  @!P4 IADD3 R222, -R222, RZ, RZ ;  /* 0x000000ffdedec210 */ /* 0x000fc40007ffe1ff */
[C---:B------:R-:W-:Y:S01]  /*3380*/  ISETP.GT.U32.AND P4, PT, R2.reuse, R232, PT ;  /* 0x000000e80200720c */ /* 0x040fe20003f84070 */
[----:B------:R-:W-:Y:S01]  /*3390*/  IMAD.MOV R13, RZ, RZ, -R13 ;  /* 0x000000ffff0d7224 */ /* 0x000fe200078e0a0d */
[----:B------:R-:W-:Y:S01]  /*33a0*/  IABS R234, R16 ;  /* 0x0000001000ea7213 */ /* 0x000fe20000000000 */
[----:B------:R-:W-:Y:S02]  /*33b0*/  VIADD R14, R85, 0x38 ;  /* 0x00000038550e7836 */ /* 0x000fe40000000000 */
[C---:B------:R-:W-:Y:S02]  /*33c0*/  IMAD R230, R2.reuse, R13, R230 ;  /* 0x0000000d02e67224 */ /* 0x040fe400078e02e6 */
[----:B------:R-:W-:Y:S01]  /*33d0*/  IMAD.HI.U32 R13, R3, R234, RZ ;  /* 0x000000ea030d7227 */ /* 0x000fe200078e00ff */
[----:B------:R-:W-:Y:S02]  /*33e0*/  IABS R236, R14 ;  /* 0x0000000e00ec7213 */ /* 0x000fe40000000000 */
[----:B------:R-:W-:Y:S01]  /*33f0*/  ISETP.GT.U32.AND P5, PT, R2, R230, PT ;  /* 0x000000e60200720c */ /* 0x000fe20003fa4070 */
[----:B------:R-:W-:-:S02]  /*3400*/  @!P6 IMAD.IADD R228, R228, 0x1, -R2 ;  /* 0x00000001e4e4e824 */ /* 0x000fc400078e0a02 */
[--C-:B------:R-:W-:Y:S01]  /*3410*/  @!P2 IMAD.IADD R226, R226, 0x1, -R2.reuse ;  /* 0x00000001e2e2a824 */ /* 0x100fe200078e0a02 */
[----:B------:R-:W-:Y:S01]  /*3420*/  ISETP.GE.AND P2, PT, R20, RZ, PT ;  /* 0x000000ff1400720c */ /* 0x000fe20003f46270 */
[----:B------:R-:W-:Y:S01]  /*3430*/  @!P4 IMAD.IADD R232, R232, 0x1, -R2 ;  /* 0x00000001e8e8c824 */ /* 0x000fe200078e0a02 */
[----:B------:R-:W-:Y:S01]  /*3440*/  ISETP.GT.U32.AND P6, PT, R2, R228, PT ;  /* 0x000000e40200720c */ /* 0x000fe20003fc4070 */
[----:B------:R-:W-:Y:S01]  /*3450*/  IMAD.MOV R13, RZ, RZ, -R13 ;  /* 0x000000ffff0d7224 */ /* 0x000fe200078e0a0d */
[----:B------:R-:W-:Y:S01]  /*3460*/  @!P3 IADD3 R226, -R226, RZ, RZ ;  /* 0x000000ffe2e2b210 */ /* 0x000fe20007ffe1ff */
[----:B------:R-:W-:Y:S01]  /*3470*/  @!P1 IMAD.MOV R216, RZ, RZ, -R216 ;  /* 0x000000ffffd89224 */ /* 0x000fe200078e0ad8 */
[C---:B------:R-:W-:Y:S01]  /*3480*/  ISETP.GT.U32.AND P3, PT, R2.reuse, R232, PT ;  /* 0x000000e80200720c */ /* 0x040fe20003f64070 */
[C---:B------:R-:W-:Y:S01]  /*3490*/  IMAD R234, R2.reuse, R13, R234 ;  /* 0x0000000d02ea7224 */ /* 0x040fe200078e02ea */
[----:B------:R-:W-:Y:S01]  /*34a0*/  ISETP.GT.U32.AND P1, PT, R2, R224, PT ;  /* 0x000000e00200720c */ /* 0x000fe20003f24070 */
[----:B------:R-:W-:Y:S01]  /*34b0*/  IMAD.HI.U32 R13, R3, R236, RZ ;  /* 0x000000ec030d7227 */ /* 0x000fe200078e00ff */
[----:B------:R-:W-:-:S03]  /*34c0*/  ISETP.GE.AND P4, PT, R16, RZ, PT ;  /* 0x000000ff1000720c */ /* 0x000fc60003f86270 */
[----:B------:R-:W-:Y:S02]  /*34d0*/  IMAD.MOV R13, RZ, RZ, -R13 ;  /* 0x000000ffff0d7224 */ /* 0x000fe400078e0a0d */
[----:B------:R-:W-:Y:S01]  /*34e0*/  @!P6 IMAD.IADD R228, R228, 0x1, -R2 ;  /* 0x00000001e4e4e824 */ /* 0x000fe200078e0a02 */
[C---:B------:R-:W-:Y:S01]  /*34f0*/  ISETP.GT.U32.AND P6, PT, R2.reuse, R234, PT ;  /* 0x000000ea0200720c */ /* 0x040fe20003fc4070 */
[----:B------:R-:W-:Y:S02]  /*3500*/  IMAD R236, R2, R13, R236 ;  /* 0x0000000d02ec7224 */ /* 0x000fe400078e02ec */
[--C-:B------:R-:W-:Y:S02]  /*3510*/  @!P5 IMAD.IADD R230, R230, 0x1, -R2.reuse ;  /* 0x00000001e6e6d824 */ /* 0x100fe400078e0a02 */
[--C-:B------:R-:W-:Y:S01]  /*3520*/  @!P3 IMAD.IADD R232, R232, 0x1, -R2.reuse ;  /* 0x00000001e8e8b824 */ /* 0x100fe200078e0a02 */
[----:B------:R-:W-:Y:S01]  /*3530*/  ISETP.GT.U32.AND P3, PT, R2, R236, PT ;  /* 0x000000ec0200720c */ /* 0x000fe20003f64070 */
[----:B------:R-:W-:Y:S01]  /*3540*/  @!P1 IMAD.IADD R224, R224, 0x1, -R2 ;  /* 0x00000001e0e09824 */ /* 0x000fe200078e0a02 */
[----:B------:R-:W-:Y:S01]  /*3550*/  ISETP.GT.U32.AND P5, PT, R2, R230, PT ;  /* 0x000000e60200720c */ /* 0x000fe20003fa4070 */
[----:B------:R-:W-:Y:S01]  /*3560*/  VIADD R13, R85, 0x39 ;  /* 0x00000039550d7836 */ /* 0x000fe20000000000 */
[----:B------:R-:W-:Y:S01]  /*3570*/  ISETP.GE.AND P1, PT, R17, RZ, PT ;  /* 0x000000ff1100720c */ /* 0x000fe20003f26270 */
[----:B------:R-:W-:Y:S01]  /*3580*/  @!P0 IMAD.MOV R224, RZ, RZ, -R224 ;  /* 0x000000ffffe08224 */ /* 0x000fe200078e0ae0 */
[----:B------:R-:W-:Y:S01]  /*3590*/  ISETP.GE.AND P0, PT, R19, RZ, PT ;  /* 0x000000ff1300720c */ /* 0x000fe20003f06270 */
[----:B------:R-:W-:Y:S01]  /*35a0*/  @!P6 IMAD.IADD R234, R234, 0x1, -R2 ;  /* 0x00000001eaeae824 */ /* 0x000fe200078e0a02 */
[----:B------:R-:W-:Y:S01]  /*35b0*/  IABS R238, R13 ;  /* 0x0000000d00ee7213 */ /* 0x000fe20000000000 */
[----:B------:R-:W-:-:S02]  /*35c0*/  VIADD R15, R85, 0x3b ;  /* 0x0000003b550f7836 */ /* 0x000fc40000000000 */
[----:B------:R-:W-:Y:S01]  /*35d0*/  @!P2 IMAD.MOV R232, RZ, RZ, -R232 ;  /* 0x000000ffffe8a224 */ /* 0x000fe200078e0ae8 */
[----:B------:R-:W-:Y:S01]  /*35e0*/  ISETP.GT.U32.AND P6, PT, R2, R234, PT ;  /* 0x000000ea0200720c */ /* 0x000fe20003fc4070 */
[--C-:B------:R-:W-:Y:S01]  /*35f0*/  @!P3 IMAD.IADD R236, R236, 0x1, -R2.reuse ;  /* 0x00000001ececb824 */ /* 0x100fe200078e0a02 */
[----:B------:R-:W-:Y:S01]  /*3600*/  IABS R242, R15 ;  /* 0x0000000f00f27213 */ /* 0x000fe20000000000 */
[----:B------:R-:W-:Y:S01]  /*3610*/  @!P5 IMAD.IADD R230, R230, 0x1, -R2 ;  /* 0x00000001e6e6d824 */ /* 0x000fe200078e0a02 */
[----:B------:R-:W-:Y:S01]  /*3620*/  ISETP.GE.AND P5, PT, R14, RZ, PT ;  /* 0x000000ff0e00720c */ /* 0x000fe20003fa6270 */
[C---:B------:R-:W-:Y:S01]  /*3630*/  VIADD R14, R85.reuse, 0x3a ;  /* 0x0000003a550e7836 */ /* 0x040fe20000000000 */
[----:B------:R-:W-:Y:S01]  /*3640*/  @!P1 IADD3 R228, -R228, RZ, RZ ;  /* 0x000000ffe4e49210 */ /* 0x000fe20007ffe1ff */
[----:B------:R-:W-:Y:S01]  /*3650*/  @!P0 IMAD.MOV R230, RZ, RZ, -R230 ;  /* 0x000000ffffe68224 */ /* 0x000fe200078e0ae6 */
[----:B------:R-:W-:Y:S01]  /*3660*/  ISETP.GT.U32.AND P3, PT, R2, R236, PT ;  /* 0x000000ec0200720c */ /* 0x000fe20003f64070 */
[----:B------:R-:W-:Y:S01]  /*3670*/  VIADD R16, R85, 0x3c ;  /* 0x0000003c55107836 */ /* 0x000fe20000000000 */
[----:B------:R-:W-:Y:S01]  /*3680*/  ISETP.GE.AND P1, PT, R13, RZ, PT ;  /* 0x000000ff0d00720c */ /* 0x000fe20003f26270 */
[----:B------:R-:W-:Y:S01]  /*3690*/  IMAD.HI.U32 R13, R3, R238, RZ ;  /* 0x000000ee030d7227 */ /* 0x000fe200078e00ff */
[----:B------:R-:W-:-:S02]  /*36a0*/  ISETP.GE.AND P0, PT, R14, RZ, PT ;  /* 0x000000ff0e00720c */ /* 0x000fc40003f06270 */
[----:B------:R-:W-:Y:S01]  /*36b0*/  IABS R240, R14 ;  /* 0x0000000e00f07213 */ /* 0x000fe20000000000 */
[----:B------:R-:W-:Y:S01]  /*36c0*/  IMAD.HI.U32 R14, R3, R242, RZ ;  /* 0x000000f2030e7227 */ /* 0x000fe200078e00ff */
[----:B------:R-:W-:Y:S02]  /*36d0*/  ISETP.GE.AND P2, PT, R15, RZ, PT ;  /* 0x000000ff0f00720c */ /* 0x000fe40003f46270 */
[----:B------:R-:W-:Y:S01]  /*36e0*/  IABS R244, R16 ;  /* 0x0000001000f47213 */ /* 0x000fe20000000000 */
[----:B------:R-:W-:Y:S02]  /*36f0*/  IMAD.MOV R15, RZ, RZ, -R13 ;  /* 0x000000ffff0f7224 */ /* 0x000fe400078e0a0d */
[----:B------:R-:W-:Y:S01]  /*3700*/  @!P6 IMAD.IADD R234, R234, 0x1, -R2 ;  /* 0x00000001eaeae824 */ /* 0x000fe200078e0a02 */
[----:B------:R-:W-:Y:S01]  /*3710*/  ISETP.GE.AND P6, PT, R16, RZ, PT ;  /* 0x000000ff1000720c */ /* 0x000fe20003fc6270 */
[----:B------:R-:W-:Y:S02]  /*3720*/  IMAD R238, R2, R15, R238 ;  /* 0x0000000f02ee7224 */ /* 0x000fe400078e02ee */
[----:B------:R-:W-:-:S02]  /*3730*/  IMAD.MOV R17, RZ, RZ, -R14 ;  /* 0x000000ffff117224 */ /* 0x000fc400078e0a0e */
[----:B------:R-:W-:Y:S02]  /*3740*/  @!P3 IMAD.IADD R236, R236, 0x1, -R2 ;  /* 0x00000001ececb824 */ /* 0x000fe400078e0a02 */
[----:B------:R-:W-:Y:S01]  /*3750*/  @!P4 IMAD.MOV R234, RZ, RZ, -R234 ;  /* 0x000000ffffeac224 */ /* 0x000fe200078e0aea */
[C---:B------:R-:W-:Y:S01]  /*3760*/  ISETP.GT.U32.AND P4, PT, R2.reuse, R238, PT ;  /* 0x000000ee0200720c */ /* 0x040fe20003f84070 */
[----:B------:R-:W-:Y:S01]  /*3770*/  IMAD R242, R2, R17, R242 ;  /* 0x0000001102f27224 */ /* 0x000fe200078e02f2 */
[----:B------:R-:W-:Y:S01]  /*3780*/  @!P5 IADD3 R236, -R236, RZ, RZ ;  /* 0x000000ffececd210 */ /* 0x000fe20007ffe1ff */
[----:B------:R-:W-:-:S03]  /*3790*/  IMAD.HI.U32 R13, R3, R240, RZ ;  /* 0x000000f0030d7227 */ /* 0x000fc600078e00ff */
[----:B------:R-:W-:Y:S01]  /*37a0*/  ISETP.GT.U32.AND P5, PT, R2, R242, PT ;  /* 0x000000f20200720c */ /* 0x000fe20003fa4070 */
[----:B------:R-:W-:Y:S01]  /*37b0*/  VIADD R17, R85, 0x3e ;  /* 0x0000003e55117836 */ /* 0x000fe20000000000 */
[----:B------:R-:W-:Y:S01]  /*37c0*/  IADD3 R15, -R13, RZ, RZ ;  /* 0x000000ff0d0f7210 */ /* 0x000fe20007ffe1ff */
[----:B------:R-:W-:-:S03]  /*37d0*/  IMAD.HI.U32 R13, R3, R244, RZ ;  /* 0x000000f4030d7227 */ /* 0x000fc600078e00ff */
[----:B------:R-:W-:Y:S01]  /*37e0*/  IABS R248, R17 ;  /* 0x0000001100f87213 */ /* 0x000fe20000000000 */
[----:B------:R-:W-:Y:S02]  /*37f0*/  @!P4 IMAD.IADD R238, R238, 0x1, -R2 ;  /* 0x00000001eeeec824 */ /* 0x000fe400078e0a02 */
[C---:B------:R-:W-:Y:S02]  /*3800*/  IMAD R240, R2.reuse, R15, R240 ;  /* 0x0000000f02f07224 */ /* 0x040fe400078e02f0 */
[----:B------:R-:W-:Y:S01]  /*3810*/  IMAD.HI.U32 R14, R3, R248, RZ ;  /* 0x000000f8030e7227 */ /* 0x000fe200078e00ff */
[C---:B------:R-:W-:Y:S02]  /*3820*/  ISETP.GT.U32.AND P4, PT, R2.reuse, R238, PT ;  /* 0x000000ee0200720c */ /* 0x040fe40003f84070 */
[----:B------:R-:W-:Y:S01]  /*3830*/  ISETP.GT.U32.AND P3, PT, R2, R240, PT ;  /* 0x000000f00200720c */ /* 0x000fe20003f64070 */
[----:B------:R-:W-:Y:S01]  /*3840*/  @!P5 IMAD.IADD R242, R242, 0x1, -R2 ;  /* 0x00000001f2f2d824 */ /* 0x000fe200078e0a02 */
[----:B------:R-:W-:Y:S01]  /*3850*/  IADD3 R15, -R14, RZ, RZ ;  /* 0x000000ff0e0f7210 */ /* 0x000fe20007ffe1ff */
[----:B------:R-:W-:-:S02]  /*3860*/  IMAD.MOV R13, RZ, RZ, -R13 ;  /* 0x000000ffff0d7224 */ /* 0x000fc400078e0a0d */
[C---:B------:R-:W-:Y:S01]  /*3870*/  VIADD R16, R85.reuse, 0x3d ;  /* 0x0000003d55107836 */ /* 0x040fe20000000000 */
[C---:B------:R-:W-:Y:S01]  /*3880*/  ISETP.GT.U32.AND P5, PT, R2.reuse, R242, PT ;  /* 0x000000f20200720c */ /* 0x040fe20003fa4070 */
[C---:B------:R-:W-:Y:S02]  /*3890*/  IMAD R244, R2.reuse, R13, R244 ;  /* 0x0000000d02f47224 */ /* 0x040fe400078e02f4 */
[----:B------:R-:W-:Y:S01]  /*38a0*/  IMAD R248, R2, R15, R248 ;  /* 0x0000000f02f87224 */ /* 0x000fe200078e02f8 */
[----:B------:R-:W-:Y:S01]  /*38b0*/  IABS R246, R16 ;  /* 0x0000001000f67213 */ /* 0x000fe20000000000 */
[----:B------:R-:W-:Y:S01]  /*38c0*/  @!P4 IMAD.IADD R238, R238, 0x1, -R2 ;  /* 0x00000001eeeec824 */ /* 0x000fe200078e0a02 */
[----:B------:R-:W-:Y:S01]  /*38d0*/  ISETP.GT.U32.AND P4, PT, R2, R244, PT ;  /* 0x000000f40200720c */ /* 0x000fe20003f84070 */
[----:B------:R-:W-:Y:S02]  /*38e0*/  VIADD R18, R85, 0x3f ;  /* 0x0000003f55127836 */ /* 0x000fe40000000000 */
[----:B------:R-:W-:-:S03]  /*38f0*/  IMAD.HI.U32 R13, R3, R246, RZ ;  /* 0x000000f6030d7227 */ /* 0x000fc600078e00ff */
[----:B------:R-:W-:Y:S01]  /*3900*/  IABS R250, R18 ;  /* 0x0000001200fa7213 */ /* 0x000fe20000000000 */
[--C-:B------:R-:W-:Y:S01]  /*3910*/  @!P5 IMAD.IADD R242, R242, 0x1, -R2.reuse ;  /* 0x00000001f2f2d824 */ /* 0x100fe200078e0a02 */
[----:B------:R-:W-:Y:S01]  /*3920*/  ISETP.GT.U32.AND P5, PT, R2, R248, PT ;  /* 0x000000f80200720c */ /* 0x000fe20003fa4070 */
[----:B------:R-:W-:Y:S02]  /*3930*/  @!P3 IMAD.IADD R240, R240, 0x1, -R2 ;  /* 0x00000001f0f0b824 */ /* 0x000fe400078e0a02 */
[----:B------:R-:W-:Y:S01]  /*3940*/  IMAD.MOV R13, RZ, RZ, -R13 ;  /* 0x000000ffff0d7224 */ /* 0x000fe200078e0a0d */
[----:B------:R-:W-:Y:S01]  /*3950*/  @!P2 IADD3 R242, -R242, RZ, RZ ;  /* 0x000000fff2f2a210 */ /* 0x000fe20007ffe1ff */
[----:B------:R-:W-:Y:S01]  /*3960*/  VIADD R19, R85, 0x40 ;  /* 0x0000004055137836 */ /* 0x000fe20000000000 */
[C---:B------:R-:W-:Y:S01]  /*3970*/  ISETP.GT.U32.AND P3, PT, R2.reuse, R240, PT ;  /* 0x000000f00200720c */ /* 0x040fe20003f64070 */
[----:B------:R-:W-:Y:S01]  /*3980*/  IMAD R246, R2, R13, R246 ;  /* 0x0000000d02f67224 */ /* 0x000fe200078e02f6 */
[----:B------:R-:W-:Y:S01]  /*3990*/  ISETP.GE.AND P2, PT, R18, RZ, PT ;  /* 0x000000ff1200720c */ /* 0x000fe20003f46270 */
[----:B------:R-:W-:Y:S01]  /*39a0*/  IMAD.HI.U32 R13, R3, R250, RZ ;  /* 0x000000fa030d7227 */ /* 0x000fe200078e00ff */
[----:B------:R-:W-:-:S03]  /*39b0*/  IABS R252, R19 ;  /* 0x0000001300fc7213 */ /* 0x000fc60000000000 */
[----:B------:R-:W-:Y:S01]  /*39c0*/  VIADD R20, R85, 0x41 ;  /* 0x0000004155147836 */ /* 0x000fe20000000000 */
[----:B------:R-:W-:Y:S01]  /*39d0*/  IADD3 R13, -R13, RZ, RZ ;  /* 0x000000ff0d0d7210 */ /* 0x000fe20007ffe1ff */
[----:B------:R-:W-:Y:S01]  /*39e0*/  @!P4 IMAD.IADD R244, R244, 0x1, -R2 ;  /* 0x00000001f4f4c824 */ /* 0x000fe200078e0a02 */
[----:B------:R-:W-:Y:S01]  /*39f0*/  ISETP.GE.AND P4, PT, R16, RZ, PT ;  /* 0x000000ff1000720c */ /* 0x000fe20003f86270 */
[----:B------:R-:W-:Y:S01]  /*3a00*/  @!P1 IMAD.MOV R238, RZ, RZ, -R238 ;  /* 0x000000ffffee9224 */ /* 0x000fe200078e0aee */
[----:B------:R-:W-:Y:S01]  /*3a10*/  IABS R67, R20 ;  /* 0x0000001400437213 */ /* 0x000fe20000000000 */
[----:B------:R-:W-:Y:S01]  /*3a20*/  @!P5 IMAD.IADD R248, R248, 0x1, -R2 ;  /* 0x00000001f8f8d824 */ /* 0x000fe200078e0a02 */
[C---:B------:R-:W-:Y:S01]  /*3a30*/  ISETP.GT.U32.AND P1, PT, R2.reuse, R244, PT ;  /* 0x000000f40200720c */ /* 0x040fe20003f24070 */
[C---:B------:R-:W-:Y:S02]  /*3a40*/  IMAD R250, R2.reuse, R13, R250 ;  /* 0x0000000d02fa7224 */ /* 0x040fe400078e02fa */
[----:B------:R-:W-:Y:S01]  /*3a50*/  IMAD.HI.U32 R14, R3, R252, RZ ;  /* 0x000000fc030e7227 */ /* 0x000fe200078e00ff */
[----:B------:R-:W-:-:S03]  /*3a60*/  ISETP.GT.U32.AND P5, PT, R2, R248, PT ;  /* 0x000000f80200720c */ /* 0x000fc60003fa4070 */
[----:B------:R-:W-:-:S04]  /*3a70*/  IMAD.HI.U32 R13, R3, R67, RZ ;  /* 0x00000043030d7227 */ /* 0x000fc800078e00ff */
[----:B------:R-:W-:Y:S01]  /*3a80*/  @!P3 IMAD.IADD R240, R240, 0x1, -R2 ;  /* 0x00000001f0f0b824 */ /* 0x000fe200078e0a02 */
[C---:B------:R-:W-:Y:S01]  /*3a90*/  ISETP.GT.U32.AND P3, PT, R2.reuse, R246, PT ;  /* 0x000000f60200720c */ /* 0x040fe20003f64070 */
[----:B------:R-:W-:Y:S02]  /*3aa0*/  IMAD.MOV R15, RZ, RZ, -R14 ;  /* 0x000000ffff0f7224 */ /* 0x000fe400078e0a0e */
[----:B------:R-:W-:Y:S02]  /*3ab0*/  IMAD.MOV R13, RZ, RZ, -R13 ;  /* 0x000000ffff0d7224 */ /* 0x000fe400078e0a0d */
[----:B------:R-:W-:Y:S02]  /*3ac0*/  IMAD R252, R2, R15, R252 ;  /* 0x0000000f02fc7224 */ /* 0x000fe400078e02fc */
[----:B------:R-:W-:Y:S01]  /*3ad0*/  @!P1 IMAD.IADD R244, R244, 0x1, -R2 ;  /* 0x00000001f4f49824 */ /* 0x000fe200078e0a02 */
[C---:B------:R-:W-:Y:S01]  /*3ae0*/  ISETP.GT.U32.AND P1, PT, R2.reuse, R250, PT ;  /* 0x000000fa0200720c */ /* 0x040fe20003f24070 */
[----:B------:R-:W-:-:S02]  /*3af0*/  IMAD R67, R2, R13, R67 ;  /* 0x0000000d02437224 */ /* 0x000fc400078e0243 */
[----:B------:R-:W-:Y:S01]  /*3b00*/  @!P6 IMAD.MOV R244, RZ, RZ, -R244 ;  /* 0x000000fffff4e224 */ /* 0x000fe200078e0af4 */
[----:B------:R-:W-:Y:S01]  /*3b10*/  ISETP.GT.U32.AND P6, PT, R2, R252, PT ;  /* 0x000000fc0200720c */ /* 0x000fe20003fc4070 */
[--C-:B------:R-:W-:Y:S01]  /*3b20*/  @!P5 IMAD.IADD R248, R248, 0x1, -R2.reuse ;  /* 0x00000001f8f8d824 */ /* 0x100fe200078e0a02 */
[----:B------:R-:W-:Y:S01]  /*3b30*/  ISETP.GT.U32.AND P5, PT, R2, R67, PT ;  /* 0x000000430200720c */ /* 0x000fe20003fa4070 */
[----:B------:R-:W-:Y:S01]  /*3b40*/  @!P3 IMAD.IADD R246, R246, 0x1, -R2 ;  /* 0x00000001f6f6b824 */ /* 0x000fe200078e0a02 */
[----:B------:R-:W-:Y:S01]  /*3b50*/  ISETP.GE.AND P3, PT, R17, RZ, PT ;  /* 0x000000ff1100720c */ /* 0x000fe20003f66270 */
[C---:B------:R-:W-:Y:S02]  /*3b60*/  VIADD R16, R85.reuse, 0x42 ;  /* 0x0000004255107836 */ /* 0x040fe40000000000 */
[----:B------:R-:W-:Y:S01]  /*3b70*/  @!P0 IMAD.MOV R240, RZ, RZ, -R240 ;  /* 0x000000fffff08224 */ /* 0x000fe200078e0af0 */
[----:B------:R-:W-:Y:S01]  /*3b80*/  ISETP.GT.U32.AND P0, PT, R2, R246, PT ;  /* 0x000000f60200720c */ /* 0x000fe20003f04070 */
[----:B------:R-:W-:Y:S01]  /*3b90*/  VIADD R18, R85, 0x43 ;  /* 0x0000004355127836 */ /* 0x000fe20000000000 */
[----:B------:R-:W-:Y:S01]  /*3ba0*/  IABS R15, R16 ;  /* 0x00000010000f7213 */ /* 0x000fe20000000000 */
[--C-:B------:R-:W-:Y:S01]  /*3bb0*/  @!P1 IMAD.IADD R250, R250, 0x1, -R2.reuse ;  /* 0x00000001fafa9824 */ /* 0x100fe200078e0a02 */
[----:B------:R-:W-:Y:S01]  /*3bc0*/  ISETP.GE.AND P1, PT, R20, RZ, PT ;  /* 0x000000ff1400720c */ /* 0x000fe20003f26270 */
[--C-:B------:R-:W-:Y:S01]  /*3bd0*/  @!P6 IMAD.IADD R252, R252, 0x1, -R2.reuse ;  /* 0x00000001fcfce824 */ /* 0x100fe200078e0a02 */
[----:B------:R-:W-:Y:S01]  /*3be0*/  IABS R65, R18 ;  /* 0x0000001200417213 */ /* 0x000fe20000000000 */
[----:B------:R-:W-:Y:S01]  /*3bf0*/  @!P5 IMAD.IADD R67, R67, 0x1, -R2 ;  /* 0x000000014343d824 */ /* 0x000fe200078e0a02 */
[----:B------:R-:W-:Y:S01]  /*3c00*/  ISETP.GT.U32.AND P6, PT, R2, R250, PT ;  /* 0x000000fa0200720c */ /* 0x000fe20003fc4070 */
[----:B------:R-:W-:Y:S01]  /*3c10*/  IMAD.HI.U32 R13, R3, R15, RZ ;  /* 0x0000000f030d7227 */ /* 0x000fe200078e00ff */
[----:B------:R-:W-:-:S02]  /*3c20*/  IADD3 R20, R85, 0x44, RZ ;  /* 0x0000004455147810 */ /* 0x000fc40007ffe0ff */
[----:B------:R-:W-:Y:S01]  /*3c30*/  ISETP.GT.U32.AND P5, PT, R2, R67, PT ;  /* 0x000000430200720c */ /* 0x000fe20003fa4070 */
[----:B------:R-:W-:Y:S01]  /*3c40*/  IMAD.MOV R14, RZ, RZ, -R13 ;  /* 0x000000ffff0e7224 */ /* 0x000fe200078e0a0d */
[----:B------:R-:W-:Y:S01]  /*3c50*/  IABS R17, R20 ;  /* 0x0000001400117213 */ /* 0x000fe20000000000 */
[----:B------:R-:W-:-:S04]  /*3c60*/  IMAD.HI.U32 R13, R3, R65, RZ ;  /* 0x00000041030d7227 */ /* 0x000fc800078e00ff */
[----:B------:R-:W-:Y:S01]  /*3c70*/  @!P0 IMAD.IADD R246, R246, 0x1, -R2 ;  /* 0x00000001f6f68824 */ /* 0x000fe200078e0a02 */
[----:B------:R-:W-:Y:S01]  /*3c80*/  ISETP.GE.AND P0, PT, R19, RZ, PT ;  /* 0x000000ff1300720c */ /* 0x000fe20003f06270 */
[----:B------:R-:W-:Y:S01]  /*3c90*/  IMAD R15, R2, R14, R15 ;  /* 0x0000000e020f7224 */ /* 0x000fe200078e020f */
[----:B------:R-:W-:Y:S01]  /*3ca0*/  @!P6 IADD3 R250, R250, -R2, RZ ;  /* 0x80000002fafae210 */ /* 0x000fe20007ffe0ff */
[----:B------:R-:W-:Y:S02]  /*3cb0*/  IMAD.MOV R13, RZ, RZ, -R13 ;  /* 0x000000ffff0d7224 */ /* 0x000fe400078e0a0d */
[----:B------:R-:W-:Y:S01]  /*3cc0*/  @!P4 IMAD.MOV R246, RZ, RZ, -R246 ;  /* 0x000000fffff6c224 */ /* 0x000fe200078e0af6 */
[C---:B------:R-:W-:Y:S01]  /*3cd0*/  ISETP.GT.U32.AND P4, PT, R2.reuse, R252, PT ;  /* 0x000000fc0200720c */ /* 0x040fe20003f84070 */
[C---:B------:R-:W-:Y:S01]  /*3ce0*/  IMAD R65, R2.reuse, R13, R65 ;  /* 0x0000000d02417224 */ /* 0x040fe200078e0241 */
[----:B------:R-:W-:Y:S01]  /*3cf0*/  ISETP.GT.U32.AND P6, PT, R2, R15, PT ;  /* 0x0000000f0200720c */ /* 0x000fe20003fc4070 */
[----:B------:R-:W-:-:S02]  /*3d00*/  @!P5 IMAD.IADD R67, R67, 0x1, -R2 ;  /* 0x000000014343d824 */ /* 0x000fc400078e0a02 */
[----:B------:R-:W-:Y:S01]  /*3d10*/  VIADD R21, R85, 0x45 ;  /* 0x0000004555157836 */ /* 0x000fe20000000000 */
[----:B------:R-:W-:Y:S01]  /*3d20*/  ISETP.GT.U32.AND P5, PT, R2, R65, PT ;  /* 0x000000410200720c */ /* 0x000fe20003fa4070 */
[----:B------:R-:W-:-:S03]  /*3d30*/  IMAD.HI.U32 R13, R3, R17, RZ ;  /* 0x00000011030d7227 */ /* 0x000fc600078e00ff */
[----:B------:R-:W-:Y:S01]  /*3d40*/  IABS R63, R21 ;  /* 0x00000015003f7213 */ /* 0x000fe20000000000 */
[----:B------:R-:W-:Y:S02]  /*3d50*/  IMAD.MOV R13, RZ, RZ, -R13 ;  /* 0x000000ffff0d7224 */ /* 0x000fe400078e0a0d */
[--C-:B------:R-:W-:Y:S01]  /*3d60*/  @!P4 IMAD.IADD R252, R252, 0x1, -R2.reuse ;  /* 0x00000001fcfcc824 */ /* 0x100fe200078e0a02 */
[----:B------:R-:W-:Y:S01]  /*3d70*/  ISETP.GE.AND P4, PT, R16, RZ, PT ;  /* 0x000000ff1000720c */ /* 0x000fe20003f86270 */
[----:B------:R-:W-:Y:S02]  /*3d80*/  VIADD R16, R85, 0x46 ;  /* 0x0000004655107836 */ /* 0x000fe40000000000 */
[----:B------:R-:W-:Y:S01]  /*3d90*/  @!P6 IMAD.IADD R15, R15, 0x1, -R2 ;  /* 0x000000010f0fe824 */ /* 0x000fe200078e0a02 */
[----:B------:R-:W-:Y:S01]  /*3da0*/  ISETP.GE.AND P6, PT, R18, RZ, PT ;  /* 0x000000ff1200720c */ /* 0x000fe20003fc6270 */
[----:B------:R-:W-:Y:S01]  /*3db0*/  IMAD.HI.U32 R14, R3, R63, RZ ;  /* 0x0000003f030e7227 */ /* 0x000fe200078e00ff */
[----:B------:R-:W-:-:S02]  /*3dc0*/  IABS R19, R16 ;  /* 0x0000001000137213 */ /* 0x000fc40000000000 */
[----:B------:R-:W-:Y:S01]  /*3dd0*/  IADD3 R18, R85, 0x47, RZ ;  /* 0x0000004755127810 */ /* 0x000fe20007ffe0ff */
[----:B------:R-:W-:Y:S01]  /*3de0*/  @!P5 IMAD.IADD R65, R65, 0x1, -R2 ;  /* 0x000000014141d824 */ /* 0x000fe200078e0a02 */
[C---:B------:R-:W-:Y:S01]  /*3df0*/  ISETP.GT.U32.AND P5, PT, R2.reuse, R15, PT ;  /* 0x0000000f0200720c */ /* 0x040fe20003fa4070 */
[----:B------:R-:W-:Y:S01]  /*3e00*/  IMAD.MOV R14, RZ, RZ, -R14 ;  /* 0x000000ffff0e7224 */ /* 0x000fe200078e0a0e */
        /* <DEDUP_REMOVED lines=8> */
[----:B------:R-:W-:Y:S01]  /*3e90*/  IMAD.HI.U32 R14, R3, R61, RZ ;  /* 0x0000003d030e7227 */ /* 0x000fe200078e00ff */
[----:B------:R-:W-:-:S03]  /*3ea0*/  IADD3 R13, -R13, RZ, RZ ;  /* 0x000000ff0d0d7210 */ /* 0x000fc60007ffe1ff */
[----:B------:R-:W-:Y:S01]  /*3eb0*/  @!P5 IMAD.IADD R15, R15, 0x1, -R2 ;  /* 0x000000010f0fd824 */ /* 0x000fe200078e0a02 */
[----:B------:R-:W-:Y:S01]  /*3ec0*/  ISETP.GE.AND P5, PT, R21, RZ, PT ;  /* 0x000000ff1500720c */ /* 0x000fe20003fa6270 */
[C---:B------:R-:W-:Y:S02]  /*3ed0*/  IMAD R19, R2.reuse, R13, R19 ;  /* 0x0000000d02137224 */ /* 0x040fe400078e0213 */
[----:B------:R-:W-:Y:S01]  /*3ee0*/  @!P2 IMAD.MOV R250, RZ, RZ, -R250 ;  /* 0x000000fffffaa224 */ /* 0x000fe200078e0afa */
[C---:B------:R-:W-:Y:S01]  /*3ef0*/  ISETP.GT.U32.AND P2, PT, R2.reuse, R17, PT ;  /* 0x000000110200720c */ /* 0x040fe20003f44070 */
[----:B------:R-:W-:Y:S01]  /*3f00*/  IMAD.MOV R14, RZ, RZ, -R14 ;  /* 0x000000ffff0e7224 */ /* 0x000fe200078e0a0e */
[----:B------:R-:W-:Y:S01]  /*3f10*/  @!P4 IADD3 R15, -R15, RZ, RZ ;  /* 0x000000ff0f0fc210 */ /* 0x000fe20007ffe1ff */
[--C-:B------:R-:W-:Y:S01]  /*3f20*/  @!P3 IMAD.IADD R65, R65, 0x1, -R2.reuse ;  /* 0x000000014141b824 */ /* 0x100fe200078e0a02 */
[C---:B------:R-:W-:Y:S01]  /*3f30*/  ISETP.GT.U32.AND P4, PT, R2.reuse, R19, PT ;  /* 0x000000130200720c */ /* 0x040fe20003f84070 */
[----:B------:R-:W-:Y:S01]  /*3f40*/  IMAD R61, R2, R14, R61 ;  /* 0x0000000e023d7224 */ /* 0x000fe200078e023d */
[----:B------:R-:W-:Y:S01]  /*3f50*/  ISETP.GE.AND P3, PT, R16, RZ, PT ;  /* 0x000000ff1000720c */ /* 0x000fe20003f66270 */
[----:B------:R-:W-:-:S02]  /*3f60*/  @!P0 IMAD.IADD R63, R63, 0x1, -R2 ;  /* 0x000000013f3f8824 */ /* 0x000fc400078e0a02 */
[----:B------:R-:W-:Y:S01]  /*3f70*/  @!P6 IMAD.MOV R65, RZ, RZ, -R65 ;  /* 0x000000ffff41e224 */ /* 0x000fe200078e0a41 */
[C---:B------:R-:W-:Y:S01]  /*3f80*/  ISETP.GT.U32.AND P6, PT, R2.reuse, R61, PT ;  /* 0x0000003d0200720c */ /* 0x040fe20003fc4070 */
[----:B------:R-:W-:Y:S01]  /*3f90*/  VIADD R14, R85, 0x48 ;  /* 0x00000048550e7836 */ /* 0x000fe20000000000 */
[C---:B------:R-:W-:Y:S01]  /*3fa0*/  ISETP.GT.U32.AND P0, PT, R2.reuse, R63, PT ;  /* 0x0000003f0200720c */ /* 0x040fe20003f04070 */
[--C-:B------:R-:W-:Y:S02]  /*3fb0*/  @!P2 IMAD.IADD R17, R17, 0x1, -R2.reuse ;  /* 0x000000011111a824 */ /* 0x100fe400078e0a02 */
[----:B------:R-:W-:Y:S01]  /*3fc0*/  VIADD R16, R85, 0x49 ;  /* 0x0000004955107836 */ /* 0x000fe20000000000 */
[----:B------:R-:W-:Y:S01]  /*3fd0*/  IABS R21, R14 ;  /* 0x0000000e00157213 */ /* 0x000fe20000000000 */
[----:B------:R-:W-:Y:S01]  /*3fe0*/  @!P4 IMAD.IADD R19, R19, 0x1, -R2 ;  /* 0x000000011313c824 */ /* 0x000fe200078e0a02 */
[C---:B------:R-:W-:Y:S01]  /*3ff0*/  ISETP.GT.U32.AND P2, PT, R2.reuse, R17, PT ;  /* 0x000000110200720c */ /* 0x040fe20003f44070 */
[----:B------:R-:W-:Y:S01]  /*4000*/  @!P1 IMAD.MOV R67, RZ, RZ, -R67 ;  /* 0x000000ffff439224 */ /* 0x000fe200078e0a43 */
[----:B------:R-:W-:Y:S01]  /*4010*/  IABS R60, R16 ;  /* 0x00000010003c7213 */ /* 0x000fe20000000000 */
[----:B------:R-:W-:Y:S01]  /*4020*/  IMAD.HI.U32 R13, R3, R21, RZ ;  /* 0x00000015030d7227 */ /* 0x000fe200078e00ff */
[----:B------:R-:W-:-:S02]  /*4030*/  ISETP.GT.U32.AND P4, PT, R2, R19, PT ;  /* 0x000000130200720c */ /* 0x000fc40003f84070 */
[----:B------:R-:W-:Y:S01]  /*4040*/  @!P6 IADD3 R61, R61, -R2, RZ ;  /* 0x800000023d3de210 */ /* 0x000fe20007ffe0ff */
[----:B------:R-:W-:Y:S01]  /*4050*/  @!P0 IMAD.IADD R63, R63, 0x1, -R2 ;  /* 0x000000013f3f8824 */ /* 0x000fe200078e0a02 */
[----:B------:R-:W-:Y:S01]  /*4060*/  ISETP.GE.AND P0, PT, R14, RZ, PT ;  /* 0x000000ff0e00720c */ /* 0x000fe20003f06270 */
[----:B------:R-:W-:Y:S01]  /*4070*/  IMAD.HI.U32 R14, R3, R60, RZ ;  /* 0x0000003c030e7227 */ /* 0x000fe200078e00ff */
[----:B------:R-:W-:Y:S02]  /*4080*/  ISETP.GT.U32.AND P6, PT, R2, R61, PT ;  /* 0x0000003d0200720c */ /* 0x000fe40003fc4070 */
[----:B------:R-:W-:Y:S01]  /*4090*/  ISETP.GE.AND P1, PT, R20, RZ, PT ;  /* 0x000000ff1400720c */ /* 0x000fe20003f26270 */
[----:B------:R-:W-:Y:S01]  /*40a0*/  IMAD.MOV R13, RZ, RZ, -R13 ;  /* 0x000000ffff0d7224 */ /* 0x000fe200078e0a0d */
[----:B------:R-:W-:Y:S01]  /*40b0*/  @!P5 IADD3 R63, -R63, RZ, RZ ;  /* 0x000000ff3f3fd210 */ /* 0x000fe20007ffe1ff */
[----:B------:R-:W-:Y:S02]  /*40c0*/  IMAD.MOV R23, RZ, RZ, -R14 ;  /* 0x000000ffff177224 */ /* 0x000fe400078e0a0e */
[----:B------:R-:W-:-:S02]  /*40d0*/  IMAD R21, R2, R13, R21 ;  /* 0x0000000d02157224 */ /* 0x000fc400078e0215 */
[----:B------:R-:W-:Y:S01]  /*40e0*/  @!P2 IMAD.IADD R17, R17, 0x1, -R2 ;  /* 0x000000011111a824 */ /* 0x000fe200078e0a02 */
[----:B------:R-:W-:Y:S01]  /*40f0*/  ISETP.GE.AND P2, PT, R18, RZ, PT ;  /* 0x000000ff1200720c */ /* 0x000fe20003f46270 */
[----:B------:R-:W-:Y:S02]  /*4100*/  VIADD R18, R85, 0x4a ;  /* 0x0000004a55127836 */ /* 0x000fe40000000000 */
[C---:B------:R-:W-:Y:S02]  /*4110*/  IMAD R60, R2.reuse, R23, R60 ;  /* 0x00000017023c7224 */ /* 0x040fe400078e023c */
[--C-:B------:R-:W-:Y:S01]  /*4120*/  @!P4 IMAD.IADD R19, R19, 0x1, -R2.reuse ;  /* 0x000000011313c824 */ /* 0x100fe200078e0a02 */
[C---:B------:R-:W-:Y:S01]  /*4130*/  ISETP.GT.U32.AND P4, PT, R2.reuse, R21, PT ;  /* 0x000000150200720c */ /* 0x040fe20003f84070 */
[----:B------:R-:W-:Y:S01]  /*4140*/  @!P6 IMAD.IADD R61, R61, 0x1, -R2 ;  /* 0x000000013d3de824 */ /* 0x000fe200078e0a02 */
[----:B------:R-:W-:Y:S01]  /*4150*/  IABS R194, R18 ;  /* 0x0000001200c27213 */ /* 0x000fe20000000000 */
[----:B------:R-:W-:Y:S01]  /*4160*/  @!P1 IMAD.MOV R17, RZ, RZ, -R17 ;  /* 0x000000ffff119224 */ /* 0x000fe200078e0a11 */
[----:B------:R-:W-:Y:S01]  /*4170*/  ISETP.GT.U32.AND P6, PT, R2, R60, PT ;  /* 0x0000003c0200720c */ /* 0x000fe20003fc4070 */
[----:B------:R-:W-:Y:S01]  /*4180*/  VIADD R20, R85, 0x4c ;  /* 0x0000004c55147836 */ /* 0x000fe20000000000 */
[----:B------:R-:W-:Y:S01]  /*4190*/  ISETP.GE.AND P1, PT, R16, RZ, PT ;  /* 0x000000ff1000720c */ /* 0x000fe20003f26270 */
[----:B------:R-:W-:Y:S01]  /*41a0*/  IMAD.HI.U32 R13, R3, R194, RZ ;  /* 0x000000c2030d7227 */ /* 0x000fe200078e00ff */
[----:B------:R-:W-:-:S02]  /*41b0*/  ISETP.GE.AND P5, PT, R18, RZ, PT ;  /* 0x000000ff1200720c */ /* 0x000fc40003fa6270 */
[----:B------:R-:W-:Y:S01]  /*41c0*/  IABS R192, R20 ;  /* 0x0000001400c07213 */ /* 0x000fe20000000000 */
[----:B------:R-:W-:Y:S01]  /*41d0*/  VIADD R16, R85, 0x4b ;  /* 0x0000004b55107836 */ /* 0x000fe20000000000 */
[----:B------:R-:W-:Y:S01]  /*41e0*/  IADD3 R13, -R13, RZ, RZ ;  /* 0x000000ff0d0d7210 */ /* 0x000fe20007ffe1ff */
[----:B------:R-:W-:Y:S02]  /*41f0*/  @!P4 IMAD.IADD R21, R21, 0x1, -R2 ;  /* 0x000000011515c824 */ /* 0x000fe400078e0a02 */
[----:B------:R-:W-:Y:S01]  /*4200*/  IMAD.HI.U32 R14, R3, R192, RZ ;  /* 0x000000c0030e7227 */ /* 0x000fe200078e00ff */
[----:B------:R-:W-:-:S03]  /*4210*/  IABS R58, R16 ;  /* 0x00000010003a7213 */ /* 0x000fc60000000000 */
[----:B------:R-:W-:Y:S01]  /*4220*/  @!P6 IMAD.IADD R60, R60, 0x1, -R2 ;  /* 0x000000013c3ce824 */ /* 0x000fe200078e0a02 */
[C---:B------:R-:W-:Y:S01]  /*4230*/  ISETP.GT.U32.AND P6, PT, R2.reuse, R21, PT ;  /* 0x000000150200720c */ /* 0x040fe20003fc4070 */
[----:B------:R-:W-:Y:S02]  /*4240*/  IMAD R194, R2, R13, R194 ;  /* 0x0000000d02c27224 */ /* 0x000fe400078e02c2 */
[----:B------:R-:W-:-:S03]  /*4250*/  IMAD.HI.U32 R13, R3, R58, RZ ;  /* 0x0000003a030d7227 */ /* 0x000fc600078e00ff */
[C---:B------:R-:W-:Y:S01]  /*4260*/  ISETP.GT.U32.AND P4, PT, R2.reuse, R194, PT ;  /* 0x000000c20200720c */ /* 0x040fe20003f84070 */
[----:B------:R-:W-:Y:S02]  /*4270*/  IMAD.MOV R13, RZ, RZ, -R13 ;  /* 0x000000ffff0d7224 */ /* 0x000fe400078e0a0d */
[----:B------:R-:W-:Y:S02]  /*4280*/  IMAD.MOV R23, RZ, RZ, -R14 ;  /* 0x000000ffff177224 */ /* 0x000fe400078e0a0e */
[C---:B------:R-:W-:Y:S02]  /*4290*/  IMAD R58, R2.reuse, R13, R58 ;  /* 0x0000000d023a7224 */ /* 0x040fe400078e023a */
[C---:B------:R-:W-:Y:S02]  /*42a0*/  IMAD R192, R2.reuse, R23, R192 ;  /* 0x0000001702c07224 */ /* 0x040fe400078e02c0 */
[----:B------:R-:W-:Y:S01]  /*42b0*/  @!P6 IMAD.IADD R21, R21, 0x1, -R2 ;  /* 0x000000011515e824 */ /* 0x000fe200078e0a02 */
[----:B------:R-:W-:Y:S01]  /*42c0*/  ISETP.GT.U32.AND P6, PT, R2, R58, PT ;  /* 0x0000003a0200720c */ /* 0x000fe20003fc4070 */
[----:B------:R-:W-:-:S02]  /*42d0*/  VIADD R22, R85, 0x4d ;  /* 0x0000004d55167836 */ /* 0x000fc40000000000 */
[----:B------:R-:W-:Y:S01]  /*42e0*/  @!P2 IMAD.MOV R61, RZ, RZ, -R61 ;  /* 0x000000ffff3da224 */ /* 0x000fe200078e0a3d */
[----:B------:R-:W-:Y:S01]  /*42f0*/  ISETP.GT.U32.AND P2, PT, R2, R192, PT ;  /* 0x000000c00200720c */ /* 0x000fe20003f44070 */
[----:B------:R-:W-:Y:S01]  /*4300*/  VIADD R24, R85, 0x4e ;  /* 0x0000004e55187836 */ /* 0x000fe20000000000 */
[----:B------:R-:W-:Y:S01]  /*4310*/  IABS R56, R22 ;  /* 0x0000001600387213 */ /* 0x000fe20000000000 */
[----:B------:R-:W-:Y:S01]  /*4320*/  @!P4 IMAD.IADD R194, R194, 0x1, -R2 ;  /* 0x00000001c2c2c824 */ /* 0x000fe200078e0a02 */
[C---:B------:R-:W-:Y:S01]  /*4330*/  ISETP.GT.U32.AND P4, PT, R2.reuse, R60, PT ;  /* 0x0000003c0200720c */ /* 0x040fe20003f84070 */
[----:B------:R-:W-:Y:S01]  /*4340*/  @!P3 IMAD.MOV R19, RZ, RZ, -R19 ;  /* 0x000000ffff13b224 */ /* 0x000fe200078e0a13 */
[----:B------:R-:W-:Y:S01]  /*4350*/  IABS R190, R24 ;  /* 0x0000001800be7213 */ /* 0x000fe20000000000 */
[----:B------:R-:W-:Y:S01]  /*4360*/  IMAD.HI.U32 R13, R3, R56, RZ ;  /* 0x00000038030d7227 */ /* 0x000fe200078e00ff */
[----:B------:R-:W-:-:S03]  /*4370*/  ISETP.GT.U32.AND P3, PT, R2, R194, PT ;  /* 0x000000c20200720c */ /* 0x000fc60003f64070 */
[--C-:B------:R-:W-:Y:S01]  /*4380*/  @!P6 IMAD.IADD R58, R58, 0x1, -R2.reuse ;  /* 0x000000013a3ae824 */ /* 0x100fe200078e0a02 */
[----:B------:R-:W-:Y:S01]  /*4390*/  ISETP.GE.AND P6, PT, R22, RZ, PT ;  /* 0x000000ff1600720c */ /* 0x000fe20003fc6270 */
[----:B------:R-:W-:Y:S02]  /*43a0*/  IMAD.MOV R13, RZ, RZ, -R13 ;  /* 0x000000ffff0d7224 */ /* 0x000fe400078e0a0d */
[----:B------:R-:W-:Y:S01]  /*43b0*/  @!P2 IMAD.IADD R192, R192, 0x1, -R2 ;  /* 0x00000001c0c0a824 */ /* 0x000fe200078e0a02 */
[C---:B------:R-:W-:Y:S01]  /*43c0*/  ISETP.GT.U32.AND P2, PT, R2.reuse, R58, PT ;  /* 0x0000003a0200720c */ /* 0x040fe20003f44070 */
[----:B------:R-:W-:Y:S01]  /*43d0*/  IMAD R56, R2, R13, R56 ;  /* 0x0000000d02387224 */ /* 0x000fe200078e0238 */
[----:B------:R-:W-:Y:S01]  /*43e0*/  @!P4 IADD3 R60, R60, -R2, RZ ;  /* 0x800000023c3cc210 */ /* 0x000fe20007ffe0ff */
[----:B------:R-:W-:-:S03]  /*43f0*/  IMAD.HI.U32 R13, R3, R190, RZ ;  /* 0x000000be030d7227 */ /* 0x000fc600078e00ff */
[C---:B------:R-:W-:Y:S01]  /*4400*/  ISETP.GT.U32.AND P4, PT, R2.reuse, R56, PT ;  /* 0x000000380200720c */ /* 0x040fe20003f84070 */
[----:B------:R-:W-:Y:S02]  /*4410*/  IMAD.MOV R13, RZ, RZ, -R13 ;  /* 0x000000ffff0d7224 */ /* 0x000fe400078e0a0d */
[----:B------:R-:W-:Y:S01]  /*4420*/  @!P1 IMAD.MOV R60, RZ, RZ, -R60 ;  /* 0x000000ffff3c9224 */ /* 0x000fe200078e0a3c */
[C---:B------:R-:W-:Y:S01]  /*4430*/  ISETP.GT.U32.AND P1, PT, R2.reuse, R192, PT ;  /* 0x000000c00200720c */ /* 0x040fe20003f24070 */
[----:B------:R-:W-:Y:S02]  /*4440*/  IMAD R190, R2, R13, R190 ;  /* 0x0000000d02be7224 */ /* 0x000fe400078e02be */
[--C-:B------:R-:W-:Y:S02]  /*4450*/  @!P2 IMAD.IADD R58, R58, 0x1, -R2.reuse ;  /* 0x000000013a3aa824 */ /* 0x100fe400078e0a02 */
[C---:B------:R-:W-:Y:S01]  /*4460*/  VIADD R13, R85.reuse, 0x4f ;  /* 0x0000004f550d7836 */ /* 0x040fe20000000000 */
[----:B------:R-:W-:Y:S01]  /*4470*/  ISETP.GT.U32.AND P2, PT, R2, R190, PT ;  /* 0x000000be0200720c */ /* 0x000fe20003f44070 */
[----:B------:R-:W-:Y:S01]  /*4480*/  @!P0 IMAD.MOV R21, RZ, RZ, -R21 ;  /* 0x000000ffff158224 */ /* 0x000fe200078e0a15 */
[----:B------:R-:W-:Y:S01]  /*4490*/  ISETP.GE.AND P0, PT, R16, RZ, PT ;  /* 0x000000ff1000720c */ /* 0x000fe20003f06270 */
[----:B------:R-:W-:Y:S01]  /*44a0*/  VIADD R16, R85, 0x50 ;  /* 0x0000005055107836 */ /* 0x000fe20000000000 */
[----:B------:R-:W-:Y:S01]  /*44b0*/  IABS R54, R13 ;  /* 0x0000000d00367213 */ /* 0x000fe20000000000 */
[--C-:B------:R-:W-:Y:S01]  /*44c0*/  @!P3 IMAD.IADD R194, R194, 0x1, -R2.reuse ;  /* 0x00000001c2c2b824 */ /* 0x100fe200078e0a02 */
[----:B------:R-:W-:Y:S01]  /*44d0*/  ISETP.GE.AND P3, PT, R20, RZ, PT ;  /* 0x000000ff1400720c */ /* 0x000fe20003f66270 */
[----:B------:R-:W-:Y:S01]  /*44e0*/  @!P1 IMAD.IADD R192, R192, 0x1, -R2 ;  /* 0x00000001c0c09824 */ /* 0x000fe200078e0a02 */
[----:B------:R-:W-:Y:S01]  /*44f0*/  ISETP.GE.AND P1, PT, R13, RZ, PT ;  /* 0x000000ff0d00720c */ /* 0x000fe20003f26270 */
[----:B------:R-:W-:Y:S01]  /*4500*/  IMAD.HI.U32 R13, R3, R54, RZ ;  /* 0x00000036030d7227 */ /* 0x000fe200078e00ff */
[----:B------:R-:W-:-:S02]  /*4510*/  IABS R188, R16 ;  /* 0x0000001000bc7213 */ /* 0x000fc40000000000 */
[----:B------:R-:W-:Y:S01]  /*4520*/  @!P4 IADD3 R56, R56, -R2, RZ ;  /* 0x800000023838c210 */ /* 0x000fe20007ffe0ff */
[----:B------:R-:W-:Y:S01]  /*4530*/  @!P2 IMAD.IADD R190, R190, 0x1, -R2 ;  /* 0x00000001bebea824 */ /* 0x000fe200078e0a02 */
[----:B------:R-:W-:Y:S01]  /*4540*/  IADD3 R13, -R13, RZ, RZ ;  /* 0x000000ff0d0d7210 */ /* 0x000fe20007ffe1ff */
[----:B------:R-:W-:Y:S01]  /*4550*/  IMAD.HI.U32 R14, R3, R188, RZ ;  /* 0x000000bc030e7227 */ /* 0x000fe200078e00ff */
[C---:B------:R-:W-:Y:S02]  /*4560*/  ISETP.GT.U32.AND P4, PT, R2.reuse, R56, PT ;  /* 0x000000380200720c */ /* 0x040fe40003f84070 */
[C---:B------:R-:W-:Y:S01]  /*4570*/  ISETP.GT.U32.AND P2, PT, R2.reuse, R190, PT ;  /* 0x000000be0200720c */ /* 0x040fe20003f44070 */
[----:B------:R-:W-:Y:S02]  /*4580*/  IMAD.MOV R23, RZ, RZ, -R14 ;  /* 0x000000ffff177224 */ /* 0x000fe400078e0a0e */
[----:B------:R-:W-:Y:S02]  /*4590*/  IMAD R54, R2, R13, R54 ;  /* 0x0000000d02367224 */ /* 0x000fe400078e0236 */
[----:B------:R-:W-:-:S02]  /*45a0*/  VIADD R18, R85, 0x51 ;  /* 0x0000005155127836 */ /* 0x000fc40000000000 */
[C---:B------:R-:W-:Y:S02]  /*45b0*/  IMAD R188, R2.reuse, R23, R188 ;  /* 0x0000001702bc7224 */ /* 0x040fe400078e02bc */
[----:B------:R-:W-:Y:S01]  /*45c0*/  @!P3 IMAD.MOV R192, RZ, RZ, -R192 ;  /* 0x000000ffffc0b224 */ /* 0x000fe200078e0ac0 */
[----:B------:R-:W-:Y:S01]  /*45d0*/  ISETP.GT.U32.AND P3, PT, R2, R54, PT ;  /* 0x000000360200720c */ /* 0x000fe20003f64070 */
[----:B------:R-:W-:Y:S01]  /*45e0*/  VIADD R14, R85, 0x52 ;  /* 0x00000052550e7836 */ /* 0x000fe20000000000 */
[----:B------:R-:W-:Y:S01]  /*45f0*/  IABS R186, R18 ;  /* 0x0000001200ba7213 */ /* 0x000fe20000000000 */
[----:B------:R-:W-:Y:S01]  /*4600*/  @!P2 IMAD.IADD R190, R190, 0x1, -R2 ;  /* 0x00000001bebea824 */ /* 0x000fe200078e0a02 */
[----:B------:R-:W-:Y:S01]  /*4610*/  ISETP.GT.U32.AND P2, PT, R2, R188, PT ;  /* 0x000000bc0200720c */ /* 0x000fe20003f44070 */
[----:B------:R-:W-:Y:S01]  /*4620*/  @!P5 IMAD.MOV R194, RZ, RZ, -R194 ;  /* 0x000000ffffc2d224 */ /* 0x000fe200078e0ac2 */
[----:B------:R-:W-:Y:S01]  /*4630*/  ISETP.GE.AND P5, PT, R24, RZ, PT ;  /* 0x000000ff1800720c */ /* 0x000fe20003fa6270 */
[----:B------:R-:W-:Y:S01]  /*4640*/  IMAD.HI.U32 R13, R3, R186, RZ ;  /* 0x000000ba030d7227 */ /* 0x000fe200078e00ff */
[----:B------:R-:W-:-:S03]  /*4650*/  IABS R52, R14 ;  /* 0x0000000e00347213 */ /* 0x000fc60000000000 */
[--C-:B------:R-:W-:Y:S01]  /*4660*/  @!P4 IMAD.IADD R56, R56, 0x1, -R2.reuse ;  /* 0x000000013838c824 */ /* 0x100fe200078e0a02 */
[----:B------:R-:W-:Y:S01]  /*4670*/  ISETP.GE.AND P4, PT, R16, RZ, PT ;  /* 0x000000ff1000720c */ /* 0x000fe20003f86270 */
[----:B------:R-:W-:Y:S01]  /*4680*/  @!P3 IMAD.IADD R54, R54, 0x1, -R2 ;  /* 0x000000013636b824 */ /* 0x000fe200078e0a02 */
[----:B------:R-:W-:Y:S01]  /*4690*/  IADD3 R13, -R13, RZ, RZ ;  /* 0x000000ff0d0d7210 */ /* 0x000fe20007ffe1ff */
[C---:B------:R-:W-:Y:S02]  /*46a0*/  VIADD R16, R85.reuse, 0x53 ;  /* 0x0000005355107836 */ /* 0x040fe40000000000 */
[----:B------:R-:W-:Y:S01]  /*46b0*/  @!P0 IMAD.MOV R58, RZ, RZ, -R58 ;  /* 0x000000ffff3a8224 */ /* 0x000fe200078e0a3a */
[----:B------:R-:W-:Y:S01]  /*46c0*/  ISETP.GE.AND P0, PT, R18, RZ, PT ;  /* 0x000000ff1200720c */ /* 0x000fe20003f06270 */
[----:B------:R-:W-:Y:S01]  /*46d0*/  IMAD R186, R2, R13, R186 ;  /* 0x0000000d02ba7224 */ /* 0x000fe200078e02ba */
[----:B------:R-:W-:Y:S01]  /*46e0*/  @!P2 IADD3 R188, R188, -R2, RZ ;  /* 0x80000002bcbca210 */ /* 0x000fe20007ffe0ff */
[----:B------:R-:W-:Y:S01]  /*46f0*/  VIADD R18, R85, 0x54 ;  /* 0x0000005455127836 */ /* 0x000fe20000000000 */
[----:B------:R-:W-:Y:S01]  /*4700*/  ISETP.GT.U32.AND P2, PT, R2, R54, PT ;  /* 0x000000360200720c */ /* 0x000fe20003f44070 */
[----:B------:R-:W-:Y:S01]  /*4710*/  IMAD.HI.U32 R13, R3, R52, RZ ;  /* 0x00000034030d7227 */ /* 0x000fe200078e00ff */
[----:B------:R-:W-:-:S02]  /*4720*/  IABS R184, R16 ;  /* 0x0000001000b87213 */ /* 0x000fc40000000000 */
[----:B------:R-:W-:Y:S01]  /*4730*/  IABS R50, R18 ;  /* 0x0000001200327213 */ /* 0x000fe20000000000 */
[----:B------:R-:W-:Y:S01]  /*4740*/  IMAD.MOV R23, RZ, RZ, -R13 ;  /* 0x000000ffff177224 */ /* 0x000fe200078e0a0d */
[----:B------:R-:W-:Y:S01]  /*4750*/  ISETP.GT.U32.AND P3, PT, R2, R186, PT ;  /* 0x000000ba0200720c */ /* 0x000fe20003f64070 */
[----:B------:R-:W-:-:S04]  /*4760*/  IMAD.HI.U32 R13, R3, R184, RZ ;  /* 0x000000b8030d7227 */ /* 0x000fc800078e00ff */
[----:B------:R-:W-:Y:S01]  /*4770*/  @!P6 IMAD.MOV R56, RZ, RZ, -R56 ;  /* 0x000000ffff38e224 */ /* 0x000fe200078e0a38 */
[----:B------:R-:W-:Y:S01]  /*4780*/  ISETP.GE.AND P6, PT, R14, RZ, PT ;  /* 0x000000ff0e00720c */ /* 0x000fe20003fc6270 */
[----:B------:R-:W-:Y:S01]  /*4790*/  @!P5 IMAD.MOV R190, RZ, RZ, -R190 ;  /* 0x000000ffffbed224 */ /* 0x000fe200078e0abe */
[----:B------:R-:W-:Y:S01]  /*47a0*/  ISETP.GT.U32.AND P5, PT, R2, R188, PT ;  /* 0x000000bc0200720c */ /* 0x000fe20003fa4070 */
[----:B------:R-:W-:-:S04]  /*47b0*/  IMAD.HI.U32 R14, R3, R50, RZ ;  /* 0x00000032030e7227 */ /* 0x000fc800078e00ff */
[----:B------:R-:W-:Y:S02]  /*47c0*/  IMAD.MOV R13, RZ, RZ, -R13 ;  /* 0x000000ffff0d7224 */ /* 0x000fe400078e0a0d */
[----:B------:R-:W-:Y:S02]  /*47d0*/  IMAD R52, R2, R23, R52 ;  /* 0x0000001702347224 */ /* 0x000fe400078e0234 */
[----:B------:R-:W-:Y:S02]  /*47e0*/  @!P2 IMAD.IADD R54, R54, 0x1, -R2 ;  /* 0x000000013636a824 */ /* 0x000fe400078e0a02 */
[----:B------:R-:W-:Y:S01]  /*47f0*/  IMAD.MOV R23, RZ, RZ, -R14 ;  /* 0x000000ffff177224 */ /* 0x000fe200078e0a0e */
[C---:B------:R-:W-:Y:S01]  /*4800*/  ISETP.GT.U32.AND P2, PT, R2.reuse, R52, PT ;  /* 0x000000340200720c */ /* 0x040fe20003f44070 */
[----:B------:R-:W-:Y:S01]  /*4810*/  IMAD R184, R2, R13, R184 ;  /* 0x0000000d02b87224 */ /* 0x000fe200078e02b8 */
[----:B------:R-:W-:Y:S01]  /*4820*/  @!P1 IADD3 R54, -R54, RZ, RZ ;  /* 0x000000ff36369210 */ /* 0x000fe20007ffe1ff */
[----:B------:R-:W-:-:S02]  /*4830*/  IMAD R50, R2, R23, R50 ;  /* 0x0000001702327224 */ /* 0x000fc400078e0232 */
[C---:B------:R-:W-:Y:S01]  /*4840*/  VIADD R20, R85.reuse, 0x55 ;  /* 0x0000005555147836 */ /* 0x040fe20000000000 */
[----:B------:R-:W-:Y:S01]  /*4850*/  ISETP.GT.U32.AND P1, PT, R2, R184, PT ;  /* 0x000000b80200720c */ /* 0x000fe20003f24070 */
[--C-:B------:R-:W-:Y:S02]  /*4860*/  @!P3 IMAD.IADD R186, R186, 0x1, -R2.reuse ;  /* 0x00000001babab824 */ /* 0x100fe400078e0a02 */
[--C-:B------:R-:W-:Y:S01]  /*4870*/  @!P5 IMAD.IADD R188, R188, 0x1, -R2.reuse ;  /* 0x00000001bcbcd824 */ /* 0x100fe200078e0a02 */
[----:B------:R-:W-:Y:S01]  /*4880*/  ISETP.GT.U32.AND P5, PT, R2, R50, PT ;  /* 0x000000320200720c */ /* 0x000fe20003fa4070 */
[----:B------:R-:W-:Y:S01]  /*4890*/  VIADD R14, R85, 0x56 ;  /* 0x00000056550e7836 */ /* 0x000fe20000000000 */
[----:B------:R-:W-:Y:S01]  /*48a0*/  IABS R182, R20 ;  /* 0x0000001400b67213 */ /* 0x000fe20000000000 */
[----:B------:R-:W-:Y:S01]  /*48b0*/  @!P2 IMAD.IADD R52, R52, 0x1, -R2 ;  /* 0x000000013434a824 */ /* 0x000fe200078e0a02 */
[----:B------:R-:W-:Y:S01]  /*48c0*/  ISETP.GT.U32.AND P3, PT, R2, R186, PT ;  /* 0x000000ba0200720c */ /* 0x000fe20003f64070 */
[----:B------:R-:W-:Y:S01]  /*48d0*/  @!P4 IMAD.MOV R188, RZ, RZ, -R188 ;  /* 0x000000ffffbcc224 */ /* 0x000fe200078e0abc */
[----:B------:R-:W-:Y:S01]  /*48e0*/  IABS R48, R14 ;  /* 0x0000000e00307213 */ /* 0x000fe20000000000 */
[----:B------:R-:W-:Y:S01]  /*48f0*/  IMAD.HI.U32 R13, R3, R182, RZ ;  /* 0x000000b6030d7227 */ /* 0x000fe200078e00ff */
[----:B------:R-:W-:-:S03]  /*4900*/  ISETP.GE.AND P2, PT, R18, RZ, PT ;  /* 0x000000ff1200720c */ /* 0x000fc60003f46270 */
[----:B------:R-:W-:Y:S01]  /*4910*/  @!P1 IMAD.IADD R184, R184, 0x1, -R2 ;  /* 0x00000001b8b89824 */ /* 0x000fe200078e0a02 */
[----:B------:R-:W-:Y:S01]  /*4920*/  ISETP.GT.U32.AND P1, PT, R2, R52, PT ;  /* 0x000000340200720c */ /* 0x000fe20003f24070 */
[----:B------:R-:W-:Y:S01]  /*4930*/  IMAD.MOV R13, RZ, RZ, -R13 ;  /* 0x000000ffff0d7224 */ /* 0x000fe200078e0a0d */
[----:B------:R-:W-:Y:S01]  /*4940*/  @!P5 IADD3 R50, R50, -R2, RZ ;  /* 0x800000023232d210 */ /* 0x000fe20007ffe0ff */
[----:B------:R-:W-:Y:S01]  /*4950*/  VIADD R18, R85, 0x58 ;  /* 0x0000005855127836 */ /* 0x000fe20000000000 */
[C---:B------:R-:W-:Y:S01]  /*4960*/  ISETP.GT.U32.AND P5, PT, R2.reuse, R184, PT ;  /* 0x000000b80200720c */ /* 0x040fe20003fa4070 */
[C---:B------:R-:W-:Y:S01]  /*4970*/  IMAD R182, R2.reuse, R13, R182 ;  /* 0x0000000d02b67224 */ /* 0x040fe200078e02b6 */
[----:B------:R-:W-:Y:S01]  /*4980*/  ISETP.GT.U32.AND P4, PT, R2, R50, PT ;  /* 0x000000320200720c */ /* 0x000fe20003f84070 */
[----:B------:R-:W-:Y:S01]  /*4990*/  IMAD.HI.U32 R13, R3, R48, RZ ;  /* 0x00000030030d7227 */ /* 0x000fe200078e00ff */
[----:B------:R-:W-:-:S03]  /*49a0*/  IABS R130, R18 ;  /* 0x0000001200827213 */ /* 0x000fc60000000000 */
[----:B------:R-:W-:Y:S01]  /*49b0*/  @!P3 IMAD.IADD R186, R186, 0x1, -R2 ;  /* 0x00000001babab824 */ /* 0x000fe200078e0a02 */
[----:B------:R-:W-:Y:S01]  /*49c0*/  ISETP.GE.AND P3, PT, R16, RZ, PT ;  /* 0x000000ff1000720c */ /* 0x000fe20003f66270 */
[----:B------:R-:W-:Y:S02]  /*49d0*/  VIADD R16, R85, 0x57 ;  /* 0x0000005755107836 */ /* 0x000fe40000000000 */
[----:B------:R-:W-:Y:S02]  /*49e0*/  IMAD.MOV R13, RZ, RZ, -R13 ;  /* 0x000000ffff0d7224 */ /* 0x000fe400078e0a0d */
[----:B------:R-:W-:Y:S01]  /*49f0*/  @!P0 IMAD.MOV R186, RZ, RZ, -R186 ;  /* 0x000000ffffba8224 */ /* 0x000fe200078e0aba */
[C---:B------:R-:W-:Y:S01]  /*4a00*/  ISETP.GT.U32.AND P0, PT, R2.reuse, R182, PT ;  /* 0x000000b60200720c */ /* 0x040fe20003f04070 */
[----:B------:R-:W-:Y:S01]  /*4a10*/  IMAD R48, R2, R13, R48 ;  /* 0x0000000d02307224 */ /* 0x000fe200078e0230 */
[----:B------:R-:W-:Y:S01]  /*4a20*/  IABS R180, R16 ;  /* 0x0000001000b47213 */ /* 0x000fe20000000000 */
[--C-:B------:R-:W-:Y:S01]  /*4a30*/  @!P5 IMAD.IADD R184, R184, 0x1, -R2.reuse ;  /* 0x00000001b8b8d824 */ /* 0x100fe200078e0a02 */
[----:B------:R-:W-:Y:S01]  /*4a40*/  @!P4 IADD3 R50, R50, -R2, RZ ;  /* 0x800000023232c210 */ /* 0x000fe20007ffe0ff */
[----:B------:R-:W-:Y:S01]  /*4a50*/  @!P1 IMAD.IADD R52, R52, 0x1, -R2 ;  /* 0x0000000134349824 */ /* 0x000fe200078e0a02 */
[----:B------:R-:W-:Y:S01]  /*4a60*/  ISETP.GT.U32.AND P5, PT, R2, R48, PT ;  /* 0x000000300200720c */ /* 0x000fe20003fa4070 */
[----:B------:R-:W-:Y:S01]  /*4a70*/  IMAD.HI.U32 R13, R3, R180, RZ ;  /* 0x000000b4030d7227 */ /* 0x000fe200078e00ff */
[----:B------:R-:W-:-:S02]  /*4a80*/  @!P3 IADD3 R184, -R184, RZ, RZ ;  /* 0x000000ffb8b8b210 */ /* 0x000fc40007ffe1ff */
[----:B------:R-:W-:Y:S01]  /*4a90*/  ISETP.GE.AND P1, PT, R20, RZ, PT ;  /* 0x000000ff1400720c */ /* 0x000fe20003f26270 */
[----:B------:R-:W-:Y:S01]  /*4aa0*/  IMAD.MOV R23, RZ, RZ, -R13 ;  /* 0x000000ffff177224 */ /* 0x000fe200078e0a0d */
[----:B------:R-:W-:Y:S01]  /*4ab0*/  ISETP.GE.AND P4, PT, R14, RZ, PT ;  /* 0x000000ff0e00720c */ /* 0x000fe20003f86270 */
[----:B------:R-:W-:Y:S02]  /*4ac0*/  @!P0 IMAD.IADD R182, R182, 0x1, -R2 ;  /* 0x00000001b6b68824 */ /* 0x000fe400078e0a02 */
[C---:B------:R-:W-:Y:S02]  /*4ad0*/  IMAD R180, R2.reuse, R23, R180 ;  /* 0x0000001702b47224 */ /* 0x040fe400078e02b4 */
[----:B------:R-:W-:Y:S01]  /*4ae0*/  IMAD.HI.U32 R13, R3, R130, RZ ;  /* 0x00000082030d7227 */ /* 0x000fe200078e00ff */
[C---:B------:R-:W-:Y:S02]  /*4af0*/  ISETP.GT.U32.AND P0, PT, R2.reuse, R182, PT ;  /* 0x000000b60200720c */ /* 0x040fe40003f04070 */
[----:B------:R-:W-:Y:S01]  /*4b00*/  ISETP.GT.U32.AND P3, PT, R2, R180, PT ;  /* 0x000000b40200720c */ /* 0x000fe20003f64070 */
[----:B------:R-:W-:-:S02]  /*4b10*/  @!P5 IMAD.IADD R48, R48, 0x1, -R2 ;  /* 0x000000013030d824 */ /* 0x000fc400078e0a02 */
[----:B------:R-:W-:Y:S02]  /*4b20*/  IMAD.MOV R13, RZ, RZ, -R13 ;  /* 0x000000ffff0d7224 */ /* 0x000fe400078e0a0d */
[----:B------:R-:W-:Y:S01]  /*4b30*/  VIADD R14, R85, 0x59 ;  /* 0x00000059550e7836 */ /* 0x000fe20000000000 */
[C---:B------:R-:W-:Y:S01]  /*4b40*/  ISETP.GT.U32.AND P5, PT, R2.reuse, R48, PT ;  /* 0x000000300200720c */ /* 0x040fe20003fa4070 */
[----:B------:R-:W-:Y:S02]  /*4b50*/  IMAD R130, R2, R13, R130 ;  /* 0x0000000d02827224 */ /* 0x000fe400078e0282 */
[----:B------:R-:W-:Y:S01]  /*4b60*/  @!P6 IMAD.MOV R52, RZ, RZ, -R52 ;  /* 0x000000ffff34e224 */ /* 0x000fe200078e0a34 */
[----:B------:R-:W-:Y:S01]  /*4b70*/  IABS R46, R14 ;  /* 0x0000000e002e7213 */ /* 0x000fe20000000000 */
[--C-:B------:R-:W-:Y:S01]  /*4b80*/  @!P0 IMAD.IADD R182, R182, 0x1, -R2.reuse ;  /* 0x00000001b6b68824 */ /* 0x100fe200078e0a02 */
[----:B------:R-:W-:Y:S01]  /*4b90*/  ISETP.GE.AND P6, PT, R16, RZ, PT ;  /* 0x000000ff1000720c */ /* 0x000fe20003fc6270 */
[----:B------:R-:W-:Y:S01]  /*4ba0*/  @!P3 IMAD.IADD R180, R180, 0x1, -R2 ;  /* 0x00000001b4b4b824 */ /* 0x000fe200078e0a02 */
[----:B------:R-:W-:Y:S01]  /*4bb0*/  ISETP.GE.AND P0, PT, R14, RZ, PT ;  /* 0x000000ff0e00720c */ /* 0x000fe20003f06270 */
[----:B------:R-:W-:Y:S01]  /*4bc0*/  IMAD.HI.U32 R13, R3, R46, RZ ;  /* 0x0000002e030d7227 */ /* 0x000fe200078e00ff */
[----:B------:R-:W-:-:S02]  /*4bd0*/  @!P1 IADD3 R182, -R182, RZ, RZ ;  /* 0x000000ffb6b69210 */ /* 0x000fc40007ffe1ff */
[----:B------:R-:W-:Y:S01]  /*4be0*/  ISETP.GT.U32.AND P1, PT, R2, R180, PT ;  /* 0x000000b40200720c */ /* 0x000fe20003f24070 */
[----:B------:R-:W-:Y:S01]  /*4bf0*/  @!P5 IMAD.IADD R48, R48, 0x1, -R2 ;  /* 0x000000013030d824 */ /* 0x000fe200078e0a02 */
[C---:B------:R-:W-:Y:S01]  /*4c00*/  ISETP.GT.U32.AND P5, PT, R2.reuse, R130, PT ;  /* 0x000000820200720c */ /* 0x040fe20003fa4070 */
[C---:B------:R-:W-:Y:S02]  /*4c10*/  VIADD R14, R85.reuse, 0x5a ;  /* 0x0000005a550e7836 */ /* 0x040fe40000000000 */
[----:B------:R-:W-:Y:S02]  /*4c20*/  IMAD.MOV R13, RZ, RZ, -R13 ;  /* 0x000000ffff0d7224 */ /* 0x000fe400078e0a0d */
[----:B------:R-:W-:Y:S01]  /*4c30*/  VIADD R16, R85, 0x5b ;  /* 0x0000005b55107836 */ /* 0x000fe20000000000 */
[----:B------:R-:W-:Y:S01]  /*4c40*/  IABS R178, R14 ;  /* 0x0000000e00b27213 */ /* 0x000fe20000000000 */
[----:B------:R-:W-:Y:S01]  /*4c50*/  IMAD R46, R2, R13, R46 ;  /* 0x0000000d022e7224 */ /* 0x000fe200078e022e */
[----:B------:R-:W-:Y:S01]  /*4c60*/  ISETP.GE.AND P3, PT, R14, RZ, PT ;  /* 0x000000ff0e00720c */ /* 0x000fe20003f66270 */
[----:B------:R-:W-:Y:S01]  /*4c70*/  @!P4 IMAD.MOV R48, RZ, RZ, -R48 ;  /* 0x000000ffff30c224 */ /* 0x000fe200078e0a30 */
[----:B------:R-:W-:Y:S01]  /*4c80*/  ISETP.GE.AND P4, PT, R16, RZ, PT ;  /* 0x000000ff1000720c */ /* 0x000fe20003f86270 */
[--C-:B------:R-:W-:Y:S01]  /*4c90*/  @!P1 IMAD.IADD R180, R180, 0x1, -R2.reuse ;  /* 0x00000001b4b49824 */ /* 0x100fe200078e0a02 */
[----:B------:R-:W-:Y:S01]  /*4ca0*/  IABS R44, R16 ;  /* 0x00000010002c7213 */ /* 0x000fe20000000000 */
[----:B------:R-:W-:-:S02]  /*4cb0*/  @!P5 IMAD.IADD R130, R130, 0x1, -R2 ;  /* 0x000000018282d824 */ /* 0x000fc400078e0a02 */
[----:B------:R-:W-:Y:S01]  /*4cc0*/  @!P6 IMAD.MOV R180, RZ, RZ, -R180 ;  /* 0x000000ffffb4e224 */ /* 0x000fe200078e0ab4 */
[C---:B------:R-:W-:Y:S01]  /*4cd0*/  ISETP.GT.U32.AND P6, PT, R2.reuse, R46, PT ;  /* 0x0000002e0200720c */ /* 0x040fe20003fc4070 */
[----:B------:R-:W-:Y:S01]  /*4ce0*/  IMAD.HI.U32 R13, R3, R178, RZ ;  /* 0x000000b2030d7227 */ /* 0x000fe200078e00ff */
[----:B------:R-:W-:-:S03]  /*4cf0*/  ISETP.GT.U32.AND P5, PT, R2, R130, PT ;  /* 0x000000820200720c */ /* 0x000fc60003fa4070 */
[----:B------:R-:W-:Y:S02]  /*4d00*/  IMAD.MOV R13, RZ, RZ, -R13 ;  /* 0x000000ffff0d7224 */ /* 0x000fe400078e0a0d */
[----:B------:R-:W-:Y:S02]  /*4d10*/  VIADD R16, R85, 0x5c ;  /* 0x0000005c55107836 */ /* 0x000fe40000000000 */
[----:B------:R-:W-:Y:S02]  /*4d20*/  IMAD R178, R2, R13, R178 ;  /* 0x0000000d02b27224 */ /* 0x000fe400078e02b2 */
[----:B------:R-:W-:Y:S01]  /*4d30*/  @!P2 IMAD.MOV R50, RZ, RZ, -R50 ;  /* 0x000000ffff32a224 */ /* 0x000fe200078e0a32 */
[----:B------:R-:W-:Y:S01]  /*4d40*/  IABS R176, R16 ;  /* 0x0000001000b07213 */ /* 0x000fe20000000000 */
[C---:B------:R-:W-:Y:S01]  /*4d50*/  IMAD.HI.U32 R14, R3.reuse, R44, RZ ;  /* 0x0000002c030e7227 */ /* 0x040fe200078e00ff */
[----:B------:R-:W-:Y:S02]  /*4d60*/  @!P6 IADD3 R46, R46, -R2, RZ ;  /* 0x800000022e2ee210 */ /* 0x000fe40007ffe0ff */
[----:B------:R-:W-:Y:S01]  /*4d70*/  ISETP.GE.AND P1, PT, R16, RZ, PT ;  /* 0x000000ff1000720c */ /* 0x000fe20003f26270 */
[----:B------:R-:W-:Y:S01]  /*4d80*/  @!P5 IMAD.IADD R130, R130, 0x1, -R2 ;  /* 0x000000018282d824 */ /* 0x000fe200078e0a02 */
[C---:B------:R-:W-:Y:S01]  /*4d90*/  ISETP.GT.U32.AND P5, PT, R2.reuse, R178, PT ;  /* 0x000000b20200720c */ /* 0x040fe20003fa4070 */
[----:B------:R-:W-:Y:S01]  /*4da0*/  IMAD.HI.U32 R13, R3, R176, RZ ;  /* 0x000000b0030d7227 */ /* 0x000fe200078e00ff */
[----:B------:R-:W-:-:S02]  /*4db0*/  ISETP.GT.U32.AND P6, PT, R2, R46, PT ;  /* 0x0000002e0200720c */ /* 0x000fc40003fc4070 */
[----:B------:R-:W-:Y:S01]  /*4dc0*/  ISETP.GE.AND P2, PT, R18, RZ, PT ;  /* 0x000000ff1200720c */ /* 0x000fe20003f46270 */
[----:B------:R-:W-:Y:S01]  /*4dd0*/  IMAD.MOV R13, RZ, RZ, -R13 ;  /* 0x000000ffff0d7224 */ /* 0x000fe200078e0a0d */
[----:B------:R-:W-:Y:S01]  /*4de0*/  IADD3 R23, -R14, RZ, RZ ;  /* 0x000000ff0e177210 */ /* 0x000fe20007ffe1ff */
[C---:B------:R-:W-:Y:S02]  /*4df0*/  VIADD R16, R85.reuse, 0x5d ;  /* 0x0000005d55107836 */ /* 0x040fe40000000000 */
[----:B------:R-:W-:Y:S02]  /*4e00*/  IMAD R176, R2, R13, R176 ;  /* 0x0000000d02b07224 */ /* 0x000fe400078e02b0 */
[----:B------:R-:W-:Y:S01]  /*4e10*/  VIADD R18, R85, 0x5e ;  /* 0x0000005e55127836 */ /* 0x000fe20000000000 */
[----:B------:R-:W-:Y:S01]  /*4e20*/  IABS R42, R16 ;  /* 0x00000010002a7213 */ /* 0x000fe20000000000 */
[--C-:B------:R-:W-:Y:S02]  /*4e30*/  @!P5 IMAD.IADD R178, R178, 0x1, -R2.reuse ;  /* 0x00000001b2b2d824 */ /* 0x100fe400078e0a02 */
[----:B------:R-:W-:Y:S01]  /*4e40*/  @!P6 IMAD.IADD R46, R46, 0x1, -R2 ;  /* 0x000000012e2ee824 */ /* 0x000fe200078e0a02 */
[C---:B------:R-:W-:Y:S01]  /*4e50*/  ISETP.GT.U32.AND P6, PT, R2.reuse, R176, PT ;  /* 0x000000b00200720c */ /* 0x040fe20003fc4070 */
[----:B------:R-:W-:Y:S01]  /*4e60*/  IMAD.HI.U32 R13, R3, R42, RZ ;  /* 0x0000002a030d7227 */ /* 0x000fe200078e00ff */
[----:B------:R-:W-:-:S02]  /*4e70*/  ISETP.GT.U32.AND P5, PT, R2, R178, PT ;  /* 0x000000b20200720c */ /* 0x000fc40003fa4070 */
[----:B------:R-:W-:Y:S01]  /*4e80*/  IABS R174, R18 ;  /* 0x0000001200ae7213 */ /* 0x000fe20000000000 */
[C---:B------:R-:W-:Y:S02]  /*4e90*/  IMAD R44, R2.reuse, R23, R44 ;  /* 0x00000017022c7224 */ /* 0x040fe400078e022c */
[----:B------:R-:W-:Y:S02]  /*4ea0*/  IMAD.MOV R23, RZ, RZ, -R13 ;  /* 0x000000ffff177224 */ /* 0x000fe400078e0a0d */
[----:B------:R-:W-:Y:S01]  /*4eb0*/  @!P2 IMAD.MOV R130, RZ, RZ, -R130 ;  /* 0x000000ffff82a224 */ /* 0x000fe200078e0a82 */
[----:B------:R-:W-:Y:S01]  /*4ec0*/  ISETP.GT.U32.AND P2, PT, R2, R44, PT ;  /* 0x0000002c0200720c */ /* 0x000fe20003f44070 */
[----:B------:R-:W-:-:S04]  /*4ed0*/  IMAD.HI.U32 R13, R3, R174, RZ ;  /* 0x000000ae030d7227 */ /* 0x000fc800078e00ff */
[----:B------:R-:W-:Y:S01]  /*4ee0*/  VIADD R20, R85, 0x5f ;  /* 0x0000005f55147836 */ /* 0x000fe20000000000 */
[----:B------:R-:W-:Y:S01]  /*4ef0*/  IADD3 R13, -R13, RZ, RZ ;  /* 0x000000ff0d0d7210 */ /* 0x000fe20007ffe1ff */
[----:B------:R-:W-:Y:S02]  /*4f00*/  IMAD R42, R2, R23, R42 ;  /* 0x00000017022a7224 */ /* 0x000fe400078e022a */
[--C-:B------:R-:W-:Y:S01]  /*4f10*/  @!P6 IMAD.IADD R176, R176, 0x1, -R2.reuse ;  /* 0x00000001b0b0e824 */ /* 0x100fe200078e0a02 */
[----:B------:R-:W-:Y:S01]  /*4f20*/  IABS R40, R20 ;  /* 0x0000001400287213 */ /* 0x000fe20000000000 */
[----:B------:R-:W-:Y:S01]  /*4f30*/  @!P5 IMAD.IADD R178, R178, 0x1, -R2 ;  /* 0x00000001b2b2d824 */ /* 0x000fe200078e0a02 */
[----:B------:R-:W-:Y:S01]  /*4f40*/  ISETP.GT.U32.AND P5, PT, R2, R42, PT ;  /* 0x0000002a0200720c */ /* 0x000fe20003fa4070 */
[----:B------:R-:W-:Y:S01]  /*4f50*/  VIADD R22, R85, 0x60 ;  /* 0x0000006055167836 */ /* 0x000fe20000000000 */
[----:B------:R-:W-:Y:S01]  /*4f60*/  ISETP.GE.AND P6, PT, R16, RZ, PT ;  /* 0x000000ff1000720c */ /* 0x000fe20003fc6270 */
[----:B------:R-:W-:Y:S01]  /*4f70*/  @!P0 IMAD.MOV R46, RZ, RZ, -R46 ;  /* 0x000000ffff2e8224 */ /* 0x000fe200078e0a2e */
[C---:B------:R-:W-:Y:S01]  /*4f80*/  ISETP.GT.U32.AND P0, PT, R2.reuse, R176, PT ;  /* 0x000000b00200720c */ /* 0x040fe20003f04070 */
[----:B------:R-:W-:Y:S01]  /*4f90*/  IMAD R174, R2, R13, R174 ;  /* 0x0000000d02ae7224 */ /* 0x000fe200078e02ae */
[----:B------:R-:W-:Y:S01]  /*4fa0*/  IABS R172, R22 ;  /* 0x0000001600ac7213 */ /* 0x000fe20000000000 */
[----:B------:R-:W-:-:S04]  /*4fb0*/  IMAD.HI.U32 R13, R3, R40, RZ ;  /* 0x00000028030d7227 */ /* 0x000fc800078e00ff */
[----:B------:R-:W-:Y:S02]  /*4fc0*/  @!P2 IMAD.IADD R44, R44, 0x1, -R2 ;  /* 0x000000012c2ca824 */ /* 0x000fe400078e0a02 */
[----:B------:R-:W-:Y:S01]  /*4fd0*/  IMAD.MOV R13, RZ, RZ, -R13 ;  /* 0x000000ffff0d7224 */ /* 0x000fe200078e0a0d */
[----:B------:R-:W-:Y:S01]  /*4fe0*/  @!P5 IADD3 R42, R42, -R2, RZ ;  /* 0x800000022a2ad210 */ /* 0x000fe20007ffe0ff */
[----:B------:R-:W-:Y:S01]  /*4ff0*/  IMAD.HI.U32 R14, R3, R172, RZ ;  /* 0x000000ac030e7227 */ /* 0x000fe200078e00ff */
[----:B------:R-:W-:Y:S02]  /*5000*/  ISETP.GT.U32.AND P2, PT, R2, R44, PT ;  /* 0x0000002c0200720c */ /* 0x000fe40003f44070 */
[----:B------:R-:W-:Y:S01]  /*5010*/  ISETP.GE.AND P5, PT, R18, RZ, PT ;  /* 0x000000ff1200720c */ /* 0x000fe20003fa6270 */
[----:B------:R-:W-:Y:S02]  /*5020*/  IMAD R40, R2, R13, R40 ;  /* 0x0000000d02287224 */ /* 0x000fe400078e0228 */
[----:B------:R-:W-:-:S02]  /*5030*/  IMAD.MOV R23, RZ, RZ, -R14 ;  /* 0x000000ffff177224 */ /* 0x000fc400078e0a0e */
[----:B------:R-:W-:Y:S01]  /*5040*/  @!P3 IMAD.MOV R178, RZ, RZ, -R178 ;  /* 0x000000ffffb2b224 */ /* 0x000fe200078e0ab2 */
[----:B------:R-:W-:Y:S01]  /*5050*/  ISETP.GT.U32.AND P3, PT, R2, R42, PT ;  /* 0x0000002a0200720c */ /* 0x000fe20003f64070 */
[--C-:B------:R-:W-:Y:S01]  /*5060*/  @!P0 IMAD.IADD R176, R176, 0x1, -R2.reuse ;  /* 0x00000001b0b08824 */ /* 0x100fe200078e0a02 */
[----:B------:R-:W-:Y:S01]  /*5070*/  ISETP.GT.U32.AND P0, PT, R2, R40, PT ;  /* 0x000000280200720c */ /* 0x000fe20003f04070 */
[C---:B------:R-:W-:Y:S02]  /*5080*/  VIADD R14, R85.reuse, 0x61 ;  /* 0x00000061550e7836 */ /* 0x040fe40000000000 */
[----:B------:R-:W-:Y:S01]  /*5090*/  @!P2 IMAD.IADD R44, R44, 0x1, -R2 ;  /* 0x000000012c2ca824 */ /* 0x000fe200078e0a02 */
[----:B------:R-:W-:Y:S01]  /*50a0*/  ISETP.GT.U32.AND P2, PT, R2, R174, PT ;  /* 0x000000ae0200720c */ /* 0x000fe20003f44070 */
[----:B------:R-:W-:Y:S01]  /*50b0*/  VIADD R16, R85, 0x62 ;  /* 0x0000006255107836 */ /* 0x000fe20000000000 */
[----:B------:R-:W-:Y:S01]  /*50c0*/  IABS R170, R14 ;  /* 0x0000000e00aa7213 */ /* 0x000fe20000000000 */
[----:B------:R-:W-:Y:S01]  /*50d0*/  @!P4 IMAD.MOV R44, RZ, RZ, -R44 ;  /* 0x000000ffff2cc224 */ /* 0x000fe200078e0a2c */
[----:B------:R-:W-:Y:S01]  /*50e0*/  ISETP.GE.AND P4, PT, R20, RZ, PT ;  /* 0x000000ff1400720c */ /* 0x000fe20003f86270 */
[----:B------:R-:W-:Y:S01]  /*50f0*/  IMAD R172, R2, R23, R172 ;  /* 0x0000001702ac7224 */ /* 0x000fe200078e02ac */
[----:B------:R-:W-:Y:S01]  /*5100*/  IABS R38, R16 ;  /* 0x0000001000267213 */ /* 0x000fe20000000000 */
[----:B------:R-:W-:Y:S01]  /*5110*/  IMAD.HI.U32 R13, R3, R170, RZ ;  /* 0x000000aa030d7227 */ /* 0x000fe200078e00ff */
[----:B------:R-:W-:-:S02]  /*5120*/  @!P1 IADD3 R176, -R176, RZ, RZ ;  /* 0x000000ffb0b09210 */ /* 0x000fc40007ffe1ff */
[----:B------:R-:W-:Y:S01]  /*5130*/  ISETP.GT.U32.AND P1, PT, R2, R172, PT ;  /* 0x000000ac0200720c */ /* 0x000fe20003f24070 */
[--C-:B------:R-:W-:Y:S01]  /*5140*/  @!P3 IMAD.IADD R42, R42, 0x1, -R2.reuse ;  /* 0x000000012a2ab824 */ /* 0x100fe200078e0a02 */
[----:B------:R-:W-:Y:S01]  /*5150*/  ISETP.GE.AND P3, PT, R22, RZ, PT ;  /* 0x000000ff1600720c */ /* 0x000fe20003f66270 */
[----:B------:R-:W-:Y:S01]  /*5160*/  @!P0 IMAD.IADD R40, R40, 0x1, -R2 ;  /* 0x0000000128288824 */ /* 0x000fe200078e0a02 */
[----:B------:R-:W-:Y:S01]  /*5170*/  ISETP.GE.AND P0, PT, R16, RZ, PT ;  /* 0x000000ff1000720c */ /* 0x000fe20003f06270 */
[----:B------:R-:W-:Y:S02]  /*5180*/  IMAD.MOV R13, RZ, RZ, -R13 ;  /* 0x000000ffff0d7224 */ /* 0x000fe400078e0a0d */
[----:B------:R-:W-:Y:S01]  /*5190*/  @!P6 IMAD.MOV R42, RZ, RZ, -R42 ;  /* 0x000000ffff2ae224 */ /* 0x000fe200078e0a2a */
[C---:B------:R-:W-:Y:S01]  /*51a0*/  ISETP.GT.U32.AND P6, PT, R2.reuse, R40, PT ;  /* 0x000000280200720c */ /* 0x040fe20003fc4070 */
[----:B------:R-:W-:Y:S02]  /*51b0*/  IMAD R170, R2, R13, R170 ;  /* 0x0000000d02aa7224 */ /* 0x000fe400078e02aa */
[----:B------:R-:W-:-:S04]  /*51c0*/  IMAD.HI.U32 R13, R3, R38, RZ ;  /* 0x00000026030d7227 */ /* 0x000fc800078e00ff */
[--C-:B------:R-:W-:Y:S02]  /*51d0*/  @!P2 IMAD.IADD R174, R174, 0x1, -R2.reuse ;  /* 0x00000001aeaea824 */ /* 0x100fe400078e0a02 */
[----:B------:R-:W-:Y:S02]  /*51e0*/  IMAD.MOV R13, RZ, RZ, -R13 ;  /* 0x000000ffff0d7224 */ /* 0x000fe400078e0a0d */
[----:B------:R-:W-:Y:S01]  /*51f0*/  @!P1 IMAD.IADD R172, R172, 0x1, -R2 ;  /* 0x00000001acac9824 */ /* 0x000fe200078e0a02 */
[C---:B------:R-:W-:Y:S01]  /*5200*/  ISETP.GT.U32.AND P2, PT, R2.reuse, R174, PT ;  /* 0x000000ae0200720c */ /* 0x040fe20003f44070 */
[----:B------:R-:W-:Y:S02]  /*5210*/  IMAD R38, R2, R13, R38 ;  /* 0x0000000d02267224 */ /* 0x000fe400078e0226 */
[----:B------:R-:W-:Y:S01]  /*5220*/  @!P6 IMAD.IADD R40, R40, 0x1, -R2 ;  /* 0x000000012828e824 */ /* 0x000fe200078e0a02 */
[C---:B------:R-:W-:Y:S01]  /*5230*/  ISETP.GT.U32.AND P1, PT, R2.reuse, R172, PT ;  /* 0x000000ac0200720c */ /* 0x040fe20003f24070 */
[----:B------:R-:W-:Y:S01]  /*5240*/  VIADD R16, R85, 0x64 ;  /* 0x0000006455107836 */ /* 0x000fe20000000000 */
[----:B------:R-:W-:Y:S01]  /*5250*/  ISETP.GT.U32.AND P6, PT, R2, R38, PT ;  /* 0x000000260200720c */ /* 0x000fe20003fc4070 */
[----:B------:R-:W-:-:S02]  /*5260*/  @!P4 IMAD.MOV R40, RZ, RZ, -R40 ;  /* 0x000000ffff28c224 */ /* 0x000fc400078e0a28 */
[C---:B------:R-:W-:Y:S01]  /*5270*/  VIADD R18, R85.reuse, 0x65 ;  /* 0x0000006555127836 */ /* 0x040fe20000000000 */
[----:B------:R-:W-:Y:S01]  /*5280*/  IABS R36, R16 ;  /* 0x0000001000247213 */ /* 0x000fe20000000000 */
[C---:B------:R-:W-:Y:S02]  /*5290*/  VIADD R20, R85.reuse, 0x68 ;  /* 0x0000006855147836 */ /* 0x040fe40000000000 */
[----:B------:R-:W-:Y:S01]  /*52a0*/  @!P2 IMAD.IADD R174, R174, 0x1, -R2 ;  /* 0x00000001aeaea824 */ /* 0x000fe200078e0a02 */
[----:B------:R-:W-:Y:S01]  /*52b0*/  ISETP.GE.AND P2, PT, R14, RZ, PT ;  /* 0x000000ff0e00720c */ /* 0x000fe20003f46270 */
[C---:B------:R-:W-:Y:S01]  /*52c0*/  VIADD R22, R85.reuse, 0x69 ;  /* 0x0000006955167836 */ /* 0x040fe20000000000 */
[----:B------:R-:W-:Y:S01]  /*52d0*/  IADD3 R14, R85, 0x63, RZ ;  /* 0x00000063550e7810 */ /* 0x000fe20007ffe0ff */
        /* <DEDUP_REMOVED lines=8> */
[----:B------:R-:W-:Y:S01]  /*5360*/  IABS R166, R18 ;  /* 0x0000001200a67213 */ /* 0x000fe20000000000 */
[----:B------:R-:W-:Y:S01]  /*5370*/  IMAD.HI.U32 R13, R3, R168, RZ ;  /* 0x000000a8030d7227 */ /* 0x000fe200078e00ff */
[----:B------:R-:W-:Y:S02]  /*5380*/  IABS R128, R20 ;  /* 0x0000001400807213 */ /* 0x000fe40000000000 */
[----:B------:R-:W-:Y:S01]  /*5390*/  IABS R32, R22 ;  /* 0x0000001600207213 */ /* 0x000fe20000000000 */
[----:B------:R-:W-:Y:S01]  /*53a0*/  IMAD.MOV R13, RZ, RZ, -R13 ;  /* 0x000000ffff0d7224 */ /* 0x000fe200078e0a0d */
[----:B------:R-:W-:Y:S01]  /*53b0*/  @!P5 IADD3 R170, R170, -R2, RZ ;  /* 0x80000002aaaad210 */ /* 0x000fe20007ffe0ff */
[----:B------:R-:W-:Y:S01]  /*53c0*/  IMAD.MOV R23, RZ, RZ, -R14 ;  /* 0x000000ffff177224 */ /* 0x000fe200078e0a0e */
[----:B------:R-:W-:Y:S01]  /*53d0*/  ISETP.GE.AND P5, PT, R16, RZ, PT ;  /* 0x000000ff1000720c */ /* 0x000fe20003fa6270 */
[C---:B------:R-:W-:Y:S01]  /*53e0*/  IMAD R168, R2.reuse, R13, R168 ;  /* 0x0000000d02a87224 */ /* 0x040fe200078e02a8 */
[----:B------:R-:W-:Y:S01]  /*53f0*/  ISETP.GT.U32.AND P6, PT, R2, R170, PT ;  /* 0x000000aa0200720c */ /* 0x000fe20003fc4070 */
[----:B------:R-:W-:Y:S01]  /*5400*/  @!P4 IMAD.IADD R38, R38, 0x1, -R2 ;  /* 0x000000012626c824 */ /* 0x000fe200078e0a02 */
[----:B------:R-:W-:Y:S01]  /*5410*/  IADD3 R13, R85, 0x66, RZ ;  /* 0x00000066550d7810 */ /* 0x000fe20007ffe0ff */
[C---:B------:R-:W-:Y:S01]  /*5420*/  IMAD R36, R2.reuse, R23, R36 ;  /* 0x0000001702247224 */ /* 0x040fe200078e0224 */
[----:B------:R-:W-:Y:S01]  /*5430*/  ISETP.GT.U32.AND P4, PT, R2, R168, PT ;  /* 0x000000a80200720c */ /* 0x000fe20003f84070 */
[----:B------:R-:W-:Y:S01]  /*5440*/  IMAD.HI.U32 R16, R3, R166, RZ ;  /* 0x000000a603107227 */ /* 0x000fe200078e00ff */
[----:B------:R-:W-:-:S03]  /*5450*/  IABS R34, R13 ;  /* 0x0000000d00227213 */ /* 0x000fc60000000000 */
[----:B------:R-:W-:Y:S02]  /*5460*/  IMAD.MOV R25, RZ, RZ, -R16 ;  /* 0x000000ffff197224 */ /* 0x000fe400078e0a10 */
[----:B------:R-:W-:Y:S01]  /*5470*/  @!P3 IMAD.MOV R172, RZ, RZ, -R172 ;  /* 0x000000ffffacb224 */ /* 0x000fe200078e0aac */
[----:B------:R-:W-:Y:S01]  /*5480*/  ISETP.GE.AND P3, PT, R18, RZ, PT ;  /* 0x000000ff1200720c */ /* 0x000fe20003f66270 */
[----:B------:R-:W-:Y:S02]  /*5490*/  IMAD R166, R2, R25, R166 ;  /* 0x0000001902a67224 */ /* 0x000fe400078e02a6 */
[----:B------:R-:W-:Y:S02]  /*54a0*/  VIADD R18, R85, 0x67 ;  /* 0x0000006755127836 */ /* 0x000fe40000000000 */
[----:B------:R-:W-:Y:S01]  /*54b0*/  @!P4 IADD3 R168, R168, -R2, RZ ;  /* 0x80000002a8a8c210 */ /* 0x000fe20007ffe0ff */
[----:B------:R-:W-:Y:S01]  /*54c0*/  @!P6 IMAD.IADD R170, R170, 0x1, -R2 ;  /* 0x00000001aaaae824 */ /* 0x000fe200078e0a02 */
[----:B------:R-:W-:Y:S01]  /*54d0*/  ISETP.GE.AND P6, PT, R13, RZ, PT ;  /* 0x000000ff0d00720c */ /* 0x000fe20003fc6270 */
[----:B------:R-:W-:Y:S01]  /*54e0*/  IMAD.HI.U32 R13, R3, R34, RZ ;  /* 0x00000022030d7227 */ /* 0x000fe200078e00ff */
[----:B------:R-:W-:-:S02]  /*54f0*/  ISETP.GT.U32.AND P4, PT, R2, R168, PT ;  /* 0x000000a80200720c */ /* 0x000fc40003f84070 */
[----:B------:R-:W-:Y:S01]  /*5500*/  IABS R164, R18 ;  /* 0x0000001200a47213 */ /* 0x000fe20000000000 */
[----:B------:R-:W-:Y:S02]  /*5510*/  IMAD.MOV R13, RZ, RZ, -R13 ;  /* 0x000000ffff0d7224 */ /* 0x000fe400078e0a0d */
[----:B------:R-:W-:Y:S02]  /*5520*/  @!P2 IMAD.MOV R170, RZ, RZ, -R170 ;  /* 0x000000ffffaaa224 */ /* 0x000fe400078e0aaa */
[----:B------:R-:W-:-:S04]  /*5530*/  IMAD.HI.U32 R14, R3, R164, RZ ;  /* 0x000000a4030e7227 */ /* 0x000fc800078e00ff */
[----:B------:R-:W-:-:S04]  /*5540*/  IMAD.HI.U32 R16, R3, R128, RZ ;  /* 0x0000008003107227 */ /* 0x000fc800078e00ff */
[----:B------:R-:W-:Y:S01]  /*5550*/  @!P4 IMAD.IADD R168, R168, 0x1, -R2 ;  /* 0x00000001a8a8c824 */ /* 0x000fe200078e0a02 */
[C---:B------:R-:W-:Y:S01]  /*5560*/  ISETP.GT.U32.AND P4, PT, R2.reuse, R36, PT ;  /* 0x000000240200720c */ /* 0x040fe20003f84070 */
[----:B------:R-:W-:Y:S02]  /*5570*/  IMAD.MOV R23, RZ, RZ, -R14 ;  /* 0x000000ffff177224 */ /* 0x000fe400078e0a0e */
[----:B------:R-:W-:Y:S01]  /*5580*/  IMAD R34, R2, R13, R34 ;  /* 0x0000000d02227224 */ /* 0x000fe200078e0222 */
[----:B------:R-:W-:Y:S01]  /*5590*/  @!P1 IADD3 R168, -R168, RZ, RZ ;  /* 0x000000ffa8a89210 */ /* 0x000fe20007ffe1ff */
[----:B------:R-:W-:Y:S02]  /*55a0*/  IMAD.MOV R25, RZ, RZ, -R16 ;  /* 0x000000ffff197224 */ /* 0x000fe400078e0a10 */
[C---:B------:R-:W-:Y:S02]  /*55b0*/  IMAD R164, R2.reuse, R23, R164 ;  /* 0x0000001702a47224 */ /* 0x040fe400078e02a4 */
[----:B------:R-:W-:-:S02]  /*55c0*/  IMAD R128, R2, R25, R128 ;  /* 0x0000001902807224 */ /* 0x000fc400078e0280 */
[C---:B------:R-:W-:Y:S01]  /*55d0*/  VIADD R27, R85.reuse, 0x6a ;  /* 0x0000006a551b7836 */ /* 0x040fe20000000000 */
[----:B------:R-:W-:Y:S01]  /*55e0*/  ISETP.GT.U32.AND P1, PT, R2, R164, PT ;  /* 0x000000a40200720c */ /* 0x000fe20003f24070 */
[----:B------:R-:W-:Y:S01]  /*55f0*/  @!P4 IMAD.IADD R36, R36, 0x1, -R2 ;  /* 0x000000012424c824 */ /* 0x000fe200078e0a02 */
[C---:B------:R-:W-:Y:S01]  /*5600*/  ISETP.GT.U32.AND P4, PT, R2.reuse, R166, PT ;  /* 0x000000a60200720c */ /* 0x040fe20003f84070 */
[----:B------:R-:W-:Y:S01]  /*5610*/  VIADD R29, R85, 0x6b ;  /* 0x0000006b551d7836 */ /* 0x000fe20000000000 */
[----:B------:R-:W-:Y:S01]  /*5620*/  IABS R162, R27 ;  /* 0x0000001b00a27213 */ /* 0x000fe20000000000 */
[----:B------:R-:W-:Y:S01]  /*5630*/  IMAD.HI.U32 R13, R3, R32, RZ ;  /* 0x00000020030d7227 */ /* 0x000fe200078e00ff */
[----:B------:R-:W-:Y:S02]  /*5640*/  ISETP.GT.U32.AND P2, PT, R2, R36, PT ;  /* 0x000000240200720c */ /* 0x000fe40003f44070 */
[----:B------:R-:W-:Y:S01]  /*5650*/  IABS R30, R29 ;  /* 0x0000001d001e7213 */ /* 0x000fe20000000000 */
[----:B------:R-:W-:-:S02]  /*5660*/  VIADD R31, R85, 0x6c ;  /* 0x0000006c551f7836 */ /* 0x000fc40000000000 */
[----:B------:R-:W-:Y:S02]  /*5670*/  IMAD.MOV R13, RZ, RZ, -R13 ;  /* 0x000000ffff0d7224 */ /* 0x000fe400078e0a0d */
[C---:B------:R-:W-:Y:S01]  /*5680*/  IMAD.HI.U32 R14, R3.reuse, R162, RZ ;  /* 0x000000a2030e7227 */ /* 0x040fe200078e00ff */
[----:B------:R-:W-:Y:S02]  /*5690*/  IABS R160, R31 ;  /* 0x0000001f00a07213 */ /* 0x000fe40000000000 */
[----:B------:R-:W-:Y:S01]  /*56a0*/  @!P1 IADD3 R164, R164, -R2, RZ ;  /* 0x80000002a4a49210 */ /* 0x000fe20007ffe0ff */
[--C-:B------:R-:W-:Y:S01]  /*56b0*/  @!P4 IMAD.IADD R166, R166, 0x1, -R2.reuse ;  /* 0x00000001a6a6c824 */ /* 0x100fe200078e0a02 */
[----:B------:R-:W-:Y:S01]  /*56c0*/  ISETP.GT.U32.AND P4, PT, R2, R34, PT ;  /* 0x000000220200720c */ /* 0x000fe20003f84070 */
[----:B------:R-:W-:Y:S01]  /*56d0*/  @!P2 IMAD.IADD R36, R36, 0x1, -R2 ;  /* 0x000000012424a824 */ /* 0x000fe200078e0a02 */
[C---:B------:R-:W-:Y:S01]  /*56e0*/  ISETP.GT.U32.AND P2, PT, R2.reuse, R128, PT ;  /* 0x000000800200720c */ /* 0x040fe20003f44070 */
[----:B------:R-:W-:Y:S01]  /*56f0*/  IMAD R32, R2, R13, R32 ;  /* 0x0000000d02207224 */ /* 0x000fe200078e0220 */
[----:B------:R-:W-:Y:S01]  /*5700*/  IADD3 R23, -R14, RZ, RZ ;  /* 0x000000ff0e177210 */ /* 0x000fe20007ffe1ff */
[----:B------:R-:W-:-:S04]  /*5710*/  IMAD.HI.U32 R13, R3, R30, RZ ;  /* 0x0000001e030d7227 */ /* 0x000fc800078e00ff */
[----:B------:R-:W-:-:S04]  /*5720*/  IMAD.HI.U32 R14, R3, R160, RZ ;  /* 0x000000a0030e7227 */ /* 0x000fc800078e00ff */
[--C-:B------:R-:W-:Y:S02]  /*5730*/  @!P4 IMAD.IADD R34, R34, 0x1, -R2.reuse ;  /* 0x000000012222c824 */ /* 0x100fe400078e0a02 */
[----:B------:R-:W-:Y:S01]  /*5740*/  @!P2 IMAD.IADD R128, R128, 0x1, -R2 ;  /* 0x000000018080a824 */ /* 0x000fe200078e0a02 */
[C---:B------:R-:W-:Y:S01]  /*5750*/  ISETP.GT.U32.AND P2, PT, R2.reuse, R164, PT ;  /* 0x000000a40200720c */ /* 0x040fe20003f44070 */
[----:B------:R-:W-:Y:S01]  /*5760*/  IMAD.MOV R13, RZ, RZ, -R13 ;  /* 0x000000ffff0d7224 */ /* 0x000fe200078e0a0d */
[C---:B------:R-:W-:Y:S01]  /*5770*/  ISETP.GT.U32.AND P1, PT, R2.reuse, R34, PT ;  /* 0x000000220200720c */ /* 0x040fe20003f24070 */
[----:B------:R-:W-:Y:S01]  /*5780*/  IMAD R162, R2, R23, R162 ;  /* 0x0000001702a27224 */ /* 0x000fe200078e02a2 */
[----:B------:R-:W-:Y:S01]  /*5790*/  IADD3 R23, -R14, RZ, RZ ;  /* 0x000000ff0e177210 */ /* 0x000fe20007ffe1ff */
[C---:B------:R-:W-:Y:S02]  /*57a0*/  IMAD R30, R2.reuse, R13, R30 ;  /* 0x0000000d021e7224 */ /* 0x040fe400078e021e */
[----:B------:R-:W-:Y:S01]  /*57b0*/  VIADD R37, R85, 0x6d ;  /* 0x0000006d55257836 */ /* 0x000fe20000000000 */
[C---:B------:R-:W-:Y:S01]  /*57c0*/  ISETP.GT.U32.AND P4, PT, R2.reuse, R162, PT ;  /* 0x000000a20200720c */ /* 0x040fe20003f84070 */
[----:B------:R-:W-:-:S02]  /*57d0*/  IMAD R160, R2, R23, R160 ;  /* 0x0000001702a07224 */ /* 0x000fc400078e02a0 */
[----:B------:R-:W-:Y:S01]  /*57e0*/  @!P0 IMAD.MOV R38, RZ, RZ, -R38 ;  /* 0x000000ffff268224 */ /* 0x000fe200078e0a26 */
[----:B------:R-:W-:Y:S01]  /*57f0*/  IABS R28, R37 ;  /* 0x00000025001c7213 */ /* 0x000fe20000000000 */
[--C-:B------:R-:W-:Y:S01]  /*5800*/  @!P2 IMAD.IADD R164, R164, 0x1, -R2.reuse ;  /* 0x00000001a4a4a824 */ /* 0x100fe200078e0a02 */
[----:B------:R-:W-:Y:S01]  /*5810*/  ISETP.GT.U32.AND P2, PT, R2, R160, PT ;  /* 0x000000a00200720c */ /* 0x000fe20003f44070 */
[----:B------:R-:W-:Y:S01]  /*5820*/  @!P1 IMAD.IADD R34, R34, 0x1, -R2 ;  /* 0x0000000122229824 */ /* 0x000fe200078e0a02 */
[C---:B------:R-:W-:Y:S01]  /*5830*/  ISETP.GT.U32.AND P1, PT, R2.reuse, R30, PT ;  /* 0x0000001e0200720c */ /* 0x040fe20003f24070 */
[----:B------:R-:W-:Y:S01]  /*5840*/  VIADD R41, R85, 0x70 ;  /* 0x0000007055297836 */ /* 0x000fe20000000000 */
[----:B------:R-:W-:Y:S01]  /*5850*/  ISETP.GT.U32.AND P0, PT, R2, R166, PT ;  /* 0x000000a60200720c */ /* 0x000fe20003f04070 */
[----:B------:R-:W-:-:S03]  /*5860*/  IMAD.HI.U32 R13, R3, R28, RZ ;  /* 0x0000001c030d7227 */ /* 0x000fc600078e00ff */
[----:B------:R-:W-:Y:S01]  /*5870*/  IABS R156, R41 ;  /* 0x00000029009c7213 */ /* 0x000fe20000000000 */
[----:B------:R-:W-:Y:S02]  /*5880*/  IMAD.MOV R13, RZ, RZ, -R13 ;  /* 0x000000ffff0d7224 */ /* 0x000fe400078e0a0d */
[----:B------:R-:W-:Y:S02]  /*5890*/  VIADD R33, R85, 0x6e ;  /* 0x0000006e55217836 */ /* 0x000fe40000000000 */
[--C-:B------:R-:W-:Y:S02]  /*58a0*/  @!P2 IMAD.IADD R160, R160, 0x1, -R2.reuse ;  /* 0x00000001a0a0a824 */ /* 0x100fe400078e0a02 */
[----:B------:R-:W-:Y:S01]  /*58b0*/  @!P1 IMAD.IADD R30, R30, 0x1, -R2 ;  /* 0x000000011e1e9824 */ /* 0x000fe200078e0a02 */
[----:B------:R-:W-:Y:S01]  /*58c0*/  IABS R158, R33 ;  /* 0x00000021009e7213 */ /* 0x000fe20000000000 */
[----:B------:R-:W-:Y:S01]  /*58d0*/  IMAD R28, R2, R13, R28 ;  /* 0x0000000d021c7224 */ /* 0x000fe200078e021c */
[----:B------:R-:W-:Y:S01]  /*58e0*/  ISETP.GE.AND P1, PT, R18, RZ, PT ;  /* 0x000000ff1200720c */ /* 0x000fe20003f26270 */
[----:B------:R-:W-:Y:S01]  /*58f0*/  @!P0 IMAD.IADD R166, R166, 0x1, -R2 ;  /* 0x00000001a6a68824 */ /* 0x000fe200078e0a02 */
[C---:B------:R-:W-:Y:S01]  /*5900*/  ISETP.GT.U32.AND P2, PT, R2.reuse, R30, PT ;  /* 0x0000001e0200720c */ /* 0x040fe20003f44070 */
[----:B------:R-:W-:Y:S01]  /*5910*/  IMAD.HI.U32 R13, R3, R156, RZ ;  /* 0x0000009c030d7227 */ /* 0x000fe200078e00ff */
[----:B------:R-:W-:-:S03]  /*5920*/  ISETP.GT.U32.AND P0, PT, R2, R32, PT ;  /* 0x000000200200720c */ /* 0x000fc60003f04070 */
[----:B------:R-:W-:Y:S02]  /*5930*/  IMAD.MOV R13, RZ, RZ, -R13 ;  /* 0x000000ffff0d7224 */ /* 0x000fe400078e0a0d */
[----:B------:R-:W-:Y:S02]  /*5940*/  VIADD R43, R85, 0x71 ;  /* 0x00000071552b7836 */ /* 0x000fe40000000000 */
[----:B------:R-:W-:Y:S02]  /*5950*/  IMAD R156, R2, R13, R156 ;  /* 0x0000000d029c7224 */ /* 0x000fe400078e029c */
[----:B------:R-:W-:Y:S01]  /*5960*/  IMAD.HI.U32 R14, R3, R158, RZ ;  /* 0x0000009e030e7227 */ /* 0x000fe200078e00ff */
[----:B------:R-:W-:-:S03]  /*5970*/  IABS R154, R43 ;  /* 0x0000002b009a7213 */ /* 0x000fc60000000000 */
[--C-:B------:R-:W-:Y:S01]  /*5980*/  @!P2 IMAD.IADD R30, R30, 0x1, -R2.reuse ;  /* 0x000000011e1ea824 */ /* 0x100fe200078e0a02 */
[----:B------:R-:W-:Y:S01]  /*5990*/  ISETP.GT.U32.AND P2, PT, R2, R156, PT ;  /* 0x0000009c0200720c */ /* 0x000fe20003f44070 */
[----:B------:R-:W-:Y:S01]  /*59a0*/  @!P0 IMAD.IADD R32, R32, 0x1, -R2 ;  /* 0x0000000120208824 */ /* 0x000fe200078e0a02 */
[C---:B------:R-:W-:Y:S01]  /*59b0*/  ISETP.GT.U32.AND P0, PT, R2.reuse, R128, PT ;  /* 0x000000800200720c */ /* 0x040fe20003f04070 */
[----:B------:R-:W-:Y:S02]  /*59c0*/  @!P5 IMAD.MOV R36, RZ, RZ, -R36 ;  /* 0x000000ffff24d224 */ /* 0x000fe400078e0a24 */
[----:B------:R-:W-:Y:S01]  /*59d0*/  VIADD R35, R85, 0x6f ;  /* 0x0000006f55237836 */ /* 0x000fe20000000000 */
[----:B------:R-:W-:Y:S01]  /*59e0*/  ISETP.GT.U32.AND P5, PT, R2, R32, PT ;  /* 0x000000200200720c */ /* 0x000fe20003fa4070 */
[----:B------:R-:W-:Y:S02]  /*59f0*/  IMAD.MOV R23, RZ, RZ, -R14 ;  /* 0x000000ffff177224 */ /* 0x000fe400078e0a0e */
[----:B------:R-:W-:Y:S01]  /*5a00*/  IMAD.HI.U32 R14, R3, R154, RZ ;  /* 0x0000009a030e7227 */ /* 0x000fe200078e00ff */
[----:B------:R-:W-:-:S03]  /*5a10*/  IABS R26, R35 ;  /* 0x00000023001a7213 */ /* 0x000fc60000000000 */
[----:B------:R-:W-:Y:S02]  /*5a20*/  @!P4 IMAD.IADD R162, R162, 0x1, -R2 ;  /* 0x00000001a2a2c824 */ /* 0x000fe400078e0a02 */
[----:B------:R-:W-:Y:S01]  /*5a30*/  IMAD.MOV R13, RZ, RZ, -R14 ;  /* 0x000000ffff0d7224 */ /* 0x000fe200078e0a0e */
[----:B------:R-:W-:Y:S01]  /*5a40*/  @!P0 IADD3 R128, R128, -R2, RZ ;  /* 0x8000000280808210 */ /* 0x000fe20007ffe0ff */
[----:B------:R-:W-:Y:S01]  /*5a50*/  @!P2 IMAD.IADD R156, R156, 0x1, -R2 ;  /* 0x000000019c9ca824 */ /* 0x000fe200078e0a02 */
[----:B------:R-:W-:Y:S01]  /*5a60*/  IABS R14, R85 ;  /* 0x00000055000e7213 */ /* 0x000fe20000000000 */
[C---:B------:R-:W-:Y:S01]  /*5a70*/  IMAD R158, R2.reuse, R23, R158 ;  /* 0x00000017029e7224 */ /* 0x040fe200078e029e */
[C---:B------:R-:W-:Y:S01]  /*5a80*/  ISETP.GT.U32.AND P4, PT, R2.reuse, R162, PT ;  /* 0x000000a20200720c */ /* 0x040fe20003f84070 */
[----:B------:R-:W-:Y:S01]  /*5a90*/  IMAD.HI.U32 R16, R3, R26, RZ ;  /* 0x0000001a03107227 */ /* 0x000fe200078e00ff */
[----:B------:R-:W-:-:S03]  /*5aa0*/  ISETP.GT.U32.AND P0, PT, R2, R28, PT ;  /* 0x0000001c0200720c */ /* 0x000fc60003f04070 */
[----:B------:R-:W-:Y:S01]  /*5ab0*/  @!P6 IMAD.MOV R34, RZ, RZ, -R34 ;  /* 0x000000ffff22e224 */ /* 0x000fe200078e0a22 */
[----:B------:R-:W-:Y:S01]  /*5ac0*/  ISETP.GT.U32.AND P6, PT, R2, R156, PT ;  /* 0x0000009c0200720c */ /* 0x000fe20003fc4070 */
[----:B------:R-:W-:Y:S01]  /*5ad0*/  @!P5 IMAD.IADD R32, R32, 0x1, -R2 ;  /* 0x000000012020d824 */ /* 0x000fe200078e0a02 */
[C---:B------:R-:W-:Y:S01]  /*5ae0*/  ISETP.GT.U32.AND P5, PT, R2.reuse, R158, PT ;  /* 0x0000009e0200720c */ /* 0x040fe20003fa4070 */
[----:B------:R-:W-:Y:S02]  /*5af0*/  IMAD R154, R2, R13, R154 ;  /* 0x0000000d029a7224 */ /* 0x000fe400078e029a */
[----:B------:R-:W-:-:S04]  /*5b00*/  IMAD.HI.U32 R13, R3, R14, RZ ;  /* 0x0000000e030d7227 */ /* 0x000fc800078e00ff */
[----:B------:R-:W-:Y:S02]  /*5b10*/  IMAD.MOV R25, RZ, RZ, -R16 ;  /* 0x000000ffff197224 */ /* 0x000fe400078e0a10 */
[----:B------:R-:W-:Y:S02]  /*5b20*/  IMAD.MOV R13, RZ, RZ, -R13 ;  /* 0x000000ffff0d7224 */ /* 0x000fe400078e0a0d */
[----:B------:R-:W-:Y:S02]  /*5b30*/  IMAD R26, R2, R25, R26 ;  /* 0x00000019021a7224 */ /* 0x000fe400078e021a */
[C---:B------:R-:W-:Y:S01]  /*5b40*/  VIADD R39, R85.reuse, 0x72 ;  /* 0x0000007255277836 */ /* 0x040fe20000000000 */
[----:B------:R-:W-:Y:S01]  /*5b50*/  @!P5 IADD3 R158, R158, -R2, RZ ;  /* 0x800000029e9ed210 */ /* 0x000fe20007ffe0ff */
[----:B------:R-:W-:Y:S02]  /*5b60*/  IMAD R13, R2, R13, R14 ;  /* 0x0000000d020d7224 */ /* 0x000fe400078e020e */
[--C-:B------:R-:W-:Y:S01]  /*5b70*/  @!P4 IMAD.IADD R162, R162, 0x1, -R2.reuse ;  /* 0x00000001a2a2c824 */ /* 0x100fe200078e0a02 */
[----:B------:R-:W-:Y:S01]  /*5b80*/  ISETP.GT.U32.AND P4, PT, R2, R26, PT ;  /* 0x0000001a0200720c */ /* 0x000fe20003f84070 */
[--C-:B------:R-:W-:Y:S01]  /*5b90*/  @!P0 IMAD.IADD R28, R28, 0x1, -R2.reuse ;  /* 0x000000011c1c8824 */ /* 0x100fe200078e0a02 */
[----:B------:R-:W-:Y:S01]  /*5ba0*/  IABS R24, R39 ;  /* 0x0000002700187213 */ /* 0x000fe20000000000 */
[----:B------:R-:W-:Y:S01]  /*5bb0*/  @!P6 IMAD.IADD R156, R156, 0x1, -R2 ;  /* 0x000000019c9ce824 */ /* 0x000fe200078e0a02 */
[C---:B------:R-:W-:Y:S01]  /*5bc0*/  ISETP.GT.U32.AND P6, PT, R2.reuse, R13, PT ;  /* 0x0000000d0200720c */ /* 0x040fe20003fc4070 */
[----:B------:R-:W-:Y:S01]  /*5bd0*/  VIADD R83, R85, 0x73 ;  /* 0x0000007355537836 */ /* 0x000fe20000000000 */
[C---:B------:R-:W-:Y:S01]  /*5be0*/  ISETP.GT.U32.AND P5, PT, R2.reuse, R28, PT ;  /* 0x0000001c0200720c */ /* 0x040fe20003fa4070 */
[----:B------:R-:W-:Y:S01]  /*5bf0*/  IMAD.HI.U32 R16, R3, R24, RZ ;  /* 0x0000001803107227 */ /* 0x000fe200078e00ff */
[----:B------:R-:W-:-:S02]  /*5c00*/  ISETP.GT.U32.AND P0, PT, R2, R160, PT ;  /* 0x000000a00200720c */ /* 0x000fc40003f04070 */
[----:B------:R-:W-:Y:S01]  /*5c10*/  IABS R152, R83 ;  /* 0x0000005300987213 */ /* 0x000fe20000000000 */
[----:B------:R-:W-:Y:S01]  /*5c20*/  IMAD.MOV R23, RZ, RZ, -R16 ;  /* 0x000000ffff177224 */ /* 0x000fe200078e0a10 */
[----:B------:R1:W-:Y:S01]  /*5c30*/  STL [R1+0x35d0], R83 ;  /* 0x0035d05301007387 */ /* 0x0003e20000100800 */
[----:B------:R-:W-:Y:S01]  /*5c40*/  @!P4 IMAD.IADD R26, R26, 0x1, -R2 ;  /* 0x000000011a1ac824 */ /* 0x000fe200078e0a02 */
[C---:B------:R-:W-:Y:S01]  /*5c50*/  ISETP.GT.U32.AND P4, PT, R2.reuse, R158, PT ;  /* 0x0000009e0200720c */ /* 0x040fe20003f84070 */
[----:B------:R-:W-:Y:S02]  /*5c60*/  IMAD R24, R2, R23, R24 ;  /* 0x0000001702187224 */ /* 0x000fe400078e0218 */
[----:B------:R-:W-:Y:S02]  /*5c70*/  VIADD R81, R85, 0x74 ;  /* 0x0000007455517836 */ /* 0x000fe40000000000 */
[----:B------:R-:W-:Y:S01]  /*5c80*/  @!P6 IMAD.IADD R13, R13, 0x1, -R2 ;  /* 0x000000010d0de824 */ /* 0x000fe200078e0a02 */
[----:B------:R-:W-:Y:S01]  /*5c90*/  @!P5 IADD3 R28, R28, -R2, RZ ;  /* 0x800000021c1cd210 */ /* 0x000fe20007ffe0ff */
[----:B------:R-:W-:Y:S01]  /*5ca0*/  IMAD.HI.U32 R14, R3, R152, RZ ;  /* 0x00000098030e7227 */ /* 0x000fe200078e00ff */
[----:B------:R-:W-:Y:S01]  /*5cb0*/  ISETP.GE.AND P5, PT, R22, RZ, PT ;  /* 0x000000ff1600720c */ /* 0x000fe20003fa6270 */
[----:B------:R5:W-:Y:S01]  /*5cc0*/  STL [R1+0x35cc], R81 ;  /* 0x0035cc5101007387 */ /* 0x000be20000100800 */
[C---:B------:R-:W-:Y:S01]  /*5cd0*/  ISETP.GT.U32.AND P2, PT, R2.reuse, R24, PT ;  /* 0x000000180200720c */ /* 0x040fe20003f44070 */
[----:B------:R-:W-:Y:S01]  /*5ce0*/  @!P1 IMAD.MOV R164, RZ, RZ, -R164 ;  /* 0x000000ffffa49224 */ /* 0x000fe200078e0aa4 */
[----:B------:R-:W-:Y:S01]  /*5cf0*/  IABS R22, R81 ;  /* 0x0000005100167213 */ /* 0x000fe20000000000 */
[----:B------:R-:W-:Y:S01]  /*5d00*/  IMAD.MOV R23, RZ, RZ, -R14 ;  /* 0x000000ffff177224 */ /* 0x000fe200078e0a0e */
[----:B------:R-:W-:Y:S01]  /*5d10*/  ISETP.GT.U32.AND P6, PT, R2, R13, PT ;  /* 0x0000000d0200720c */ /* 0x000fe20003fc4070 */
[----:B------:R-:W-:Y:S01]  /*5d20*/  @!P4 IMAD.IADD R158, R158, 0x1, -R2 ;  /* 0x000000019e9ec824 */ /* 0x000fe200078e0a02 */
[----:B------:R-:W-:Y:S01]  /*5d30*/  ISETP.GE.AND P1, PT, R85, RZ, PT ;  /* 0x000000ff5500720c */ /* 0x000fe20003f26270 */
[----:B------:R-:W-:Y:S01]  /*5d40*/  IMAD.HI.U32 R16, R3, R22, RZ ;  /* 0x0000001603107227 */ /* 0x000fe200078e00ff */
[----:B------:R-:W-:-:S03]  /*5d50*/  ISETP.GT.U32.AND P4, PT, R2, R154, PT ;  /* 0x0000009a0200720c */ /* 0x000fc60003f84070 */
[----:B------:R-:W-:Y:S01]  /*5d60*/  IMAD R152, R2, R23, R152 ;  /* 0x0000001702987224 */ /* 0x000fe200078e0298 */
[----:B------:R-:W-:Y:S01]  /*5d70*/  IADD3 R25, -R16, RZ, RZ ;  /* 0x000000ff10197210 */ /* 0x000fe20007ffe1ff */
[----:B------:R-:W-:Y:S02]  /*5d80*/  @!P2 IMAD.IADD R24, R24, 0x1, -R2 ;  /* 0x000000011818a824 */ /* 0x000fe400078e0a02 */
[----:B------:R-:W-:Y:S01]  /*5d90*/  @!P3 IMAD.MOV R166, RZ, RZ, -R166 ;  /* 0x000000ffffa6b224 */ /* 0x000fe200078e0aa6 */
[C---:B------:R-:W-:Y:S01]  /*5da0*/  ISETP.GT.U32.AND P3, PT, R2.reuse, R26, PT ;  /* 0x0000001a0200720c */ /* 0x040fe20003f64070 */
[C---:B------:R-:W-:Y:S01]  /*5db0*/  IMAD R22, R2.reuse, R25, R22 ;  /* 0x0000001902167224 */ /* 0x040fe200078e0216 */
[C---:B------:R-:W-:Y:S01]  /*5dc0*/  ISETP.GT.U32.AND P2, PT, R2.reuse, R24, PT ;  /* 0x000000180200720c */ /* 0x040fe20003f44070 */
[--C-:B------:R-:W-:Y:S01]  /*5dd0*/  @!P6 IMAD.IADD R13, R13, 0x1, -R2.reuse ;  /* 0x000000010d0de824 */ /* 0x100fe200078e0a02 */
[----:B------:R-:W-:Y:S01]  /*5de0*/  ISETP.GT.U32.AND P6, PT, R2, R152, PT ;  /* 0x000000980200720c */ /* 0x000fe20003fc4070 */
[C---:B------:R-:W-:Y:S01]  /*5df0*/  VIADD R79, R85.reuse, 0x75 ;  /* 0x00000075554f7836 */ /* 0x040fe20000000000 */
[----:B------:R-:W-:Y:S01]  /*5e00*/  @!P4 IADD3 R154, R154, -R2, RZ ;  /* 0x800000029a9ac210 */ /* 0x000fe20007ffe0ff */
[----:B------:R-:W-:Y:S01]  /*5e10*/  @!P1 IMAD.MOV R13, RZ, RZ, -R13 ;  /* 0x000000ffff0d9224 */ /* 0x000fe200078e0a0d */
[C---:B------:R-:W-:Y:S01]  /*5e20*/  ISETP.GT.U32.AND P1, PT, R2.reuse, R22, PT ;  /* 0x000000160200720c */ /* 0x040fe20003f24070 */
[C---:B------:R-:W-:Y:S01]  /*5e30*/  VIADD R77, R85.reuse, 0x76 ;  /* 0x00000076554d7836 */ /* 0x040fe20000000000 */
[----:B------:R-:W-:Y:S01]  /*5e40*/  IABS R150, R79 ;  /* 0x0000004f00967213 */ /* 0x000fe20000000000 */
[----:B------:R-:W-:Y:S01]  /*5e50*/  VIADD R71, R85, 0x79 ;  /* 0x0000007955477836 */ /* 0x000fe20000000000 */
[----:B------:R-:W-:Y:S01]  /*5e60*/  ISETP.GT.U32.AND P4, PT, R2, R154, PT ;  /* 0x0000009a0200720c */ /* 0x000fe20003f84070 */
[--C-:B------:R-:W-:Y:S01]  /*5e70*/  @!P3 IMAD.IADD R26, R26, 0x1, -R2.reuse ;  /* 0x000000011a1ab824 */ /* 0x100fe200078e0a02 */
[----:B------:R-:W-:Y:S01]  /*5e80*/  IABS R23, R77 ;  /* 0x0000004d00177213 */ /* 0x000fe20000000000 */
[----:B------:R-:W-:Y:S01]  /*5e90*/  IMAD.HI.U32 R18, R3, R150, RZ ;  /* 0x0000009603127227 */ /* 0x000fe200078e00ff */
[----:B------:R-:W-:Y:S01]  /*5ea0*/  ISETP.GE.AND P3, PT, R27, RZ, PT ;  /* 0x000000ff1b00720c */ /* 0x000fe20003f66270 */
[----:B------:R4:W-:Y:S02]  /*5eb0*/  STL [R1+0x35c8], R79 ;  /* 0x0035c84f01007387 */ /* 0x0009e40000100800 */
[----:B------:R-:W-:-:S02]  /*5ec0*/  @!P6 IMAD.IADD R152, R152, 0x1, -R2 ;  /* 0x000000019898e824 */ /* 0x000fc400078e0a02 */
[----:B------:R-:W-:Y:S01]  /*5ed0*/  @!P2 IMAD.IADD R24, R24, 0x1, -R2 ;  /* 0x000000011818a824 */ /* 0x000fe200078e0a02 */
[----:B------:R-:W-:Y:S01]  /*5ee0*/  ISETP.GE.AND P2, PT, R31, RZ, PT ;  /* 0x000000ff1f00720c */ /* 0x000fe20003f46270 */
[----:B------:R-:W-:Y:S01]  /*5ef0*/  IMAD.MOV R27, RZ, RZ, -R18 ;  /* 0x000000ffff1b7224 */ /* 0x000fe200078e0a12 */
[----:B------:R-:W-:Y:S01]  /*5f00*/  IABS R31, R71 ;  /* 0x00000047001f7213 */ /* 0x000fe20000000000 */
[--C-:B------:R-:W-:Y:S01]  /*5f10*/  @!P1 IMAD.IADD R22, R22, 0x1, -R2.reuse ;  /* 0x0000000116169824 */ /* 0x100fe200078e0a02 */
[----:B------:R-:W-:Y:S01]  /*5f20*/  ISETP.GT.U32.AND P1, PT, R2, R152, PT ;  /* 0x000000980200720c */ /* 0x000fe20003f24070 */
[----:B------:R-:W-:Y:S01]  /*5f30*/  IMAD.HI.U32 R14, R3, R23, RZ ;  /* 0x00000017030e7227 */ /* 0x000fe200078e00ff */
[----:B------:R2:W-:Y:S03]  /*5f40*/  STL [R1+0x35c4], R77 ;  /* 0x0035c44d01007387 */ /* 0x0005e60000100800 */
[----:B------:R-:W-:Y:S01]  /*5f50*/  @!P0 IMAD.IADD R160, R160, 0x1, -R2 ;  /* 0x00000001a0a08824 */ /* 0x000fe200078e0a02 */
[----:B------:R-:W-:Y:S01]  /*5f60*/  ISETP.GE.AND P0, PT, R20, RZ, PT ;  /* 0x000000ff1400720c */ /* 0x000fe20003f06270 */
[----:B------:R-:W-:-:S02]  /*5f70*/  IMAD R150, R2, R27, R150 ;  /* 0x0000001b02967224 */ /* 0x000fc400078e0296 */
[----:B------:R-:W-:-:S03]  /*5f80*/  IMAD.HI.U32 R18, R3, R126, RZ ;  /* 0x0000007e03127227 */ /* 0x000fc600078e00ff */
[----:B------:R-:W-:Y:S01]  /*5f90*/  ISETP.GT.U32.AND P6, PT, R2, R150, PT ;  /* 0x000000960200720c */ /* 0x000fe20003fc4070 */
[----:B------:R-:W-:-:S04]  /*5fa0*/  IMAD.HI.U32 R20, R3, R31, RZ ;  /* 0x0000001f03147227 */ /* 0x000fc800078e00ff */
[----:B------:R-:W-:Y:S01]  /*5fb0*/  @!P4 IMAD.IADD R154, R154, 0x1, -R2 ;  /* 0x000000019a9ac824 */ /* 0x000fe200078e0a02 */
[----:B------:R-:W-:Y:S01]  /*5fc0*/  ISETP.GE.AND P4, PT, R29, RZ, PT ;  /* 0x000000ff1d00720c */ /* 0x000fe20003f86270 */
[----:B------:R-:W-:Y:S01]  /*5fd0*/  IMAD.MOV R25, RZ, RZ, -R14 ;  /* 0x000000ffff197224 */ /* 0x000fe200078e0a0e */
[----:B------:R-:W-:Y:S01]  /*5fe0*/  IADD3 R29, -R18, RZ, RZ ;  /* 0x000000ff121d7210 */ /* 0x000fe20007ffe1ff */
[----:B------:R-:W-:Y:S01]  /*5ff0*/  IMAD.MOV R18, RZ, RZ, -R20 ;  /* 0x000000ffff127224 */ /* 0x000fe200078e0a14 */
[----:B------:R-:W-:Y:S01]  /*6000*/  @!P0 IADD3 R128, -R128, RZ, RZ ;  /* 0x000000ff80808210 */ /* 0x000fe20007ffe1ff */
[----:B------:R-:W-:Y:S02]  /*6010*/  IMAD R20, R2, R25, R23 ;  /* 0x0000001902147224 */ /* 0x000fe400078e0217 */
[C---:B------:R-:W-:Y:S02]  /*6020*/  VIADD R75, R85.reuse, 0x77 ;  /* 0x00000077554b7836 */ /* 0x040fe40000000000 */
[--C-:B------:R-:W-:Y:S01]  /*6030*/  @!P1 IMAD.IADD R152, R152, 0x1, -R2.reuse ;  /* 0x0000000198989824 */ /* 0x100fe200078e0a02 */
[----:B------:R-:W-:Y:S01]  /*6040*/  ISETP.GT.U32.AND P1, PT, R2, R20, PT ;  /* 0x000000140200720c */ /* 0x000fe20003f24070 */
[C---:B------:R-:W-:Y:S01]  /*6050*/  VIADD R69, R85.reuse, 0x7a ;  /* 0x0000007a55457836 */ /* 0x040fe20000000000 */
[----:B------:R-:W-:Y:S01]  /*6060*/  IABS R148, R75 ;  /* 0x0000004b00947213 */ /* 0x000fe20000000000 */
[----:B------:R-:W-:Y:S01]  /*6070*/  VIADD R59, R85, 0x7b ;  /* 0x0000007b553b7836 */ /* 0x000fe20000000000 */
[----:B------:R2:W-:Y:S01]  /*6080*/  STL [R1+0x35c0], R75 ;  /* 0x0035c04b01007387 */ /* 0x0005e20000100800 */
[----:B------:R-:W-:Y:S01]  /*6090*/  @!P6 IMAD.IADD R150, R150, 0x1, -R2 ;  /* 0x000000019696e824 */ /* 0x000fe200078e0a02 */
[----:B------:R-:W-:Y:S01]  /*60a0*/  IABS R144, R69 ;  /* 0x0000004500907213 */ /* 0x000fe20000000000 */
[----:B------:R-:W-:Y:S01]  /*60b0*/  IMAD.HI.U32 R16, R3, R148, RZ ;  /* 0x0000009403107227 */ /* 0x000fe200078e00ff */
[C---:B------:R-:W-:Y:S01]  /*60c0*/  ISETP.GT.U32.AND P6, PT, R2.reuse, R22, PT ;  /* 0x000000160200720c */ /* 0x040fe20003fc4070 */
[----:B------:R2:W-:Y:S01]  /*60d0*/  STL [R1+0x35bc], R73 ;  /* 0x0035bc4901007387 */ /* 0x0005e20000100800 */
[----:B------:R-:W-:Y:S01]  /*60e0*/  IABS R25, R59 ;  /* 0x0000003b00197213 */ /* 0x000fe20000000000 */
[----:B------:R-:W-:Y:S01]  /*60f0*/  VIADD R55, R85, 0x7c ;  /* 0x0000007c55377836 */ /* 0x000fe20000000000 */
[C---:B------:R-:W-:Y:S01]  /*6100*/  ISETP.GT.U32.AND P0, PT, R2.reuse, R150, PT ;  /* 0x000000960200720c */ /* 0x040fe20003f04070 */
[----:B------:R-:W-:Y:S01]  /*6110*/  IMAD R18, R2, R18, R31 ;  /* 0x0000001202127224 */ /* 0x000fe200078e021f */
[----:B------:R-:W-:Y:S01]  /*6120*/  @!P1 IADD3 R20, R20, -R2, RZ ;  /* 0x8000000214149210 */ /* 0x000fe20007ffe0ff */
[----:B------:R-:W-:Y:S01]  /*6130*/  IMAD.HI.U32 R14, R3, R144, RZ ;  /* 0x00000090030e7227 */ /* 0x000fe200078e00ff */
[----:B------:R-:W-:Y:S01]  /*6140*/  IABS R146, R55 ;  /* 0x0000003700927213 */ /* 0x000fe20000000000 */
[----:B------:R2:W-:Y:S01]  /*6150*/  STL [R1+0x35b8], R71 ;  /* 0x0035b84701007387 */ /* 0x0005e20000100800 */
[----:B------:R-:W-:Y:S01]  /*6160*/  ISETP.GT.U32.AND P1, PT, R2, R18, PT ;  /* 0x000000120200720c */ /* 0x000fe20003f24070 */
[----:B------:R-:W-:-:S02]  /*6170*/  IMAD.MOV R27, RZ, RZ, -R16 ;  /* 0x000000ffff1b7224 */ /* 0x000fc400078e0a10 */
[----:B------:R-:W-:Y:S01]  /*6180*/  IMAD.MOV R23, RZ, RZ, -R14 ;  /* 0x000000ffff177224 */ /* 0x000fe200078e0a0e */
[----:B------:R2:W-:Y:S01]  /*6190*/  STL [R1+0x35b4], R69 ;  /* 0x0035b44501007387 */ /* 0x0005e20000100800 */
[----:B------:R-:W-:-:S03]  /*61a0*/  IMAD.HI.U32 R14, R3, R25, RZ ;  /* 0x00000019030e7227 */ /* 0x000fc600078e00ff */
[----:B------:R2:W-:Y:S01]  /*61b0*/  STL [R1+0x35b0], R59 ;  /* 0x0035b03b01007387 */ /* 0x0005e20000100800 */
[----:B------:R-:W-:Y:S02]  /*61c0*/  IMAD R148, R2, R27, R148 ;  /* 0x0000001b02947224 */ /* 0x000fe400078e0294 */
[----:B------:R-:W-:Y:S01]  /*61d0*/  IMAD.HI.U32 R16, R3, R146, RZ ;  /* 0x0000009203107227 */ /* 0x000fe200078e00ff */
[----:B------:R2:W-:Y:S01]  /*61e0*/  STL [R1+0x35ac], R55 ;  /* 0x0035ac3701007387 */ /* 0x0005e20000100800 */
[----:B------:R-:W-:Y:S02]  /*61f0*/  @!P1 IADD3 R18, R18, -R2, RZ ;  /* 0x8000000212129210 */ /* 0x000fe40007ffe0ff */
[----:B------:R-:W-:Y:S02]  /*6200*/  IMAD.MOV R14, RZ, RZ, -R14 ;  /* 0x000000ffff0e7224 */ /* 0x000fe400078e0a0e */
[----:B------:R-:W-:Y:S01]  /*6210*/  @!P6 IMAD.IADD R22, R22, 0x1, -R2 ;  /* 0x000000011616e824 */ /* 0x000fe200078e0a02 */
[----:B------:R-:W-:Y:S01]  /*6220*/  ISETP.GT.U32.AND P6, PT, R2, R148, PT ;  /* 0x000000940200720c */ /* 0x000fe20003fc4070 */
[----:B------:R-:W-:-:S02]  /*6230*/  IMAD.MOV R27, RZ, RZ, -R16 ;  /* 0x000000ffff1b7224 */ /* 0x000fc400078e0a10 */
[C---:B------:R-:W-:Y:S02]  /*6240*/  IMAD R16, R2.reuse, R14, R25 ;  /* 0x0000000e02107224 */ /* 0x040fe400078e0219 */
[----:B------:R-:W-:Y:S02]  /*6250*/  IMAD R126, R2, R29, R126 ;  /* 0x0000001d027e7224 */ /* 0x000fe400078e027e */
[----:B------:R-:W-:Y:S01]  /*6260*/  @!P0 IMAD.IADD R150, R150, 0x1, -R2 ;  /* 0x0000000196968824 */ /* 0x000fe200078e0a02 */
[C---:B------:R-:W-:Y:S01]  /*6270*/  ISETP.GT.U32.AND P1, PT, R2.reuse, R16, PT ;  /* 0x000000100200720c */ /* 0x040fe20003f24070 */
[C---:B------:R-:W-:Y:S01]  /*6280*/  IMAD R144, R2.reuse, R23, R144 ;  /* 0x0000001702907224 */ /* 0x040fe200078e0290 */
[----:B------:R-:W-:Y:S01]  /*6290*/  ISETP.GT.U32.AND P0, PT, R2, R126, PT ;  /* 0x0000007e0200720c */ /* 0x000fe20003f04070 */
[C---:B------:R-:W-:Y:S02]  /*62a0*/  VIADD R53, R85.reuse, 0x7d ;  /* 0x0000007d55357836 */ /* 0x040fe40000000000 */
[----:B------:R-:W-:Y:S01]  /*62b0*/  @!P6 IMAD.IADD R148, R148, 0x1, -R2 ;  /* 0x000000019494e824 */ /* 0x000fe200078e0a02 */
[----:B------:R-:W-:Y:S01]  /*62c0*/  ISETP.GT.U32.AND P6, PT, R2, R144, PT ;  /* 0x000000900200720c */ /* 0x000fe20003fc4070 */
[----:B------:R-:W-:Y:S01]  /*62d0*/  VIADD R31, R85, 0x7e ;  /* 0x0000007e551f7836 */ /* 0x000fe20000000000 */
[----:B------:R-:W-:Y:S01]  /*62e0*/  IABS R29, R53 ;  /* 0x00000035001d7213 */ /* 0x000fe20000000000 */
[----:B------:R-:W-:Y:S01]  /*62f0*/  @!P2 IMAD.MOV R160, RZ, RZ, -R160 ;  /* 0x000000ffffa0a224 */ /* 0x000fe200078e0aa0 */
[----:B------:R2:W-:Y:S01]  /*6300*/  STL [R1+0x35a8], R53 ;  /* 0x0035a83501007387 */ /* 0x0005e20000100800 */
[----:B------:R-:W-:Y:S01]  /*6310*/  @!P3 IMAD.MOV R162, RZ, RZ, -R162 ;  /* 0x000000ffffa2b224 */ /* 0x000fe200078e0aa2 */
[----:B------:R-:W-:Y:S01]  /*6320*/  IABS R142, R31 ;  /* 0x0000001f008e7213 */ /* 0x000fe20000000000 */
[--C-:B------:R-:W-:Y:S01]  /*6330*/  @!P1 IMAD.IADD R16, R16, 0x1, -R2.reuse ;  /* 0x0000000110109824 */ /* 0x100fe200078e0a02 */
[----:B------:R-:W-:Y:S01]  /*6340*/  ISETP.GT.U32.AND P1, PT, R2, R18, PT ;  /* 0x000000120200720c */ /* 0x000fe20003f24070 */
[--C-:B------:R-:W-:Y:S01]  /*6350*/  @!P0 IMAD.IADD R126, R126, 0x1, -R2.reuse ;  /* 0x000000017e7e8824 */ /* 0x100fe200078e0a02 */
[----:B------:R-:W-:Y:S01]  /*6360*/  ISETP.GE.AND P0, PT, R37, RZ, PT ;  /* 0x000000ff2500720c */ /* 0x000fe20003f06270 */
[C---:B------:R-:W-:Y:S01]  /*6370*/  IMAD.HI.U32 R23, R3.reuse, R29, RZ ;  /* 0x0000001d03177227 */ /* 0x040fe200078e00ff */
[C---:B------:R-:W-:Y:S01]  /*6380*/  ISETP.GT.U32.AND P2, PT, R2.reuse, R16, PT ;  /* 0x000000100200720c */ /* 0x040fe20003f44070 */
[----:B------:R2:W-:Y:S01]  /*6390*/  STL [R1+0x35a4], R31 ;  /* 0x0035a41f01007387 */ /* 0x0005e20000100800 */
[----:B------:R-:W-:Y:S01]  /*63a0*/  ISETP.GT.U32.AND P3, PT, R2, R126, PT ;  /* 0x0000007e0200720c */ /* 0x000fe20003f64070 */
[----:B------:R-:W-:Y:S01]  /*63b0*/  @!P6 IMAD.IADD R144, R144, 0x1, -R2 ;  /* 0x000000019090e824 */ /* 0x000fe200078e0a02 */
[C---:B------:R-:W-:Y:S01]  /*63c0*/  ISETP.GT.U32.AND P6, PT, R2.reuse, R148, PT ;  /* 0x000000940200720c */ /* 0x040fe20003fc4070 */
[----:B------:R-:W-:Y:S01]  /*63d0*/  @!P5 IMAD.MOV R32, RZ, RZ, -R32 ;  /* 0x000000ffff20d224 */ /* 0x000fe200078e0a20 */
[----:B------:R-:W-:Y:S01]  /*63e0*/  ISETP.GT.U32.AND P5, PT, R2, R20, PT ;  /* 0x000000140200720c */ /* 0x000fe20003fa4070 */
[----:B------:R-:W-:-:S04]  /*63f0*/  IMAD.HI.U32 R3, R3, R142, RZ ;  /* 0x0000008e03037227 */ /* 0x000fc800078e00ff */
[----:B------:R-:W-:Y:S02]  /*6400*/  IMAD.MOV R23, RZ, RZ, -R23 ;  /* 0x000000ffff177224 */ /* 0x000fe400078e0a17 */
[----:B------:R-:W-:Y:S02]  /*6410*/  IMAD.MOV R3, RZ, RZ, -R3 ;  /* 0x000000ffff037224 */ /* 0x000fe400078e0a03 */
[C---:B------:R-:W-:Y:S02]  /*6420*/  IMAD R14, R2.reuse, R23, R29 ;  /* 0x00000017020e7224 */ /* 0x040fe400078e021d */
[----:B------:R-:W-:Y:S02]  /*6430*/  IMAD R142, R2, R3, R142 ;  /* 0x00000003028e7224 */ /* 0x000fe400078e028e */
[----:B------:R-:W-:Y:S01]  /*6440*/  @!P2 IMAD.IADD R16, R16, 0x1, -R2 ;  /* 0x000000011010a824 */ /* 0x000fe200078e0a02 */
[----:B------:R-:W-:Y:S01]  /*6450*/  ISETP.GE.AND P2, PT, R41, RZ, PT ;  /* 0x000000ff2900720c */ /* 0x000fe20003f46270 */
[----:B------:R-:W-:Y:S01]  /*6460*/  IMAD R146, R2, R27, R146 ;  /* 0x0000001b02927224 */ /* 0x000fe200078e0292 */
[----:B------:R-:W-:Y:S01]  /*6470*/  @!P5 IADD3 R20, R20, -R2, RZ ;  /* 0x800000021414d210 */ /* 0x000fe20007ffe0ff */
[--C-:B------:R-:W-:Y:S01]  /*6480*/  @!P3 IMAD.IADD R126, R126, 0x1, -R2.reuse ;  /* 0x000000017e7eb824 */ /* 0x100fe200078e0a02 */
[----:B------:R-:W-:Y:S01]  /*6490*/  ISETP.GE.AND P3, PT, R33, RZ, PT ;  /* 0x000000ff2100720c */ /* 0x000fe20003f66270 */
[--C-:B------:R-:W-:Y:S01]  /*64a0*/  @!P6 IMAD.IADD R148, R148, 0x1, -R2.reuse ;  /* 0x000000019494e824 */ /* 0x100fe200078e0a02 */
[----:B------:R-:W-:Y:S01]  /*64b0*/  ISETP.GT.U32.AND P6, PT, R2, R14, PT ;  /* 0x0000000e0200720c */ /* 0x000fe20003fc4070 */
[----:B------:R-:W-:Y:S01]  /*64c0*/  @!P1 IMAD.IADD R18, R18, 0x1, -R2 ;  /* 0x0000000112129824 */ /* 0x000fe200078e0a02 */
[C---:B------:R-:W-:Y:S01]  /*64d0*/  ISETP.GT.U32.AND P1, PT, R2.reuse, R142, PT ;  /* 0x0000008e0200720c */ /* 0x040fe20003f24070 */
[----:B------:R-:W-:Y:S01]  /*64e0*/  @!P0 IMAD.MOV R28, RZ, RZ, -R28 ;  /* 0x000000ffff1c8224 */ /* 0x000fe200078e0a1c */
[C---:B------:R-:W-:Y:S01]  /*64f0*/  ISETP.GT.U32.AND P5, PT, R2.reuse, R146, PT ;  /* 0x000000920200720c */ /* 0x040fe20003fa4070 */
[----:B------:R-:W-:Y:S01]  /*6500*/  IMAD.U32 R3, RZ, RZ, UR4 ;  /* 0x00000004ff037e24 */ /* 0x000fe2000f8e00ff */
[----:B------:R-:W-:Y:S01]  /*6510*/  ISETP.GE.AND P0, PT, R83, RZ, PT ;  /* 0x000000ff5300720c */ /* 0x000fe20003f06270 */
[----:B------:R-:W-:Y:S01]  /*6520*/  @!P2 IMAD.MOV R156, RZ, RZ, -R156 ;  /* 0x000000ffff9ca224 */ /* 0x000fe200078e0a9c */
[----:B------:R-:W-:Y:S01]  /*6530*/  ISETP.GE.AND P2, PT, R77, RZ, PT ;  /* 0x000000ff4d00720c */ /* 0x000fe20003f46270 */
[----:B------:R-:W-:Y:S01]  /*6540*/  ULDC UR4, c[0x0][0x230] ;  /* 0x00008c0000047ab9 */ /* 0x000fe20000000800 */
[----:B------:R-:W-:Y:S01]  /*6550*/  @!P4 IMAD.MOV R30, RZ, RZ, -R30 ;  /* 0x000000ffff1ec224 */ /* 0x000fe200078e0a1e */
[----:B------:R-:W-:Y:S01]  /*6560*/  ISETP.GT.U32.AND P4, PT, R2, R144, PT ;  /* 0x000000900200720c */ /* 0x000fe20003f84070 */
[----:B------:R-:W-:Y:S01]  /*6570*/  @!P3 IMAD.MOV R158, RZ, RZ, -R158 ;  /* 0x000000ffff9eb224 */ /* 0x000fe200078e0a9e */
[----:B------:R-:W-:Y:S01]  /*6580*/  ISETP.GE.AND P3, PT, R79, RZ, PT ;  /* 0x000000ff4f00720c */ /* 0x000fe20003f66270 */
[----:B------:R-:W-:Y:S01]  /*6590*/  IMAD.MOV.U32 R91, RZ, RZ, R12 ;  /* 0x000000ffff5b7224 */ /* 0x000fe200078e000c */
[----:B------:R-:W-:Y:S01]  /*65a0*/  @!P6 IADD3 R14, R14, -R2, RZ ;  /* 0x800000020e0ee210 */ /* 0x000fe20007ffe0ff */
[--C-:B------:R-:W-:Y:S01]  /*65b0*/  @!P1 IMAD.IADD R142, R142, 0x1, -R2.reuse ;  /* 0x000000018e8e9824 */ /* 0x100fe200078e0a02 */
[----:B------:R-:W-:Y:S01]  /*65c0*/  ISETP.GE.AND P6, PT, R149, UR5, PT ;  /* 0x0000000595007c0c */ /* 0x000fe2000bfc6270 */
[----:B------:R-:W-:Y:S01]  /*65d0*/  @!P5 IMAD.IADD R146, R146, 0x1, -R2 ;  /* 0x000000019292d824 */ /* 0x000fe200078e0a02 */
[----:B------:R-:W-:Y:S01]  /*65e0*/  ISETP.GE.AND P1, PT, R247, UR4, PT ;  /* 0x00000004f7007c0c */ /* 0x000fe2000bf26270 */
[----:B------:R-:W-:Y:S01]  /*65f0*/  @!P0 IMAD.MOV R152, RZ, RZ, -R152 ;  /* 0x000000ffff988224 */ /* 0x000fe200078e0a98 */
[C---:B------:R-:W-:Y:S01]  /*6600*/  SEL R23, R3.reuse, RZ, !P6 ;  /* 0x000000ff03177207 */ /* 0x040fe20007000000 */
[----:B------:R-:W-:Y:S01]  /*6610*/  @!P2 IMAD.MOV R20, RZ, RZ, -R20 ;  /* 0x000000ffff14a224 */ /* 0x000fe200078e0a14 */
[----:B------:R-:W-:Y:S01]  /*6620*/  SEL R3, R3, RZ, !P1 ;  /* 0x000000ff03037207 */ /* 0x000fe20004800000 */
[----:B------:R-:W-:Y:S01]  /*6630*/  @!P4 IMAD.IADD R144, R144, 0x1, -R2 ;  /* 0x000000019090c824 */ /* 0x000fe200078e0a02 */
[----:B------:R-:W-:Y:S01]  /*6640*/  ISETP.GE.AND P5, PT, R43, RZ, PT ;  /* 0x000000ff2b00720c */ /* 0x000fe20003fa6270 */
[----:B------:R-:W-:Y:S01]  /*6650*/  @!P3 IMAD.MOV R150, RZ, RZ, -R150 ;  /* 0x000000ffff96b224 */ /* 0x000fe200078e0a96 */
[----:B------:R-:W-:Y:S01]  /*6660*/  ISETP.GE.AND P1, PT, R81, RZ, PT ;  /* 0x000000ff5100720c */ /* 0x000fe20003f26270 */
[----:B------:R-:W-:Y:S01]  /*6670*/  ULDC.64 UR4, c[0x0][0x218] ;  /* 0x0000860000047ab9 */ /* 0x000fe20000000a00 */
[----:B------:R-:W-:-:S02]  /*6680*/  ISETP.GT.U32.AND P0, PT, R2, R146, PT ;  /* 0x000000920200720c */ /* 0x000fc40003f04070 */
[----:B------:R-:W-:Y:S02]  /*6690*/  ISETP.GE.AND P2, PT, R71, RZ, PT ;  /* 0x000000ff4700720c */ /* 0x000fe40003f46270 */
[----:B------:R-:W-:Y:S02]  /*66a0*/  ISETP.GT.U32.AND P3, PT, R2, R142, PT ;  /* 0x0000008e0200720c */ /* 0x000fe40003f64070 */
[----:B------:R-:W-:Y:S02]  /*66b0*/  ISETP.GE.AND P4, PT, R35, RZ, PT ;  /* 0x000000ff2300720c */ /* 0x000fe40003f86270 */
[----:B------:R-:W-:Y:S02]  /*66c0*/  ISETP.GE.AND P6, PT, R39, RZ, PT ;  /* 0x000000ff2700720c */ /* 0x000fe40003fc6270 */
[----:B------:R-:W-:Y:S01]  /*66d0*/  @!P5 IADD3 R154, -R154, RZ, RZ ;  /* 0x000000ff9a9ad210 */ /* 0x000fe20007ffe1ff */
[----:B------:R-:W-:Y:S01]  /*66e0*/  @!P1 IMAD.MOV R22, RZ, RZ, -R22 ;  /* 0x000000ffff169224 */ /* 0x000fe200078e0a16 */
[----:B------:R-:W-:Y:S01]  /*66f0*/  ISETP.GE.AND P5, PT, R73, RZ, PT ;  /* 0x000000ff4900720c */ /* 0x000fe20003fa6270 */
[----:B------:R-:W-:Y:S01]  /*6700*/  @!P0 IMAD.IADD R146, R146, 0x1, -R2 ;  /* 0x0000000192928824 */ /* 0x000fe200078e0a02 */
[----:B------:R-:W-:Y:S01]  /*6710*/  ISETP.GT.U32.AND P1, PT, R2, R14, PT ;  /* 0x0000000e0200720c */ /* 0x000fe20003f24070 */
[----:B------:R-:W-:Y:S01]  /*6720*/  @!P2 IMAD.MOV R18, RZ, RZ, -R18 ;  /* 0x000000ffff12a224 */ /* 0x000fe200078e0a12 */
[----:B------:R-:W-:Y:S01]  /*6730*/  ISETP.GE.AND P0, PT, R59, RZ, PT ;  /* 0x000000ff3b00720c */ /* 0x000fe20003f06270 */
[----:B------:R-:W-:Y:S01]  /*6740*/  @!P3 IMAD.IADD R142, R142, 0x1, -R2 ;  /* 0x000000018e8eb824 */ /* 0x000fe200078e0a02 */
[----:B------:R-:W-:Y:S01]  /*6750*/  ISETP.GE.AND P2, PT, R55, RZ, PT ;  /* 0x000000ff3700720c */ /* 0x000fe20003f46270 */
[----:B------:R-:W-:Y:S01]  /*6760*/  @!P4 IMAD.MOV R26, RZ, RZ, -R26 ;  /* 0x000000ffff1ac224 */ /* 0x000fe200078e0a1a */
[----:B------:R-:W-:Y:S01]  /*6770*/  ISETP.GE.AND P3, PT, R53, RZ, PT ;  /* 0x000000ff3500720c */ /* 0x000fe20003f66270 */
[----:B------:R-:W-:Y:S01]  /*6780*/  @!P6 IMAD.MOV R24, RZ, RZ, -R24 ;  /* 0x000000ffff18e224 */ /* 0x000fe200078e0a18 */
[----:B------:R-:W-:-:S02]  /*6790*/  ISETP.GE.AND P4, PT, R75, RZ, PT ;  /* 0x000000ff4b00720c */ /* 0x000fc40003f86270 */
[----:B------:R-:W-:Y:S02]  /*67a0*/  ISETP.GE.AND P6, PT, R69, RZ, PT ;  /* 0x000000ff4500720c */ /* 0x000fe40003fc6270 */
[----:B------:R-:W-:Y:S01]  /*67b0*/  @!P5 IADD3 R126, -R126, RZ, RZ ;  /* 0x000000ff7e7ed210 */ /* 0x000fe20007ffe1ff */
[----:B------:R-:W-:Y:S01]  /*67c0*/  @!P1 IMAD.IADD R14, R14, 0x1, -R2 ;  /* 0x000000010e0e9824 */ /* 0x000fe200078e0a02 */
[----:B------:R-:W-:Y:S01]  /*67d0*/  ISETP.NE.U32.AND P5, PT, R3, RZ, PT ;  /* 0x000000ff0300720c */ /* 0x000fe20003fa5070 */
[----:B------:R-:W-:Y:S01]  /*67e0*/  @!P0 IMAD.MOV R16, RZ, RZ, -R16 ;  /* 0x000000ffff108224 */ /* 0x000fe200078e0a10 */
[----:B------:R-:W-:Y:S01]  /*67f0*/  ISETP.GE.AND P1, PT, R57, RZ, PT ;  /* 0x000000ff3900720c */ /* 0x000fe20003f26270 */
[----:B------:R-:W3:Y:S01]  /*6800*/  LDC.64 R2, c[0x0][0x238] ;  /* 0x00008e00ff027b82 */ /* 0x000ee20000000a00 */
[----:B------:R-:W-:Y:S01]  /*6810*/  ISETP.GE.AND P0, PT, R31, RZ, PT ;  /* 0x000000ff1f00720c */ /* 0x000fe20003f06270 */
[----:B------:R-:W-:Y:S01]  /*6820*/  @!P2 IMAD.MOV R146, RZ, RZ, -R146 ;  /* 0x000000ffff92a224 */ /* 0x000fe200078e0a92 */
[----:B------:R-:W-:Y:S01]  /*6830*/  ISETP.GE.AND P2, PT, R49, RZ, PT ;  /* 0x000000ff3100720c */ /* 0x000fe20003f46270 */
[----:B------:R-:W-:Y:S01]  /*6840*/  @!P3 IMAD.MOV R14, RZ, RZ, -R14 ;  /* 0x000000ffff0eb224 */ /* 0x000fe200078e0a0e */
[----:B------:R-:W-:Y:S01]  /*6850*/  ISETP.GE.AND P3, PT, R47, RZ, PT ;  /* 0x000000ff2f00720c */ /* 0x000fe20003f66270 */
[----:B------:R-:W-:Y:S01]  /*6860*/  @!P4 IMAD.MOV R148, RZ, RZ, -R148 ;  /* 0x000000ffff94c224 */ /* 0x000fe200078e0a94 */
[----:B------:R-:W-:Y:S01]  /*6870*/  ISETP.NE.U32.AND P4, PT, R23, RZ, PT ;  /* 0x000000ff1700720c */ /* 0x000fe20003f85070 */
[----:B------:R-:W-:Y:S01]  /*6880*/  @!P6 IMAD.MOV R144, RZ, RZ, -R144 ;  /* 0x000000ffff90e224 */ /* 0x000fe200078e0a90 */
[----:B------:R-:W-:-:S03]  /*6890*/  ISETP.GE.AND P6, PT, R51, RZ, PT ;  /* 0x000000ff3300720c */ /* 0x000fc60003fc6270 */
[----:B------:R-:W-:Y:S02]  /*68a0*/  @!P1 IADD3 R9, -R9, RZ, RZ ;  /* 0x000000ff09099210 */ /* 0x000fe40007ffe1ff */
[----:B------:R-:W-:Y:S01]  /*68b0*/  @!P0 IMAD.MOV R142, RZ, RZ, -R142 ;  /* 0x000000ffff8e8224 */ /* 0x000fe200078e0a8e */
[----:B------:R-:W-:Y:S02]  /*68c0*/  ISETP.NE.AND P1, PT, R5, RZ, PT ;  /* 0x000000ff0500720c */ /* 0x000fe40003f25270 */
[----:B------:R-:W-:Y:S01]  /*68d0*/  ISETP.GE.AND P0, PT, R45, RZ, PT ;  /* 0x000000ff2d00720c */ /* 0x000fe20003f06270 */
[----:B------:R-:W-:Y:S01]  /*68e0*/  @!P3 IMAD.MOV R10, RZ, RZ, -R10 ;  /* 0x000000ffff0ab224 */ /* 0x000fe200078e0a0a */
[----:B------:R-:W-:Y:S02]  /*68f0*/  LOP3.LUT R5, RZ, R5, RZ, 0x33, !PT ;  /* 0x00000005ff057212 */ /* 0x000fe400078e33ff */
[----:B------:R-:W-:Y:S01]  /*6900*/  @!P2 IADD3 R11, -R11, RZ, RZ ;  /* 0x000000ff0b0ba210 */ /* 0x000fe20007ffe1ff */
[----:B------:R-:W-:Y:S01]  /*6910*/  @!P6 IMAD.MOV R91, RZ, RZ, -R91 ;  /* 0x000000ffff5be224 */ /* 0x000fe200078e0a5b */
[----:B------:R-:W-:Y:S01]  /*6920*/  SEL R145, R5, R13, !P1 ;  /* 0x0000000d05917207 */ /* 0x000fe20004800000 */
[----:B---3--:R-:W-:Y:S01]  /*6930*/  IMAD R245, R2, 0x7, RZ ;  /* 0x0000000702f57824 */ /* 0x008fe200078e02ff */
[----:B------:R-:W-:Y:S01]  /*6940*/  ISETP.GE.AND P2, PT, R147, RZ, PT ;  /* 0x000000ff9300720c */ /* 0x000fe20003f46270 */
[----:B------:R-:W-:Y:S01]  /*6950*/  IMAD R147, R149, R3, RZ ;  /* 0x0000000395937224 */ /* 0x000fe200078e02ff */
[C---:B------:R-:W-:Y:S01]  /*6960*/  SEL R13, R5.reuse, R64, !P1 ;  /* 0x00000040050d7207 */ /* 0x040fe20004800000 */
[----:B------:R-:W-:Y:S01]  /*6970*/  IMAD.MOV.U32 R3, RZ, RZ, R7 ;  /* 0x000000ffff037224 */ /* 0x000fe200078e0007 */
[----:B------:R-:W-:Y:S01]  /*6980*/  SEL R125, R5, R62, !P1 ;  /* 0x0000003e057d7207 */ /* 0x000fe20004800000 */
[----:B------:R-:W-:Y:S01]  /*6990*/  IMAD R145, R145, UR19, RZ ;  /* 0x0000001391917c24 */ /* 0x000fe2000f8e02ff */
[C---:B------:R-:W-:Y:S01]  /*69a0*/  SEL R123, R5.reuse, R66, !P1 ;  /* 0x00000042057b7207 */ /* 0x040fe20004800000 */
[----:B------:R-:W-:Y:S01]  /*69b0*/  ULDC UR19, c[0x0][0x240] ;  /* 0x0000900000137ab9 */ /* 0x000fe20000000800 */
[----:B------:R-:W-:Y:S01]  /*69c0*/  SEL R137, R5, R96, !P1 ;  /* 0x0000006005897207 */ /* 0x000fe20004800000 */
[----:B------:R-:W-:Y:S01]  /*69d0*/  IMAD R125, R125, UR18, RZ ;  /* 0x000000127d7d7c24 */ /* 0x000fe2000f8e02ff */
[----:B------:R-:W-:Y:S01]  /*69e0*/  SEL R97, R5, R132, !P1 ;  /* 0x0000008405617207 */ /* 0x000fe20004800000 */
[----:B------:R-:W-:Y:S01]  /*69f0*/  IMAD R123, R123, UR16, RZ ;  /* 0x000000107b7b7c24 */ /* 0x000fe2000f8e02ff */
[----:B------:R-:W-:Y:S01]  /*6a00*/  ISETP.GE.AND P3, PT, R143, RZ, PT ;  /* 0x000000ff8f00720c */ /* 0x000fe20003f66270 */
[----:B------:R-:W-:Y:S01]  /*6a10*/  IMAD R137, R137, UR42, RZ ;  /* 0x0000002a89897c24 */ /* 0x000fe2000f8e02ff */
        /* <DEDUP_REMOVED lines=8> */
[C---:B------:R-:W-:Y:S01]  /*6aa0*/  SEL R113, R5.reuse, R76, !P1 ;  /* 0x0000004c05717207 */ /* 0x040fe20004800000 */
[----:B------:R-:W-:Y:S01]  /*6ab0*/  ULDC UR12, c[0x0][0x240] ;  /* 0x00009000000c7ab9 */ /* 0x000fe20000000800 */
        /* <DEDUP_REMOVED lines=22> */
[C---:B------:R-:W-:Y:S01]  /*6c20*/  SEL R64, R5.reuse, R17, !P1 ;  /* 0x0000001105407207 */ /* 0x040fe20004800000 */
[----:B------:R-:W-:Y:S01]  /*6c30*/  IMAD R96, R96, UR40, RZ ;  /* 0x0000002860607c24 */ /* 0x000fe2000f8e02ff */
[----:B------:R-:W-:Y:S01]  /*6c40*/  SEL R62, R5, R19, !P1 ;  /* 0x00000013053e7207 */ /* 0x000fe20004800000 */
[----:B------:R-:W-:Y:S01]  /*6c50*/  IMAD R95, R95, UR61, RZ ;  /* 0x0000003d5f5f7c24 */ /* 0x000fe2000f8e02ff */
[C---:B------:R-:W-:Y:S01]  /*6c60*/  SEL R132, R5.reuse, R21, !P1 ;  /* 0x0000001505847207 */ /* 0x040fe20004800000 */
[----:B------:R-:W-:Y:S01]  /*6c70*/  ULDC UR14, c[0x0][0x240] ;  /* 0x00009000000e7ab9 */ /* 0x000fe20000000800 */
[C---:B------:R-:W-:Y:S01]  /*6c80*/  SEL R124, R5.reuse, R124, !P1 ;  /* 0x0000007c057c7207 */ /* 0x040fe20004800000 */
[----:B------:R-:W-:Y:S01]  /*6c90*/  ULDC UR6, c[0x0][0x240] ;  /* 0x0000900000067ab9 */ /* 0x000fe20000000800 */
[C---:B------:R-:W-:Y:S01]  /*6ca0*/  SEL R122, R5.reuse, R122, !P1 ;  /* 0x0000007a057a7207 */ /* 0x040fe20004800000 */
[----:B------:R-:W-:Y:S01]  /*6cb0*/  ULDC UR58, c[0x0][0x240] ;  /* 0x00009000003a7ab9 */ /* 0x000fe20000000800 */
[C---:B------:R-:W-:Y:S01]  /*6cc0*/  SEL R120, R5.reuse, R120, !P1 ;  /* 0x0000007805787207 */ /* 0x040fe20004800000 */
[----:B------:R-:W-:Y:S01]  /*6cd0*/  IMAD R124, R124, UR17, RZ ;  /* 0x000000117c7c7c24 */ /* 0x000fe2000f8e02ff */
[C---:B------:R-:W-:Y:S01]  /*6ce0*/  SEL R140, R5.reuse, R140, !P1 ;  /* 0x0000008c058c7207 */ /* 0x040fe20004800000 */
[----:B------:R-:W-:Y:S01]  /*6cf0*/  IMAD R122, R122, UR15, RZ ;  /* 0x0000000f7a7a7c24 */ /* 0x000fe2000f8e02ff */
[C---:B------:R-:W-:Y:S01]  /*6d00*/  SEL R118, R5.reuse, R118, !P1 ;  /* 0x0000007605767207 */ /* 0x040fe20004800000 */
[----:B------:R-:W-:Y:S01]  /*6d10*/  IMAD R120, R120, UR13, RZ ;  /* 0x0000000d78787c24 */ /* 0x000fe2000f8e02ff */
[C---:B------:R-:W-:Y:S01]  /*6d20*/  SEL R116, R5.reuse, R116, !P1 ;  /* 0x0000007405747207 */ /* 0x040fe20004800000 */
[----:B------:R-:W-:Y:S01]  /*6d30*/  IMAD R140, R140, UR11, RZ ;  /* 0x0000000b8c8c7c24 */ /* 0x000fe2000f8e02ff */
[C---:B------:R-:W-:Y:S01]  /*6d40*/  SEL R114, R5.reuse, R114, !P1 ;  /* 0x0000007205727207 */ /* 0x040fe20004800000 */
[----:B------:R-:W-:Y:S01]  /*6d50*/  ULDC UR13, c[0x0][0x240] ;  /* 0x00009000000d7ab9 */ /* 0x000fe20000000800 */
        /* <DEDUP_REMOVED lines=28> */
[----:B------:R-:W-:Y:S01]  /*6f20*/  SEL R88, R5, R206, !P1 ;  /* 0x000000ce05587207 */ /* 0x000fe20004800000 */
[----:B------:R-:W-:Y:S01]  /*6f30*/  IMAD R89, R89, UR37, RZ ;  /* 0x0000002559597c24 */ /* 0x000fe2000f8e02ff */
[C---:B------:R-:W-:Y:S01]  /*6f40*/  SEL R87, R5.reuse, R208, !P1 ;  /* 0x000000d005577207 */ /* 0x040fe20004800000 */
[----:B------:R-:W-:Y:S01]  /*6f50*/  IMAD R136, R136, UR36, RZ ;  /* 0x0000002488887c24 */ /* 0x000fe2000f8e02ff */
[C---:B------:R-:W-:Y:S01]  /*6f60*/  SEL R86, R5.reuse, R210, !P1 ;  /* 0x000000d205567207 */ /* 0x040fe20004800000 */
[----:B------:R-:W-:Y:S01]  /*6f70*/  ULDC UR37, c[0x0][0x240] ;  /* 0x0000900000257ab9 */ /* 0x000fe20000000800 */
[C---:B------:R-:W-:Y:S01]  /*6f80*/  SEL R85, R5.reuse, R212, !P1 ;  /* 0x000000d405557207 */ /* 0x040fe20004800000 */
[----:B------:R-:W-:Y:S01]  /*6f90*/  IMAD R94, R94, UR60, RZ ;  /* 0x0000003c5e5e7c24 */ /* 0x000fe2000f8e02ff */
[----:B------:R-:W-:Y:S01]  /*6fa0*/  SEL R84, R5, R214, !P1 ;  /* 0x000000d605547207 */ /* 0x000fe20004800000 */
[----:B------:R-:W-:Y:S01]  /*6fb0*/  IMAD R93, R93, UR39, RZ ;  /* 0x000000275d5d7c24 */ /* 0x000fe2000f8e02ff */
[C---:B-1----:R-:W-:Y:S01]  /*6fc0*/  SEL R83, R5.reuse, R216, !P1 ;  /* 0x000000d805537207 */ /* 0x042fe20004800000 */
[----:B------:R-:W-:Y:S01]  /*6fd0*/  IMAD R92, R92, UR38, RZ ;  /* 0x000000265c5c7c24 */ /* 0x000fe2000f8e02ff */
[C---:B------:R-:W-:Y:S01]  /*6fe0*/  SEL R82, R5.reuse, R218, !P1 ;  /* 0x000000da05527207 */ /* 0x040fe20004800000 */
[----:B------:R-:W-:Y:S01]  /*6ff0*/  IMAD R88, R88, UR35, RZ ;  /* 0x0000002358587c24 */ /* 0x000fe2000f8e02ff */
[----:B------:R-:W-:Y:S01]  /*7000*/  SEL R135, R5, R220, !P1 ;  /* 0x000000dc05877207 */ /* 0x000fe20004800000 */
[----:B------:R-:W-:Y:S01]  /*7010*/  IMAD R87, R87, UR34, RZ ;  /* 0x0000002257577c24 */ /* 0x000fe2000f8e02ff */
[C---:B-----5:R-:W-:Y:S01]  /*7020*/  SEL R81, R5.reuse, R222, !P1 ;  /* 0x000000de05517207 */ /* 0x060fe20004800000 */
[----:B------:R-:W-:Y:S01]  /*7030*/  IMAD R82, R82, UR29, RZ ;  /* 0x0000001d52527c24 */ /* 0x000fe2000f8e02ff */
[----:B------:R-:W-:Y:S01]  /*7040*/  SEL R80, R5, R224, !P1 ;  /* 0x000000e005507207 */ /* 0x000fe20004800000 */
[----:B------:R-:W-:Y:S01]  /*7050*/  IMAD R135, R135, UR28, RZ ;  /* 0x0000001c87877c24 */ /* 0x000fe2000f8e02ff */
[C---:B----4-:R-:W-:Y:S01]  /*7060*/  SEL R79, R5.reuse, R226, !P1 ;  /* 0x000000e2054f7207 */ /* 0x050fe20004800000 */
[----:B------:R-:W-:Y:S01]  /*7070*/  ULDC UR29, c[0x0][0x240] ;  /* 0x00009000001d7ab9 */ /* 0x000fe20000000800 */
[C---:B------:R-:W-:Y:S01]  /*7080*/  SEL R78, R5.reuse, R228, !P1 ;  /* 0x000000e4054e7207 */ /* 0x040fe20004800000 */
[----:B------:R-:W-:Y:S01]  /*7090*/  IMAD R86, R86, UR33, RZ ;  /* 0x0000002156567c24 */ /* 0x000fe2000f8e02ff */
[----:B--2---:R-:W-:Y:S01]  /*70a0*/  SEL R77, R5, R230, !P1 ;  /* 0x000000e6054d7207 */ /* 0x004fe20004800000 */
[----:B------:R-:W-:Y:S01]  /*70b0*/  IMAD R85, R85, UR32, RZ ;  /* 0x0000002055557c24 */ /* 0x000fe2000f8e02ff */
[C---:B------:R-:W-:Y:S01]  /*70c0*/  SEL R76, R5.reuse, R232, !P1 ;  /* 0x000000e8054c7207 */ /* 0x040fe20004800000 */
        /* <DEDUP_REMOVED lines=68> */
[----:B------:R-:W-:Y:S01]  /*7510*/  ULDC UR54, c[0x0][0x240] ;  /* 0x0000900000367ab9 */ /* 0x000fe20000000800 */
        /* <DEDUP_REMOVED lines=59> */
[----:B------:R-:W-:Y:S01]  /*78d0*/  IMAD R144, R90, 0x20, R147 ;  /* 0x000000205a907824 */ /* 0x000fe200078e0293 */
[C---:B------:R-:W-:Y:S01]  /*78e0*/  SEL R16, R5.reuse, R16, !P1 ;  /* 0x0000001005107207 */ /* 0x040fe20004800000 */
[----:B------:R-:W-:Y:S01]  /*78f0*/  IMAD R126, R126, UR13, RZ ;  /* 0x0000000d7e7e7c24 */ /* 0x000fe2000f8e02ff */
[C---:B------:R-:W-:Y:S01]  /*7900*/  SEL R15, R5.reuse, R146, !P1 ;  /* 0x00000092050f7207 */ /* 0x040fe20004800000 */
[----:B------:R-:W-:Y:S01]  /*7910*/  IMAD R44, R44, UR40, RZ ;  /* 0x000000282c2c7c24 */ /* 0x000fe2000f8e02ff */
[----:B------:R-:W-:Y:S01]  /*7920*/  SEL R14, R5, R14, !P1 ;  /* 0x0000000e050e7207 */ /* 0x000fe20004800000 */
[----:B------:R-:W-:Y:S01]  /*7930*/  IMAD R43, R43, UR61, RZ ;  /* 0x0000003d2b2b7c24 */ /* 0x000fe2000f8e02ff */
[----:B------:R-:W-:Y:S01]  /*7940*/  SEL R12, R5, R142, !P1 ;  /* 0x0000008e050c7207 */ /* 0x000fe20004800000 */
[----:B------:R-:W-:Y:S01]  /*7950*/  IMAD.MOV.U32 R5, RZ, RZ, R8 ;  /* 0x000000ffff057224 */ /* 0x000fe200078e0008 */
[----:B------:R-:W-:Y:S01]  /*7960*/  ISETP.NE.AND P1, PT, R4, RZ, PT ;  /* 0x000000ff0400720c */ /* 0x000fe20003f25270 */
[----:B------:R-:W-:Y:S01]  /*7970*/  ULDC UR60, c[0x0][0x240] ;  /* 0x00009000003c7ab9 */ /* 0x000fe20000000800 */
[----:B------:R-:W-:Y:S01]  /*7980*/  LOP3.LUT R142, RZ, R4, RZ, 0x33, !PT ;  /* 0x00000004ff8e7212 */ /* 0x000fe200078e33ff */
[----:B------:R-:W-:Y:S01]  /*7990*/  @!P0 IMAD.MOV R5, RZ, RZ, -R5 ;  /* 0x000000ffff058224 */ /* 0x000fe200078e0a05 */
[----:B------:R-:W-:Y:S01]  /*79a0*/  ISETP.GE.AND P0, PT, R141, RZ, PT ;  /* 0x000000ff8d00720c */ /* 0x000fe20003f06270 */
[----:B------:R-:W-:Y:S01]  /*79b0*/  IMAD.MOV.U32 R141, RZ, RZ, R6 ;  /* 0x000000ffff8d7224 */ /* 0x000fe200078e0006 */
[----:B------:R-:W-:Y:S01]  /*79c0*/  @!P2 IADD3 R3, -R3, RZ, RZ ;  /* 0x000000ff0303a210 */ /* 0x000fe20007ffe1ff */
[----:B------:R-:W-:Y:S01]  /*79d0*/  ULDC UR39, c[0x0][0x240] ;  /* 0x0000900000277ab9 */ /* 0x000fe20000000800 */
[----:B------:R-:W-:Y:S01]  /*79e0*/  LEA R90, P2, R147, UR4, 0x2 ;  /* 0x00000004935a7c11 */ /* 0x000fe2000f8410ff */
[----:B------:R-:W-:Y:S01]  /*79f0*/  @!P3 IMAD.MOV R141, RZ, RZ, -R141 ;  /* 0x000000ffff8db224 */ /* 0x000fe200078e0a8d */
[----:B------:R-:W-:Y:S01]  /*7a00*/  LEA R4, P3, R144, UR8, 0x2 ;  /* 0x0000000890047c11 */ /* 0x000fe2000f8610ff */
[----:B------:R-:W-:Y:S01]  /*7a10*/  ULDC UR8, c[0x0][0x240] ;  /* 0x0000900000087ab9 */ /* 0x000fe20000000800 */
[----:B------:R-:W-:Y:S01]  /*7a20*/  SEL R8, R142, R91, !P1 ;  /* 0x0000005b8e087207 */ /* 0x000fe20004800000 */
[----:B------:R-:W-:Y:S01]  /*7a30*/  IMAD R116, R116, UR8, RZ ;  /* 0x0000000874747c24 */ /* 0x000fe2000f8e02ff */
[C---:B------:R-:W-:Y:S01]  /*7a40*/  SEL R7, R142.reuse, R11, !P1 ;  /* 0x0000000b8e077207 */ /* 0x040fe20004800000 */
[----:B------:R-:W-:Y:S01]  /*7a50*/  ULDC UR4, c[0x0][0x240] ;  /* 0x0000900000047ab9 */ /* 0x000fe20000000800 */
[----:B------:R-:W-:Y:S01]  /*7a60*/  SEL R11, R142, R5, !P1 ;  /* 0x000000058e0b7207 */ /* 0x000fe20004800000 */
[----:B------:R-:W-:Y:S01]  /*7a70*/  IMAD R113, R113, UR4, RZ ;  /* 0x0000000471717c24 */ /* 0x000fe2000f8e02ff */
[----:B------:R-:W-:Y:S01]  /*7a80*/  LEA.HI.X.SX32 R91, R147, UR5, 0x2, P2 ;  /* 0x00000005935b7c11 */ /* 0x000fe200090f16ff */
[----:B------:R-:W-:Y:S01]  /*7a90*/  ULDC UR5, c[0x0][0x240] ;  /* 0x0000900000057ab9 */ /* 0x000fe20000000800 */
[----:B------:R-:W-:Y:S01]  /*7aa0*/  LEA.HI.X.SX32 R5, R144, UR9, 0x2, P3 ;  /* 0x0000000990057c11 */ /* 0x000fe200098f16ff */
[----:B------:R-:W-:Y:S01]  /*7ab0*/  ULDC UR9, c[0x0][0x240] ;  /* 0x0000900000097ab9 */ /* 0x000fe20000000800 */
[----:B------:R-:W-:Y:S01]  /*7ac0*/  IMAD R114, R114, UR5, RZ ;  /* 0x0000000572727c24 */ /* 0x000fe2000f8e02ff */
[----:B------:R-:W-:Y:S01]  /*7ad0*/  ULDC UR8, c[0x0][0x240] ;  /* 0x0000900000087ab9 */ /* 0x000fe20000000800 */
[C---:B------:R-:W-:Y:S01]  /*7ae0*/  IMAD.WIDE R160, R145.reuse, 0x4, R90 ;  /* 0x0000000491a07825 */ /* 0x040fe200078e025a */
[----:B------:R-:W-:Y:S01]  /*7af0*/  ULDC UR5, c[0x0][0x240] ;  /* 0x0000900000057ab9 */ /* 0x000fe20000000800 */
[----:B------:R-:W-:Y:S01]  /*7b00*/  ULDC UR4, c[0x0][0x240] ;  /* 0x0000900000047ab9 */ /* 0x000fe20000000800 */
[----:B------:R-:W-:Y:S01]  /*7b10*/  ULDC UR38, c[0x0][0x240] ;  /* 0x0000900000267ab9 */ /* 0x000fe20000000800 */
[----:B------:R-:W-:Y:S01]  /*7b20*/  IMAD.WIDE R196, R145, 0x4, R4 ;  /* 0x0000000491c47825 */ /* 0x000fe200078e0204 */
[----:B------:R-:W-:Y:S01]  /*7b30*/  STL.64 [R1+0x1f58], R160 ;  /* 0x001f58a001007387 */ /* 0x000fe20000100a00 */
[----:B------:R-:W-:Y:S01]  /*7b40*/  ULDC UR36, c[0x0][0x240] ;  /* 0x0000900000247ab9 */ /* 0x000fe20000000800 */
[----:B------:R-:W-:Y:S01]  /*7b50*/  ULDC UR35, c[0x0][0x240] ;  /* 0x0000900000237ab9 */ /* 0x000fe20000000800 */
[--C-:B------:R-:W-:Y:S01]  /*7b60*/  IMAD.WIDE R170, R140, 0x4, R90.reuse ;  /* 0x000000048caa7825 */ /* 0x100fe200078e025a */
        /* <DEDUP_REMOVED lines=44> */
[----:B------:R1:W-:Y:S01]  /*7e30*/  STL.64 [R1+0x1c40], R144 ;  /* 0x001c409001007387 */ /* 0x0003e20000100a00 */
[----:B------:R-:W-:Y:S01]  /*7e40*/  ULDC UR6, c[0x0][0x240] ;  /* 0x0000900000067ab9 */ /* 0x000fe20000000800 */
[C---:B------:R-:W-:Y:S01]  /*7e50*/  SEL R6, R142.reuse, R10, !P1 ;  /* 0x0000000a8e067207 */ /* 0x040fe20004800000 */
[--C-:B------:R-:W-:Y:S01]  /*7e60*/  IMAD.WIDE R146, R127, 0x4, R90.reuse ;  /* 0x000000047f927825 */ /* 0x100fe200078e025a */
[C---:B------:R-:W-:Y:S01]  /*7e70*/  SEL R10, R142.reuse, R3, !P1 ;  /* 0x000000038e0a7207 */ /* 0x040fe20004800000 */
[----:B------:R-:W2:Y:S01]  /*7e80*/  LDC R148, c[0x0][0x230] ;  /* 0x00008c00ff947b82 */ /* 0x000ea20000000800 */
[----:B------:R-:W-:Y:S01]  /*7e90*/  SEL R9, R142, R9, !P1 ;  /* 0x000000098e097207 */ /* 0x000fe20004800000 */
[----:B------:R-:W-:Y:S01]  /*7ea0*/  IMAD R117, R117, UR9, RZ ;  /* 0x0000000975757c24 */ /* 0x000fe2000f8e02ff */
[----:B------:R-:W-:Y:S01]  /*7eb0*/  ULDC UR9, c[0x0][0x240] ;  /* 0x0000900000097ab9 */ /* 0x000fe20000000800 */
[----:B------:R-:W-:Y:S01]  /*7ec0*/  IMAD R64, R64, UR8, RZ ;  /* 0x0000000840407c24 */ /* 0x000fe2000f8e02ff */
[----:B------:R-:W-:Y:S01]  /*7ed0*/  ULDC UR8, c[0x0][0x240] ;  /* 0x0000900000087ab9 */ /* 0x000fe20000000800 */
[----:B------:R-:W-:Y:S01]  /*7ee0*/  IMAD R65, R65, UR9, RZ ;  /* 0x0000000941417c24 */ /* 0x000fe2000f8e02ff */
[----:B------:R-:W-:Y:S01]  /*7ef0*/  ULDC UR9, c[0x0][0x240] ;  /* 0x0000900000097ab9 */ /* 0x000fe20000000800 */
[----:B-1----:R-:W-:Y:S01]  /*7f00*/  IMAD.WIDE R144, R129, 0x4, R90 ;  /* 0x0000000481907825 */ /* 0x002fe200078e025a */
[----:B------:R-:W1:Y:S03]  /*7f10*/  LDC R152, c[0x0][0x230] ;  /* 0x00008c00ff987b82 */ /* 0x000e660000000800 */
[----:B------:R-:W-:Y:S01]  /*7f20*/  IMAD R62, R62, UR5, RZ ;  /* 0x000000053e3e7c24 */ /* 0x000fe2000f8e02ff */
[----:B------:R3:W-:Y:S01]  /*7f30*/  STL.64 [R1+0x1bc0], R144 ;  /* 0x001bc09001007387 */ /* 0x0007e20000100a00 */
[----:B------:R-:W-:Y:S01]  /*7f40*/  IMAD R61, R61, UR4, RZ ;  /* 0x000000043d3d7c24 */ /* 0x000fe2000f8e02ff */
[----:B------:R-:W-:Y:S01]  /*7f50*/  ULDC UR5, c[0x0][0x240] ;  /* 0x0000900000057ab9 */ /* 0x000fe20000000800 */
[----:B------:R-:W-:Y:S01]  /*7f60*/  IMAD R42, R42, UR60, RZ ;  /* 0x0000003c2a2a7c24 */ /* 0x000fe2000f8e02ff */
[----:B------:R4:W-:Y:S01]  /*7f70*/  STL.64 [R1+0xf88], R150 ;  /* 0x000f889601007387 */ /* 0x0009e20000100a00 */
[----:B------:R-:W-:Y:S01]  /*7f80*/  IMAD R41, R41, UR39, RZ ;  /* 0x0000002729297c24 */ /* 0x000fe2000f8e02ff */
[----:B------:R-:W5:Y:S01]  /*7f90*/  S2UR UR4, SR_CgaCtaId ;  /* 0x00000000000479c3 */ /* 0x000f620000008800 */
[----:B------:R-:W-:Y:S01]  /*7fa0*/  IMAD R40, R40, UR38, RZ ;  /* 0x0000002628287c24 */ /* 0x000fe2000f8e02ff */
[----:B------:R4:W-:Y:S01]  /*7fb0*/  STL.64 [R1+0xf08], R146 ;  /* 0x000f089201007387 */ /* 0x0009e20000100a00 */
[----:B------:R-:W-:Y:S01]  /*7fc0*/  IMAD R39, R39, UR36, RZ ;  /* 0x0000002427277c24 */ /* 0x000fe2000f8e02ff */
[----:B------:R-:W-:Y:S01]  /*7fd0*/  ULDC.64 UR60, c[0x0][0x208] ;  /* 0x00008200003c7ab9 */ /* 0x000fe20000000a00 */
[----:B------:R-:W-:-:S02]  /*7fe0*/  IMAD R38, R38, UR35, RZ ;  /* 0x0000002326267c24 */ /* 0x000fc4000f8e02ff */
[--C-:B---3--:R-:W-:Y:S01]  /*7ff0*/  IMAD.WIDE R144, R126, 0x4, R90.reuse ;  /* 0x000000047e907825 */ /* 0x108fe200078e025a */
[----:B------:R-:W3:Y:S03]  /*8000*/  LDC R164, c[0x0][0x230] ;  /* 0x00008c00ffa47b82 */ /* 0x000ee60000000800 */
[--C-:B----4-:R-:W-:Y:S01]  /*8010*/  IMAD.WIDE R150, R125, 0x4, R90.reuse ;  /* 0x000000047d967825 */ /* 0x110fe200078e025a */
[----:B------:R4:W-:Y:S03]  /*8020*/  STL.64 [R1+0xcc8], R144 ;  /* 0x000cc89001007387 */ /* 0x0009e60000100a00 */
[----:B------:R-:W-:Y:S01]  /*8030*/  IMAD.WIDE R146, R124, 0x4, R90 ;  /* 0x000000047c927825 */ /* 0x000fe200078e025a */
[----:B------:R5:W-:Y:S01]  /*8040*/  STL.64 [R1+0x1f48], R150 ;  /* 0x001f489601007387 */ /* 0x000be20000100a00 */
[----:B------:R-:W3:Y:S02]  /*8050*/  LDC R212, c[0x0][0x230] ;  /* 0x00008c00ffd47b82 */ /* 0x000ee40000000800 */
[----:B------:R-:W-:Y:S01]  /*8060*/  IMAD R37, R37, UR34, RZ ;  /* 0x0000002225257c24 */ /* 0x000fe2000f8e02ff */
[----:B------:R2:W-:Y:S01]  /*8070*/  STL.64 [R1+0x1f40], R146 ;  /* 0x001f409201007387 */ /* 0x0005e20000100a00 */
[----:B------:R-:W-:-:S02]  /*8080*/  IMAD R36, R36, UR33, RZ ;  /* 0x0000002124247c24 */ /* 0x000fc4000f8e02ff */
[----:B------:R-:W-:Y:S02]  /*8090*/  IMAD R35, R35, UR32, RZ ;  /* 0x0000002023237c24 */ /* 0x000fe4000f8e02ff */
[--C-:B----4-:R-:W-:Y:S01]  /*80a0*/  IMAD.WIDE R144, R123, 0x4, R90.reuse ;  /* 0x000000047b907825 */ /* 0x110fe200078e025a */
[----:B------:R-:W4:Y:S03]  /*80b0*/  LDC R248, c[0x0][0x230] ;  /* 0x00008c00fff87b82 */ /* 0x000f260000000800 */
[--C-:B-----5:R-:W-:Y:S01]  /*80c0*/  IMAD.WIDE R150, R122, 0x4, R90.reuse ;  /* 0x000000047a967825 */ /* 0x120fe200078e025a */
[----:B------:R5:W-:Y:S03]  /*80d0*/  STL.64 [R1+0x1f38], R144 ;  /* 0x001f389001007387 */ /* 0x000be60000100a00 */
[----:B--2---:R-:W-:Y:S01]  /*80e0*/  IMAD.WIDE R146, R121, 0x4, R90 ;  /* 0x0000000479927825 */ /* 0x004fe200078e025a */
[----:B------:R2:W-:Y:S01]  /*80f0*/  STL.64 [R1+0x1f30], R150 ;  /* 0x001f309601007387 */ /* 0x0005e20000100a00 */
[----:B------:R-:W3:Y:S02]  /*8100*/  LDC R252, c[0x0][0x230] ;  /* 0x00008c00fffc7b82 */ /* 0x000ee40000000800 */
[----:B------:R-:W-:Y:S01]  /*8110*/  IMAD R34, R34, UR31, RZ ;  /* 0x0000001f22227c24 */ /* 0x000fe2000f8e02ff */
[----:B------:R1:W-:Y:S01]  /*8120*/  STL.64 [R1+0x1f28], R146 ;  /* 0x001f289201007387 */ /* 0x0003e20000100a00 */
[----:B------:R-:W-:-:S02]  /*8130*/  IMAD R33, R33, UR30, RZ ;  /* 0x0000001e21217c24 */ /* 0x000fc4000f8e02ff */
[----:B------:R-:W-:Y:S02]  /*8140*/  IMAD R32, R32, UR28, RZ ;  /* 0x0000001c20207c24 */ /* 0x000fe4000f8e02ff */
[----:B-----5:R-:W-:-:S04]  /*8150*/  IMAD.WIDE R144, R120, 0x4, R90 ;  /* 0x0000000478907825 */ /* 0x020fc800078e025a */
[--C-:B--2---:R-:W-:Y:S01]  /*8160*/  IMAD.WIDE R150, R119, 0x4, R90.reuse ;  /* 0x0000000477967825 */ /* 0x104fe200078e025a */
[----:B------:R2:W-:Y:S03]  /*8170*/  STL.64 [R1+0x1f20], R144 ;  /* 0x001f209001007387 */ /* 0x0005e60000100a00 */
[----:B-1----:R-:W-:Y:S01]  /*8180*/  IMAD.WIDE R146, R118, 0x4, R90 ;  /* 0x0000000476927825 */ /* 0x002fe200078e025a */
[----:B------:R1:W-:Y:S03]  /*8190*/  STL.64 [R1+0x1f18], R150 ;  /* 0x001f189601007387 */ /* 0x0003e60000100a00 */
[----:B------:R-:W-:Y:S01]  /*81a0*/  IMAD R31, R31, UR27, RZ ;  /* 0x0000001b1f1f7c24 */ /* 0x000fe2000f8e02ff */
[----:B------:R5:W-:Y:S01]  /*81b0*/  STL.64 [R1+0x1f08], R146 ;  /* 0x001f089201007387 */ /* 0x000be20000100a00 */
[----:B------:R-:W-:-:S02]  /*81c0*/  IMAD R30, R30, UR26, RZ ;  /* 0x0000001a1e1e7c24 */ /* 0x000fc4000f8e02ff */
[----:B------:R-:W-:Y:S02]  /*81d0*/  IMAD R29, R29, UR25, RZ ;  /* 0x000000191d1d7c24 */ /* 0x000fe4000f8e02ff */
[----:B--2---:R-:W-:-:S04]  /*81e0*/  IMAD.WIDE R144, R117, 0x4, R90 ;  /* 0x0000000475907825 */ /* 0x004fc800078e025a */
[--C-:B-1----:R-:W-:Y:S01]  /*81f0*/  IMAD.WIDE R150, R116, 0x4, R90.reuse ;  /* 0x0000000474967825 */ /* 0x102fe200078e025a */
[----:B------:R1:W-:Y:S03]  /*8200*/  STL.64 [R1+0x1f00], R144 ;  /* 0x001f009001007387 */ /* 0x0003e60000100a00 */
[----:B-----5:R-:W-:Y:S01]  /*8210*/  IMAD.WIDE R146, R115, 0x4, R90 ;  /* 0x0000000473927825 */ /* 0x020fe200078e025a */
[----:B------:R2:W-:Y:S03]  /*8220*/  STL.64 [R1+0x1ef8], R150 ;  /* 0x001ef89601007387 */ /* 0x0005e60000100a00 */
[----:B------:R-:W-:Y:S01]  /*8230*/  IMAD R28, R28, UR24, RZ ;  /* 0x000000181c1c7c24 */ /* 0x000fe2000f8e02ff */
[----:B------:R5:W-:Y:S01]  /*8240*/  STL.64 [R1+0x1ef0], R146 ;  /* 0x001ef09201007387 */ /* 0x000be20000100a00 */
[----:B------:R-:W-:-:S02]  /*8250*/  IMAD R27, R27, UR23, RZ ;  /* 0x000000171b1b7c24 */ /* 0x000fc4000f8e02ff */
[----:B------:R-:W-:Y:S02]  /*8260*/  IMAD R26, R26, UR22, RZ ;  /* 0x000000161a1a7c24 */ /* 0x000fe4000f8e02ff */
[----:B-1----:R-:W-:-:S04]  /*8270*/  IMAD.WIDE R144, R114, 0x4, R90 ;  /* 0x0000000472907825 */ /* 0x002fc800078e025a */
[--C-:B--2---:R-:W-:Y:S01]  /*8280*/  IMAD.WIDE R150, R113, 0x4, R90.reuse ;  /* 0x0000000471967825 */ /* 0x104fe200078e025a */
        /* <DEDUP_REMOVED lines=23> */
[----:B------:R-:W-:Y:S01]  /*8400*/  IMAD R13, R13, UR5, RZ ;  /* 0x000000050d0d7c24 */ /* 0x000fe2000f8e02ff */
[----:B------:R-:W-:Y:S01]  /*8410*/  ULDC UR5, c[0x0][0x234] ;  /* 0x00008d0000057ab9 */ /* 0x000fe20000000800 */
[----:B------:R-:W-:-:S02]  /*8420*/  IMAD R18, R18, UR12, RZ ;  /* 0x0000000c12127c24 */ /* 0x000fc4000f8e02ff */
        /* <DEDUP_REMOVED lines=17> */
[----:B------:R-:W-:Y:S01]  /*8540*/  ULDC.64 UR8, c[0x0][0x210] ;  /* 0x0000840000087ab9 */ /* 0x000fe20000000a00 */
[----:B------:R-:W-:-:S04]  /*8550*/  IMAD.WIDE R176, R140, 0x4, R4 ;  /* 0x000000048cb07825 */ /* 0x000fc800078e0204 */
[----:B-1----:R-:W-:-:S04]  /*8560*/  IMAD.WIDE R144, R99, 0x4, R90 ;  /* 0x0000000463907825 */ /* 0x002fc800078e025a */
[--C-:B--2---:R-:W-:Y:S01]  /*8570*/  IMAD.WIDE R150, R98, 0x4, R90.reuse ;  /* 0x0000000462967825 */ /* 0x104fe200078e025a */
[----:B------:R1:W-:Y:S03]  /*8580*/  STL.64 [R1+0x1e50], R144 ;  /* 0x001e509001007387 */ /* 0x0003e60000100a00 */
[----:B-----5:R-:W-:Y:S01]  /*8590*/  IMAD.WIDE R146, R97, 0x4, R90 ;  /* 0x0000000461927825 */ /* 0x020fe200078e025a */
[----:B------:R2:W-:Y:S03]  /*85a0*/  STL.64 [R1+0x1e48], R150 ;  /* 0x001e489601007387 */ /* 0x0005e60000100a00 */
[--C-:B------:R-:W-:Y:S01]  /*85b0*/  IMAD.WIDE R180, R139, 0x4, R4.reuse ;  /* 0x000000048bb47825 */ /* 0x100fe200078e0204 */
[----:B------:R5:W-:Y:S03]  /*85c0*/  STL.64 [R1+0x1e38], R146 ;  /* 0x001e389201007387 */ /* 0x000be60000100a00 */
        /* <DEDUP_REMOVED lines=30> */
[----:B------:R-:W-:Y:S01]  /*87b0*/  IMAD.WIDE R132, R131, 0x4, R4 ;  /* 0x0000000483847825 */ /* 0x000fe200078e0204 */
[----:B------:R5:W-:Y:S03]  /*87c0*/  STL.64 [R1+0x1dd0], R146 ;  /* 0x001dd09201007387 */ /* 0x000be60000100a00 */
[----:B------:R-:W-:Y:S01]  /*87d0*/  IMAD.MOV.U32 R143, RZ, RZ, R0 ;  /* 0x000000ffff8f7224 */ /* 0x000fe200078e0000 */
[----:B------:R-:W-:Y:S01]  /*87e0*/  SEL R0, R142, R141, !P1 ;  /* 0x0000008d8e007207 */ /* 0x000fe20004800000 */
[--C-:B-1----:R-:W-:Y:S01]  /*87f0*/  IMAD.WIDE R144, R82, 0x4, R90.reuse ;  /* 0x0000000452907825 */ /* 0x102fe200078e025a */
[----:B------:R-:W1:Y:S03]  /*8800*/  LDC R141, c[0x0][0x230] ;  /* 0x00008c00ff8d7b82 */ /* 0x000e660000000800 */
[--C-:B--2---:R-:W-:Y:S01]  /*8810*/  IMAD.WIDE R150, R81, 0x4, R90.reuse ;  /* 0x0000000451967825 */ /* 0x104fe200078e025a */
[----:B------:R2:W-:Y:S03]  /*8820*/  STL.64 [R1+0x1dc8], R144 ;  /* 0x001dc89001007387 */ /* 0x0005e60000100a00 */
[----:B-----5:R-:W-:Y:S01]  /*8830*/  IMAD.WIDE R146, R80, 0x4, R90 ;  /* 0x0000000450927825 */ /* 0x020fe200078e025a */
[----:B------:R5:W-:Y:S03]  /*8840*/  STL.64 [R1+0x1db8], R150 ;  /* 0x001db89601007387 */ /* 0x000be60000100a00 */
[----:B------:R-:W-:Y:S01]  /*8850*/  @!P0 IMAD.MOV R143, RZ, RZ, -R143 ;  /* 0x000000ffff8f8224 */ /* 0x000fe200078e0a8f */
[----:B------:R4:W-:Y:S01]  /*8860*/  STL.64 [R1+0x1db0], R146 ;  /* 0x001db09201007387 */ /* 0x0009e20000100a00 */
[----:B------:R-:W-:-:S02]  /*8870*/  IMAD R9, R9, UR5, RZ ;  /* 0x0000000509097c24 */ /* 0x000fc4000f8e02ff */
[----:B------:R-:W-:Y:S01]  /*8880*/  IMAD R7, R7, UR5, RZ ;  /* 0x0000000507077c24 */ /* 0x000fe2000f8e02ff */
[----:B------:R-:W-:Y:S01]  /*8890*/  SEL R3, R142, R143, !P1 ;  /* 0x0000008f8e037207 */ /* 0x000fe20004800000 */
[--C-:B--2---:R-:W-:Y:S01]  /*88a0*/  IMAD.WIDE R144, R79, 0x4, R90.reuse ;  /* 0x000000044f907825 */ /* 0x104fe200078e025a */
[----:B------:R-:W2:Y:S01]  /*88b0*/  LDC R143, c[0x0][0x230] ;  /* 0x00008c00ff8f7b82 */ /* 0x000ea20000000800 */
[C---:B------:R-:W-:Y:S02]  /*88c0*/  LEA R228, P2, R9.reuse, UR8, 0x2 ;  /* 0x0000000809e47c11 */ /* 0x040fe4000f8410ff */
[--C-:B-----5:R-:W-:Y:S01]  /*88d0*/  IMAD.WIDE R150, R78, 0x4, R90.reuse ;  /* 0x000000044e967825 */ /* 0x120fe200078e025a */
[----:B------:R5:W-:Y:S01]  /*88e0*/  STL.64 [R1+0x1da8], R144 ;  /* 0x001da89001007387 */ /* 0x000be20000100a00 */
[----:B------:R-:W-:Y:S02]  /*88f0*/  LEA.HI.X.SX32 R229, R9, UR9, 0x2, P2 ;  /* 0x0000000909e57c11 */ /* 0x000fe400090f16ff */
[--C-:B----4-:R-:W-:Y:S01]  /*8900*/  IMAD.WIDE R146, R77, 0x4, R90.reuse ;  /* 0x000000044d927825 */ /* 0x110fe200078e025a */
[----:B------:R4:W-:Y:S01]  /*8910*/  STL.64 [R1+0x1da0], R150 ;  /* 0x001da09601007387 */ /* 0x0009e20000100a00 */
[----:B------:R-:W3:Y:S01]  /*8920*/  LDC R142, c[0x0][0x230] ;  /* 0x00008c00ff8e7b82 */ /* 0x000ee20000000800 */
[C---:B------:R-:W-:Y:S01]  /*8930*/  LEA R232, P2, R7.reuse, UR8, 0x2 ;  /* 0x0000000807e87c11 */ /* 0x040fe2000f8410ff */
[----:B------:R-:W-:Y:S01]  /*8940*/  IMAD R8, R8, UR5, RZ ;  /* 0x0000000508087c24 */ /* 0x000fe2000f8e02ff */
[----:B------:R4:W-:Y:S01]  /*8950*/  STL.64 [R1+0x1d98], R146 ;  /* 0x001d989201007387 */ /* 0x0009e20000100a00 */
[----:B------:R-:W-:Y:S01]  /*8960*/  IMAD R6, R6, UR5, RZ ;  /* 0x0000000506067c24 */ /* 0x000fe2000f8e02ff */
[----:B------:R-:W-:Y:S01]  /*8970*/  LEA.HI.X.SX32 R233, R7, UR9, 0x2, P2 ;  /* 0x0000000907e97c11 */ /* 0x000fe200090f16ff */
[----:B------:R-:W-:Y:S01]  /*8980*/  IMAD R0, R0, UR5, RZ ;  /* 0x0000000500007c24 */ /* 0x000fe2000f8e02ff */
[----:B------:R-:W-:Y:S01]  /*8990*/  LEA R230, P6, R8, UR8, 0x2 ;  /* 0x0000000808e67c11 */ /* 0x000fe2000f8c10ff */
[--C-:B-----5:R-:W-:Y:S01]  /*89a0*/  IMAD.WIDE R144, R76, 0x4, R90.reuse ;  /* 0x000000044c907825 */ /* 0x120fe200078e025a */
[----:B------:R-:W5:Y:S02]  /*89b0*/  LDC R7, c[0x0][0x230] ;  /* 0x00008c00ff077b82 */ /* 0x000f640000000800 */
[----:B------:R-:W-:Y:S01]  /*89c0*/  LEA.HI.X.SX32 R231, R8, UR9, 0x2, P6 ;  /* 0x0000000908e77c11 */ /* 0x000fe2000b0f16ff */
[----:B----4-:R-:W-:Y:S01]  /*89d0*/  IMAD.WIDE R150, R75, 0x4, R90 ;  /* 0x000000044b967825 */ /* 0x010fe200078e025a */
[----:B------:R4:W-:Y:S01]  /*89e0*/  STL.64 [R1+0x1d90], R144 ;  /* 0x001d909001007387 */ /* 0x0009e20000100a00 */
[----:B------:R-:W-:-:S02]  /*89f0*/  LEA R234, P6, R6, UR8, 0x2 ;  /* 0x0000000806ea7c11 */ /* 0x000fc4000f8c10ff */
[--C-:B------:R-:W-:Y:S01]  /*8a00*/  IMAD.WIDE R146, R74, 0x4, R90.reuse ;  /* 0x000000044a927825 */ /* 0x100fe200078e025a */
[----:B------:R1:W-:Y:S01]  /*8a10*/  STL.64 [R1+0x1d88], R150 ;  /* 0x001d889601007387 */ /* 0x0003e20000100a00 */
[----:B------:R-:W-:Y:S02]  /*8a20*/  LEA.HI.X.SX32 R235, R6, UR9, 0x2, P6 ;  /* 0x0000000906eb7c11 */ /* 0x000fe4000b0f16ff */
[----:B--2---:R-:W-:Y:S01]  /*8a30*/  VIADD R143, R143, 0xffffffff ;  /* 0xffffffff8f8f7836 */ /* 0x004fe20000000000 */
[----:B------:R2:W-:Y:S01]  /*8a40*/  STL.64 [R1+0x1d78], R146 ;  /* 0x001d789201007387 */ /* 0x0005e20000100a00 */
[----:B------:R-:W-:Y:S01]  /*8a50*/  IMAD R3, R3, UR5, RZ ;  /* 0x0000000503037c24 */ /* 0x000fe2000f8e02ff */
[----:B------:R-:W5:Y:S01]  /*8a60*/  LDC R6, c[0x0][0x230] ;  /* 0x00008c00ff067b82 */ /* 0x000f620000000800 */
[----:B------:R-:W-:Y:S01]  /*8a70*/  IMAD.SHL.U32 R246, R149, 0x4, RZ ;  /* 0x0000000495f67824 */ /* 0x000fe200078e00ff */
[----:B------:R-:W-:Y:S01]  /*8a80*/  ISETP.GE.U32.AND P3, PT, R143, 0x7fffffc0, PT ;  /* 0x7fffffc08f00780c */ /* 0x000fe20003f66070 */
[----:B----4-:R-:W-:-:S04]  /*8a90*/  IMAD.WIDE R144, R73, 0x4, R90 ;  /* 0x0000000449907825 */ /* 0x010fc800078e025a */
[--C-:B-1----:R-:W-:Y:S01]  /*8aa0*/  IMAD.WIDE R150, R72, 0x4, R90.reuse ;  /* 0x0000000448967825 */ /* 0x102fe200078e025a */
[----:B------:R1:W-:Y:S01]  /*8ab0*/  STL.64 [R1+0x1d70], R144 ;  /* 0x001d709001007387 */ /* 0x0003e20000100a00 */
[----:B------:R-:W4:Y:S02]  /*8ac0*/  LDC R149, c[0x0][0x230] ;  /* 0x00008c00ff957b82 */ /* 0x000f240000000800 */
[----:B--2---:R-:W-:Y:S01]  /*8ad0*/  IMAD.WIDE R146, R71, 0x4, R90 ;  /* 0x0000000447927825 */ /* 0x004fe200078e025a */
[----:B------:R2:W-:Y:S03]  /*8ae0*/  STL.64 [R1+0x1d68], R150 ;  /* 0x001d689601007387 */ /* 0x0005e60000100a00 */
[----:B---3--:R-:W-:Y:S01]  /*8af0*/  VIADD R142, R142, 0xfffffffb ;  /* 0xfffffffb8e8e7836 */ /* 0x008fe20000000000 */
[----:B------:R3:W-:Y:S01]  /*8b00*/  STL.64 [R1+0x1d60], R146 ;  /* 0x001d609201007387 */ /* 0x0007e20000100a00 */
[----:B------:R-:W-:-:S02]  /*8b10*/  VIADD R141, R141, 0xfffffff7 ;  /* 0xfffffff78d8d7836 */ /* 0x000fc40000000000 */
[----:B------:R-:W-:Y:S01]  /*8b20*/  VIADD R148, R148, 0xffffffe9 ;  /* 0xffffffe994947836 */ /* 0x000fe20000000000 */
[----:B------:R-:W-:Y:S01]  /*8b30*/  ISETP.GE.U32.AND P0, PT, R142, 0x7fffffbc, PT ;  /* 0x7fffffbc8e00780c */ /* 0x000fe20003f06070 */
[----:B-1----:R-:W-:Y:S01]  /*8b40*/  IMAD.WIDE R144, R70, 0x4, R90 ;  /* 0x0000000446907825 */ /* 0x002fe200078e025a */
[----:B------:R-:W-:-:S03]  /*8b50*/  ISETP.GE.U32.AND P1, PT, R141, 0x7fffffb8, PT ;  /* 0x7fffffb88d00780c */ /* 0x000fc60003f26070 */
[--C-:B--2---:R-:W-:Y:S01]  /*8b60*/  IMAD.WIDE R150, R69, 0x4, R90.reuse ;  /* 0x0000000445967825 */ /* 0x104fe200078e025a */
[----:B------:R1:W-:Y:S03]  /*8b70*/  STL.64 [R1+0x1d58], R144 ;  /* 0x001d589001007387 */ /* 0x0003e60000100a00 */
[----:B---3--:R-:W-:Y:S01]  /*8b80*/  IMAD.WIDE R146, R68, 0x4, R90 ;  /* 0x0000000444927825 */ /* 0x008fe200078e025a */
[----:B------:R2:W-:Y:S03]  /*8b90*/  STL.64 [R1+0x1d50], R150 ;  /* 0x001d509601007387 */ /* 0x0005e60000100a00 */
[----:B----4-:R-:W-:Y:S01]  /*8ba0*/  VIADD R149, R149, 0xffffffe5 ;  /* 0xffffffe595957836 */ /* 0x010fe20000000000 */
[----:B------:R3:W-:Y:S01]  /*8bb0*/  STL.64 [R1+0x1d48], R146 ;  /* 0x001d489201007387 */ /* 0x0007e20000100a00 */
[----:B------:R-:W-:-:S02]  /*8bc0*/  IMAD R210, R2, 0x3a, RZ ;  /* 0x0000003a02d27824 */ /* 0x000fc400078e02ff */
[----:B------:R-:W-:Y:S02]  /*8bd0*/  IMAD R226, R2, 0x3e, RZ ;  /* 0x0000003e02e27824 */ /* 0x000fe400078e02ff */
[----:B-1----:R-:W-:-:S04]  /*8be0*/  IMAD.WIDE R144, R67, 0x4, R90 ;  /* 0x0000000443907825 */ /* 0x002fc800078e025a */
[--C-:B--2---:R-:W-:Y:S01]  /*8bf0*/  IMAD.WIDE R150, R66, 0x4, R90.reuse ;  /* 0x0000000442967825 */ /* 0x104fe200078e025a */
[----:B------:R1:W-:Y:S03]  /*8c00*/  STL.64 [R1+0x1d38], R144 ;  /* 0x001d389001007387 */ /* 0x0003e60000100a00 */
[----:B---3--:R-:W-:Y:S01]  /*8c10*/  IMAD.WIDE R146, R65, 0x4, R90 ;  /* 0x0000000441927825 */ /* 0x008fe200078e025a */
[----:B------:R2:W-:Y:S03]  /*8c20*/  STL.64 [R1+0x1d30], R150 ;  /* 0x001d309601007387 */ /* 0x0005e60000100a00 */
[C---:B------:R-:W-:Y:S01]  /*8c30*/  IMAD.WIDE R198, R210.reuse, 0x4, R230 ;  /* 0x00000004d2c67825 */ /* 0x040fe200078e02e6 */
[----:B------:R3:W-:Y:S03]  /*8c40*/  STL.64 [R1+0x1d28], R146 ;  /* 0x001d289201007387 */ /* 0x0007e60000100a00 */
[----:B------:R-:W-:-:S04]  /*8c50*/  IMAD.WIDE R200, R210, 0x4, R232 ;  /* 0x00000004d2c87825 */ /* 0x000fc800078e02e8 */
[----:B-1----:R-:W-:-:S04]  /*8c60*/  IMAD.WIDE R144, R64, 0x4, R90 ;  /* 0x0000000440907825 */ /* 0x002fc800078e025a */
[--C-:B--2---:R-:W-:Y:S01]  /*8c70*/  IMAD.WIDE R150, R63, 0x4, R90.reuse ;  /* 0x000000043f967825 */ /* 0x104fe200078e025a */
[----:B------:R1:W-:Y:S03]  /*8c80*/  STL.64 [R1+0x1d20], R144 ;  /* 0x001d209001007387 */ /* 0x0003e60000100a00 */
[----:B---3--:R-:W-:Y:S01]  /*8c90*/  IMAD.WIDE R146, R62, 0x4, R90 ;  /* 0x000000043e927825 */ /* 0x008fe200078e025a */
[----:B------:R2:W-:Y:S03]  /*8ca0*/  STL.64 [R1+0x1d18], R150 ;  /* 0x001d189601007387 */ /* 0x0005e60000100a00 */
[----:B------:R-:W-:Y:S01]  /*8cb0*/  IMAD.WIDE R202, R210, 0x4, R234 ;  /* 0x00000004d2ca7825 */ /* 0x000fe200078e02ea */
[----:B------:R3:W-:Y:S03]  /*8cc0*/  STL.64 [R1+0x1d10], R146 ;  /* 0x001d109201007387 */ /* 0x0007e60000100a00 */
[----:B------:R-:W-:-:S04]  /*8cd0*/  IMAD.WIDE R214, R226, 0x4, R230 ;  /* 0x00000004e2d67825 */ /* 0x000fc800078e02e6 */
        /* <DEDUP_REMOVED lines=13> */
[----:B------:R-:W-:Y:S01]  /*8db0*/  IMAD R244, R2, 0x3, RZ ;  /* 0x0000000302f47824 */ /* 0x000fe200078e02ff */
[----:B------:R3:W-:Y:S01]  /*8dc0*/  STL.64 [R1+0x1cc0], R146 ;  /* 0x001cc09201007387 */ /* 0x0007e20000100a00 */
[----:B------:R-:W-:-:S02]  /*8dd0*/  VIADD R248, R248, 0xffffffe8 ;  /* 0xffffffe8f8f87836 */ /* 0x000fc40000000000 */
[----:B-1----:R-:W-:-:S04]  /*8de0*/  IMAD.WIDE R144, R55, 0x4, R90 ;  /* 0x0000000437907825 */ /* 0x002fc800078e025a */
[--C-:B--2---:R-:W-:Y:S01]  /*8df0*/  IMAD.WIDE R150, R54, 0x4, R90.reuse ;  /* 0x0000000436967825 */ /* 0x104fe200078e025a */
[----:B------:R1:W-:Y:S03]  /*8e00*/  STL.64 [R1+0x1c90], R144 ;  /* 0x001c909001007387 */ /* 0x0003e60000100a00 */
[--C-:B---3--:R-:W-:Y:S01]  /*8e10*/  IMAD.WIDE R146, R53, 0x4, R90.reuse ;  /* 0x0000000435927825 */ /* 0x108fe200078e025a */
[----:B------:R2:W-:Y:S04]  /*8e20*/  STL.64 [R1+0x1c88], R150 ;  /* 0x001c889601007387 */ /* 0x0005e80000100a00 */
[----:B------:R3:W-:Y:S01]  /*8e30*/  STL.64 [R1+0x1c78], R146 ;  /* 0x001c789201007387 */ /* 0x0007e20000100a00 */
        /* <DEDUP_REMOVED lines=79> */
[----:B------:R-:W-:Y:S01]  /*9330*/  IMAD.WIDE R90, R12, 0x4, R90 ;  /* 0x000000040c5a7825 */ /* 0x000fe200078e025a */
[----:B------:R-:W-:Y:S01]  /*9340*/  STL.64 [R1+0xc68], R144 ;  /* 0x000c689001007387 */ /* 0x000fe20000100a00 */
[----:B--2---:R-:W1:Y:S02]  /*9350*/  LDC R150, c[0x0][0x230] ;  /* 0x00008c00ff967b82 */ /* 0x004e640000000800 */
[----:B---3--:R-:W-:Y:S01]  /*9360*/  IMAD R146, R2, 0x3d, RZ ;  /* 0x0000003d02927824 */ /* 0x008fe200078e02ff */
[----:B------:R2:W-:Y:S03]  /*9370*/  STL.64 [R1+0xc58], R90 ;  /* 0x000c585a01007387 */ /* 0x0005e60000100a00 */
[C---:B------:R-:W-:Y:S01]  /*9380*/  IMAD.WIDE R134, R146.reuse, 0x4, R230 ;  /* 0x0000000492867825 */ /* 0x040fe200078e02e6 */
[----:B------:R-:W-:Y:S01]  /*9390*/  STL.64 [R1+0x1a60], R176 ;  /* 0x001a60b001007387 */ /* 0x000fe20000100a00 */
[----:B------:R-:W3:Y:S02]  /*93a0*/  LDC R151, c[0x0][0x230] ;  /* 0x00008c00ff977b82 */ /* 0x000ee40000000800 */
[C---:B------:R-:W-:Y:S01]  /*93b0*/  IMAD.WIDE R136, R146.reuse, 0x4, R232 ;  /* 0x0000000492887825 */ /* 0x040fe200078e02e8 */
[----:B------:R-:W-:Y:S03]  /*93c0*/  STL.64 [R1+0x1920], R180 ;  /* 0x001920b401007387 */ /* 0x000fe60000100a00 */
[----:B------:R-:W-:Y:S01]  /*93d0*/  IMAD.WIDE R138, R146, 0x4, R234 ;  /* 0x00000004928a7825 */ /* 0x000fe200078e02ea */
[----:B------:R-:W-:Y:S03]  /*93e0*/  STL.64 [R1+0x16d8], R186 ;  /* 0x0016d8ba01007387 */ /* 0x000fe60000100a00 */
[--C-:B--2---:R-:W-:Y:S01]  /*93f0*/  IMAD.WIDE R90, R130, 0x4, R4.reuse ;  /* 0x00000004825a7825 */ /* 0x104fe200078e0204 */
[----:B------:R-:W-:Y:S03]  /*9400*/  STL.64 [R1+0x1820], R154 ;  /* 0x0018209a01007387 */ /* 0x000fe60000100a00 */
[--C-:B------:R-:W-:Y:S01]  /*9410*/  IMAD.WIDE R130, R127, 0x4, R4.reuse ;  /* 0x000000047f827825 */ /* 0x100fe200078e0204 */
[----:B------:R-:W-:Y:S04]  /*9420*/  STL.64 [R1+0x14d0], R156 ;  /* 0x0014d09c01007387 */ /* 0x000fe80000100a00 */
[----:B------:R-:W-:Y:S04]  /*9430*/  STL.64 [R1+0x1458], R162 ;  /* 0x001458a201007387 */ /* 0x000fe80000100a00 */
[----:B------:R-:W-:Y:S04]  /*9440*/  STL.64 [R1+0x13d0], R158 ;  /* 0x0013d09e01007387 */ /* 0x000fe80000100a00 */
[----:B------:R-:W-:Y:S04]  /*9450*/  STL.64 [R1+0x1210], R194 ;  /* 0x001210c201007387 */ /* 0x000fe80000100a00 */
[----:B------:R2:W-:Y:S04]  /*9460*/  STL.64 [R1+0x1090], R132 ;  /* 0x0010908401007387 */ /* 0x0005e80000100a00 */
[----:B------:R-:W-:Y:S04]  /*9470*/  STL.64 [R1+0x1150], R184 ;  /* 0x001150b801007387 */ /* 0x000fe80000100a00 */
[----:B------:R4:W-:Y:S01]  /*9480*/  STL.64 [R1+0x1050], R90 ;  /* 0x0010505a01007387 */ /* 0x0009e20000100a00 */
[----:B--2---:R-:W-:-:S05]  /*9490*/  IMAD.WIDE R132, R129, 0x4, R4 ;  /* 0x0000000481847825 */ /* 0x004fca00078e0204 */
[----:B------:R2:W-:Y:S01]  /*94a0*/  STL.64 [R1+0x1010], R132 ;  /* 0x0010108401007387 */ /* 0x0005e20000100a00 */
[----:B----4-:R-:W-:-:S04]  /*94b0*/  IMAD.WIDE R90, R128, 0x4, R4 ;  /* 0x00000004805a7825 */ /* 0x010fc800078e0204 */
[--C-:B------:R-:W-:Y:S01]  /*94c0*/  IMAD.WIDE R128, R126, 0x4, R4.reuse ;  /* 0x000000047e807825 */ /* 0x100fe200078e0204 */
[----:B------:R4:W-:Y:S03]  /*94d0*/  STL.64 [R1+0xf80], R90 ;  /* 0x000f805a01007387 */ /* 0x0009e60000100a00 */
[--C-:B------:R-:W-:Y:S01]  /*94e0*/  IMAD.WIDE R126, R124, 0x4, R4.reuse ;  /* 0x000000047c7e7825 */ /* 0x100fe200078e0204 */
[----:B------:R5:W-:Y:S01]  /*94f0*/  STL.64 [R1+0xf00], R130 ;  /* 0x000f008201007387 */ /* 0x000be20000100a00 */
[----:B--2---:R-:W2:Y:S03]  /*9500*/  LDC R132, c[0x0][0x230] ;  /* 0x00008c00ff847b82 */ /* 0x004ea60000000800 */
[----:B------:R-:W-:Y:S01]  /*9510*/  STL.64 [R1+0xcc0], R128 ;  /* 0x000cc08001007387 */ /* 0x000fe20000100a00 */
[----:B----4-:R-:W-:-:S04]  /*9520*/  IMAD.WIDE R90, R125, 0x4, R4 ;  /* 0x000000047d5a7825 */ /* 0x010fc800078e0204 */
[--C-:B------:R-:W-:Y:S01]  /*9530*/  IMAD.WIDE R124, R123, 0x4, R4.reuse ;  /* 0x000000047b7c7825 */ /* 0x100fe200078e0204 */
[----:B------:R4:W-:Y:S03]  /*9540*/  STL.64 [R1+0x1b18], R90 ;  /* 0x001b185a01007387 */ /* 0x0009e60000100a00 */
[----:B-----5:R-:W-:Y:S01]  /*9550*/  IMAD R130, R2, 0x39, RZ ;  /* 0x0000003902827824 */ /* 0x020fe200078e02ff */
[----:B------:R-:W-:Y:S04]  /*9560*/  STL.64 [R1+0x1b10], R126 ;  /* 0x001b107e01007387 */ /* 0x000fe80000100a00 */
[----:B------:R-:W-:Y:S01]  /*9570*/  STL.64 [R1+0x1b08], R124 ;  /* 0x001b087c01007387 */ /* 0x000fe20000100a00 */
[----:B----4-:R-:W-:-:S04]  /*9580*/  IMAD.WIDE R90, R122, 0x4, R4 ;  /* 0x000000047a5a7825 */ /* 0x010fc800078e0204 */
[--C-:B------:R-:W-:Y:S01]  /*9590*/  IMAD.WIDE R122, R121, 0x4, R4.reuse ;  /* 0x00000004797a7825 */ /* 0x100fe200078e0204 */
[----:B------:R4:W-:Y:S03]  /*95a0*/  STL.64 [R1+0x1b00], R90 ;  /* 0x001b005a01007387 */ /* 0x0009e60000100a00 */
[--C-:B------:R-:W-:Y:S01]  /*95b0*/  IMAD.WIDE R120, R120, 0x4, R4.reuse ;  /* 0x0000000478787825 */ /* 0x100fe200078e0204 */
[----:B------:R-:W-:Y:S04]  /*95c0*/  STL.64 [R1+0x1af8], R122 ;  /* 0x001af87a01007387 */ /* 0x000fe80000100a00 */
[----:B------:R5:W-:Y:S01]  /*95d0*/  STL.64 [R1+0x1af0], R120 ;  /* 0x001af07801007387 */ /* 0x000be20000100a00 */
[----:B----4-:R-:W-:-:S04]  /*95e0*/  IMAD.WIDE R90, R119, 0x4, R4 ;  /* 0x00000004775a7825 */ /* 0x010fc800078e0204 */
[--C-:B------:R-:W-:Y:S01]  /*95f0*/  IMAD.WIDE R118, R118, 0x4, R4.reuse ;  /* 0x0000000476767825 */ /* 0x100fe200078e0204 */
[----:B------:R4:W-:Y:S03]  /*9600*/  STL.64 [R1+0x1ae8], R90 ;  /* 0x001ae85a01007387 */ /* 0x0009e60000100a00 */
[----:B-----5:R-:W-:Y:S01]  /*9610*/  IMAD.WIDE R120, R117, 0x4, R4 ;  /* 0x0000000475787825 */ /* 0x020fe200078e0204 */
[----:B------:R5:W-:Y:S03]  /*9620*/  STL.64 [R1+0x1a58], R118 ;  /* 0x001a587601007387 */ /* 0x000be60000100a00 */
[----:B------:R-:W-:Y:S01]  /*9630*/  IMAD.WIDE R122, R130, 0x4, R234 ;  /* 0x00000004827a7825 */ /* 0x000fe200078e02ea */
[----:B------:R1:W-:Y:S03]  /*9640*/  STL.64 [R1+0x1a50], R120 ;  /* 0x001a507801007387 */ /* 0x0003e60000100a00 */
[----:B----4-:R-:W-:-:S04]  /*9650*/  IMAD.WIDE R90, R116, 0x4, R4 ;  /* 0x00000004745a7825 */ /* 0x010fc800078e0204 */
[--C-:B-----5:R-:W-:Y:S01]  /*9660*/  IMAD.WIDE R118, R115, 0x4, R4.reuse ;  /* 0x0000000473767825 */ /* 0x120fe200078e0204 */
[----:B------:R4:W-:Y:S03]  /*9670*/  STL.64 [R1+0x1a38], R90 ;  /* 0x001a385a01007387 */ /* 0x0009e60000100a00 */
[--C-:B------:R-:W-:Y:S01]  /*9680*/  IMAD.WIDE R116, R114, 0x4, R4.reuse ;  /* 0x0000000472747825 */ /* 0x100fe200078e0204 */
[----:B------:R-:W-:Y:S03]  /*9690*/  STL.64 [R1+0x1a10], R118 ;  /* 0x001a107601007387 */ /* 0x000fe60000100a00 */
[----:B------:R-:W-:Y:S01]  /*96a0*/  IMAD.WIDE R114, R112, 0x4, R4 ;  /* 0x0000000470727825 */ /* 0x000fe200078e0204 */
[----:B------:R5:W-:Y:S03]  /*96b0*/  STL.64 [R1+0x19f8], R116 ;  /* 0x0019f87401007387 */ /* 0x000be60000100a00 */
[----:B-1----:R-:W-:-:S04]  /*96c0*/  IMAD.WIDE R120, R130, 0x4, R232 ;  /* 0x0000000482787825 */ /* 0x002fc800078e02e8 */
[----:B----4-:R-:W-:-:S04]  /*96d0*/  IMAD.WIDE R90, R113, 0x4, R4 ;  /* 0x00000004715a7825 */ /* 0x010fc800078e0204 */
[----:B------:R-:W-:Y:S01]  /*96e0*/  IMAD.WIDE R112, R111, 0x4, R4 ;  /* 0x000000046f707825 */ /* 0x000fe200078e0204 */
[----:B------:R1:W-:Y:S01]  /*96f0*/  STL.64 [R1+0x19f0], R90 ;  /* 0x0019f05a01007387 */ /* 0x0003e20000100a00 */
[----:B-----5:R-:W4:Y:S02]  /*9700*/  LDC R116, c[0x0][0x230] ;  /* 0x00008c00ff747b82 */ /* 0x020f240000000800 */
[----:B------:R-:W-:Y:S01]  /*9710*/  IMAD.WIDE R118, R130, 0x4, R230 ;  /* 0x0000000482767825 */ /* 0x000fe200078e02e6 */
[----:B------:R5:W-:Y:S04]  /*9720*/  STL.64 [R1+0x19e8], R114 ;  /* 0x0019e87201007387 */ /* 0x000be80000100a00 */
[----:B------:R-:W-:Y:S01]  /*9730*/  STL.64 [R1+0x1918], R112 ;  /* 0x0019187001007387 */ /* 0x000fe20000100a00 */
[----:B-1----:R-:W-:-:S04]  /*9740*/  IMAD.WIDE R90, R110, 0x4, R4 ;  /* 0x000000046e5a7825 */ /* 0x002fc800078e0204 */
[--C-:B------:R-:W-:Y:S01]  /*9750*/  IMAD.WIDE R110, R109, 0x4, R4.reuse ;  /* 0x000000046d6e7825 */ /* 0x100fe200078e0204 */
[----:B------:R1:W-:Y:S03]  /*9760*/  STL.64 [R1+0x1910], R90 ;  /* 0x0019105a01007387 */ /* 0x0003e60000100a00 */
[--C-:B------:R-:W-:Y:S01]  /*9770*/  IMAD.WIDE R108, R108, 0x4, R4.reuse ;  /* 0x000000046c6c7825 */ /* 0x100fe200078e0204 */
[----:B------:R-:W-:Y:S03]  /*9780*/  STL.64 [R1+0x1908], R110 ;  /* 0x0019086e01007387 */ /* 0x000fe60000100a00 */
[----:B-----5:R-:W-:Y:S01]  /*9790*/  IMAD R114, R2, 0x35, RZ ;  /* 0x0000003502727824 */ /* 0x020fe200078e02ff */
[----:B------:R5:W-:Y:S01]  /*97a0*/  STL.64 [R1+0x1900], R108 ;  /* 0x0019006c01007387 */ /* 0x000be20000100a00 */
[----:B-1----:R-:W-:-:S04]  /*97b0*/  IMAD.WIDE R90, R107, 0x4, R4 ;  /* 0x000000046b5a7825 */ /* 0x002fc800078e0204 */
[--C-:B------:R-:W-:Y:S01]  /*97c0*/  IMAD.WIDE R106, R106, 0x4, R4.reuse ;  /* 0x000000046a6a7825 */ /* 0x100fe200078e0204 */
[----:B------:R1:W-:Y:S03]  /*97d0*/  STL.64 [R1+0x18f8], R90 ;  /* 0x0018f85a01007387 */ /* 0x0003e60000100a00 */
[--C-:B-----5:R-:W-:Y:S01]  /*97e0*/  IMAD.WIDE R108, R105, 0x4, R4.reuse ;  /* 0x00000004696c7825 */ /* 0x120fe200078e0204 */
[----:B------:R5:W-:Y:S04]  /*97f0*/  STL.64 [R1+0x18f0], R106 ;  /* 0x0018f06a01007387 */ /* 0x000be80000100a00 */
[----:B------:R-:W-:Y:S01]  /*9800*/  STL.64 [R1+0x18e8], R108 ;  /* 0x0018e86c01007387 */ /* 0x000fe20000100a00 */
[----:B-1----:R-:W-:-:S04]  /*9810*/  IMAD.WIDE R90, R104, 0x4, R4 ;  /* 0x00000004685a7825 */ /* 0x002fc800078e0204 */
[--C-:B-----5:R-:W-:Y:S01]  /*9820*/  IMAD.WIDE R106, R103, 0x4, R4.reuse ;  /* 0x00000004676a7825 */ /* 0x120fe200078e0204 */
[----:B------:R1:W-:Y:S03]  /*9830*/  STL.64 [R1+0x1818], R90 ;  /* 0x0018185a01007387 */ /* 0x0003e60000100a00 */
[--C-:B------:R-:W-:Y:S01]  /*9840*/  IMAD.WIDE R104, R102, 0x4, R4.reuse ;  /* 0x0000000466687825 */ /* 0x100fe200078e0204 */
[----:B------:R-:W-:Y:S03]  /*9850*/  STL.64 [R1+0x1810], R106 ;  /* 0x0018106a01007387 */ /* 0x000fe60000100a00 */
[--C-:B------:R-:W-:Y:S01]  /*9860*/  IMAD.WIDE R102, R100, 0x4, R4.reuse ;  /* 0x0000000464667825 */ /* 0x100fe200078e0204 */
[----:B------:R5:W-:Y:S03]  /*9870*/  STL.64 [R1+0x1808], R104 ;  /* 0x0018086801007387 */ /* 0x000be60000100a00 */
[----:B-1----:R-:W-:-:S04]  /*9880*/  IMAD.WIDE R90, R101, 0x4, R4 ;  /* 0x00000004655a7825 */ /* 0x002fc800078e0204 */
[----:B------:R-:W-:Y:S01]  /*9890*/  IMAD.WIDE R100, R99, 0x4, R4 ;  /* 0x0000000463647825 */ /* 0x000fe200078e0204 */
[----:B------:R1:W-:Y:S03]  /*98a0*/  STL.64 [R1+0x1800], R90 ;  /* 0x0018005a01007387 */ /* 0x0003e60000100a00 */
[C---:B-----5:R-:W-:Y:S01]  /*98b0*/  IMAD.WIDE R104, R114.reuse, 0x4, R232 ;  /* 0x0000000472687825 */ /* 0x060fe200078e02e8 */
[----:B------:R-:W-:Y:S03]  /*98c0*/  STL.64 [R1+0x17f8], R102 ;  /* 0x0017f86601007387 */ /* 0x000fe60000100a00 */
[----:B------:R-:W-:Y:S01]  /*98d0*/  IMAD.WIDE R106, R114, 0x4, R234 ;  /* 0x00000004726a7825 */ /* 0x000fe200078e02ea */
[----:B------:R5:W-:Y:S03]  /*98e0*/  STL.64 [R1+0x17f0], R100 ;  /* 0x0017f06401007387 */ /* 0x000be60000100a00 */
[----:B-1----:R-:W-:-:S04]  /*98f0*/  IMAD.WIDE R90, R98, 0x4, R4 ;  /* 0x00000004625a7825 */ /* 0x002fc800078e0204 */
[--C-:B------:R-:W-:Y:S01]  /*9900*/  IMAD.WIDE R98, R97, 0x4, R4.reuse ;  /* 0x0000000461627825 */ /* 0x100fe200078e0204 */
[----:B------:R1:W-:Y:S03]  /*9910*/  STL.64 [R1+0x17e8], R90 ;  /* 0x0017e85a01007387 */ /* 0x0003e60000100a00 */
[----:B------:R-:W-:Y:S01]  /*9920*/  IMAD.WIDE R96, R96, 0x4, R4 ;  /* 0x0000000460607825 */ /* 0x000fe200078e0204 */
[----:B------:R-:W-:Y:S03]  /*9930*/  STL.64 [R1+0x16d0], R98 ;  /* 0x0016d06201007387 */ /* 0x000fe60000100a00 */
[C---:B-----5:R-:W-:Y:S01]  /*9940*/  IMAD.WIDE R100, R114.reuse, 0x4, R228 ;  /* 0x0000000472647825 */ /* 0x060fe200078e02e4 */
[----:B------:R5:W-:Y:S03]  /*9950*/  STL.64 [R1+0x16c8], R96 ;  /* 0x0016c86001007387 */ /* 0x000be60000100a00 */
[----:B------:R-:W-:-:S04]  /*9960*/  IMAD.WIDE R102, R114, 0x4, R230 ;  /* 0x0000000472667825 */ /* 0x000fc800078e02e6 */
[----:B-1----:R-:W-:-:S04]  /*9970*/  IMAD.WIDE R90, R95, 0x4, R4 ;  /* 0x000000045f5a7825 */ /* 0x002fc800078e0204 */
[--C-:B------:R-:W-:Y:S01]  /*9980*/  IMAD.WIDE R94, R94, 0x4, R4.reuse ;  /* 0x000000045e5e7825 */ /* 0x100fe200078e0204 */
[----:B------:R1:W-:Y:S03]  /*9990*/  STL.64 [R1+0x16c0], R90 ;  /* 0x0016c05a01007387 */ /* 0x0003e60000100a00 */
[--C-:B-----5:R-:W-:Y:S01]  /*99a0*/  IMAD.WIDE R96, R93, 0x4, R4.reuse ;  /* 0x000000045d607825 */ /* 0x120fe200078e0204 */
[----:B------:R5:W-:Y:S03]  /*99b0*/  STL.64 [R1+0x16b8], R94 ;  /* 0x0016b85e01007387 */ /* 0x000be60000100a00 */
[----:B------:R-:W-:Y:S01]  /*99c0*/  IMAD R98, R2, 0x31, RZ ;  /* 0x0000003102627824 */ /* 0x000fe200078e02ff */
[----:B------:R-:W-:Y:S01]  /*99d0*/  STL.64 [R1+0x14f8], R96 ;  /* 0x0014f86001007387 */ /* 0x000fe20000100a00 */
[----:B-1----:R-:W-:-:S04]  /*99e0*/  IMAD.WIDE R90, R92, 0x4, R4 ;  /* 0x000000045c5a7825 */ /* 0x002fc800078e0204 */
[--C-:B-----5:R-:W-:Y:S01]  /*99f0*/  IMAD.WIDE R94, R89, 0x4, R4.reuse ;  /* 0x00000004595e7825 */ /* 0x120fe200078e0204 */
[----:B------:R1:W-:Y:S03]  /*9a00*/  STL.64 [R1+0x14f0], R90 ;  /* 0x0014f05a01007387 */ /* 0x0003e60000100a00 */
[--C-:B------:R-:W-:Y:S01]  /*9a10*/  IMAD.WIDE R92, R88, 0x4, R4.reuse ;  /* 0x00000004585c7825 */ /* 0x100fe200078e0204 */
[----:B------:R-:W-:Y:S03]  /*9a20*/  STL.64 [R1+0x14d8], R94 ;  /* 0x0014d85e01007387 */ /* 0x000fe60000100a00 */
[--C-:B------:R-:W-:Y:S01]  /*9a30*/  IMAD.WIDE R88, R86, 0x4, R4.reuse ;  /* 0x0000000456587825 */ /* 0x100fe200078e0204 */
[----:B------:R-:W-:Y:S03]  /*9a40*/  STL.64 [R1+0x14b8], R92 ;  /* 0x0014b85c01007387 */ /* 0x000fe60000100a00 */
[----:B-1----:R-:W-:-:S04]  /*9a50*/  IMAD.WIDE R90, R87, 0x4, R4 ;  /* 0x00000004575a7825 */ /* 0x002fc800078e0204 */
[--C-:B------:R-:W-:Y:S01]  /*9a60*/  IMAD.WIDE R86, R85, 0x4, R4.reuse ;  /* 0x0000000455567825 */ /* 0x100fe200078e0204 */
[----:B------:R1:W-:Y:S03]  /*9a70*/  STL.64 [R1+0x14b0], R90 ;  /* 0x0014b05a01007387 */ /* 0x0003e60000100a00 */
[----:B------:R-:W-:Y:S01]  /*9a80*/  IMAD.WIDE R84, R84, 0x4, R4 ;  /* 0x0000000454547825 */ /* 0x000fe200078e0204 */
[----:B------:R5:W-:Y:S04]  /*9a90*/  STL.64 [R1+0x1480], R88 ;  /* 0x0014805801007387 */ /* 0x000be80000100a00 */
[----:B------:R3:W-:Y:S04]  /*9aa0*/  STL.64 [R1+0x1478], R86 ;  /* 0x0014785601007387 */ /* 0x0007e80000100a00 */
[----:B------:R2:W-:Y:S01]  /*9ab0*/  STL.64 [R1+0x1470], R84 ;  /* 0x0014705401007387 */ /* 0x0005e20000100a00 */
[----:B-1----:R-:W-:-:S04]  /*9ac0*/  IMAD.WIDE R90, R98, 0x4, R234 ;  /* 0x00000004625a7825 */ /* 0x002fc800078e02ea */
[----:B-----5:R-:W-:-:S04]  /*9ad0*/  IMAD.WIDE R88, R83, 0x4, R4 ;  /* 0x0000000453587825 */ /* 0x020fc800078e0204 */
[--C-:B---3--:R-:W-:Y:S01]  /*9ae0*/  IMAD.WIDE R86, R82, 0x4, R4.reuse ;  /* 0x0000000452567825 */ /* 0x108fe200078e0204 */
[----:B------:R1:W-:Y:S03]  /*9af0*/  STL.64 [R1+0x1468], R88 ;  /* 0x0014685801007387 */ /* 0x0003e60000100a00 */
[--C-:B--2---:R-:W-:Y:S01]  /*9b00*/  IMAD.WIDE R84, R81, 0x4, R4.reuse ;  /* 0x0000000451547825 */ /* 0x104fe200078e0204 */
[----:B------:R2:W-:Y:S03]  /*9b10*/  STL.64 [R1+0x1460], R86 ;  /* 0x0014605601007387 */ /* 0x0005e60000100a00 */
[--C-:B------:R-:W-:Y:S01]  /*9b20*/  IMAD.WIDE R82, R80, 0x4, R4.reuse ;  /* 0x0000000450527825 */ /* 0x100fe200078e0204 */
[----:B------:R-:W-:Y:S03]  /*9b30*/  STL.64 [R1+0x1450], R84 ;  /* 0x0014505401007387 */ /* 0x000fe60000100a00 */
[--C-:B------:R-:W-:Y:S01]  /*9b40*/  IMAD.WIDE R80, R79, 0x4, R4.reuse ;  /* 0x000000044f507825 */ /* 0x100fe200078e0204 */
[----:B------:R3:W-:Y:S03]  /*9b50*/  STL.64 [R1+0x1448], R82 ;  /* 0x0014485201007387 */ /* 0x0007e60000100a00 */
[----:B------:R-:W-:Y:S01]  /*9b60*/  IMAD.WIDE R78, R78, 0x4, R4 ;  /* 0x000000044e4e7825 */ /* 0x000fe200078e0204 */
[----:B------:R5:W-:Y:S03]  /*9b70*/  STL.64 [R1+0x1440], R80 ;  /* 0x0014405001007387 */ /* 0x000be60000100a00 */
[C---:B-1----:R-:W-:Y:S01]  /*9b80*/  IMAD.WIDE R88, R2.reuse, 0x4, R228 ;  /* 0x0000000402587825 */ /* 0x042fe200078e02e4 */
[----:B------:R1:W-:Y:S03]  /*9b90*/  STL.64 [R1+0x1438], R78 ;  /* 0x0014384e01007387 */ /* 0x0003e60000100a00 */
[----:B--2---:R-:W-:-:S04]  /*9ba0*/  IMAD.WIDE R86, R2, 0x4, R230 ;  /* 0x0000000402567825 */ /* 0x004fc800078e02e6 */
[----:B---3--:R-:W-:-:S04]  /*9bb0*/  IMAD.WIDE R82, R77, 0x4, R4 ;  /* 0x000000044d527825 */ /* 0x008fc800078e0204 */
[--C-:B-----5:R-:W-:Y:S01]  /*9bc0*/  IMAD.WIDE R80, R76, 0x4, R4.reuse ;  /* 0x000000044c507825 */ /* 0x120fe200078e0204 */
[----:B------:R2:W-:Y:S03]  /*9bd0*/  STL.64 [R1+0x1430], R82 ;  /* 0x0014305201007387 */ /* 0x0005e60000100a00 */
[--C-:B-1----:R-:W-:Y:S01]  /*9be0*/  IMAD.WIDE R78, R75, 0x4, R4.reuse ;  /* 0x000000044b4e7825 */ /* 0x102fe200078e0204 */
[----:B------:R-:W-:Y:S03]  /*9bf0*/  STL.64 [R1+0x1428], R80 ;  /* 0x0014285001007387 */ /* 0x000fe60000100a00 */
[--C-:B------:R-:W-:Y:S01]  /*9c00*/  IMAD.WIDE R76, R74, 0x4, R4.reuse ;  /* 0x000000044a4c7825 */ /* 0x100fe200078e0204 */
[----:B------:R-:W-:Y:S03]  /*9c10*/  STL.64 [R1+0x13d8], R78 ;  /* 0x0013d84e01007387 */ /* 0x000fe60000100a00 */
[--C-:B------:R-:W-:Y:S01]  /*9c20*/  IMAD.WIDE R74, R73, 0x4, R4.reuse ;  /* 0x00000004494a7825 */ /* 0x100fe200078e0204 */
[----:B------:R1:W-:Y:S03]  /*9c30*/  STL.64 [R1+0x1248], R76 ;  /* 0x0012484c01007387 */ /* 0x0003e60000100a00 */
[----:B------:R-:W-:Y:S01]  /*9c40*/  IMAD.WIDE R72, R72, 0x4, R4 ;  /* 0x0000000448487825 */ /* 0x000fe200078e0204 */
[----:B------:R3:W-:Y:S03]  /*9c50*/  STL.64 [R1+0x1240], R74 ;  /* 0x0012404a01007387 */ /* 0x0007e60000100a00 */
[C---:B------:R-:W-:Y:S01]  /*9c60*/  IMAD.WIDE R84, R2.reuse, 0x4, R232 ;  /* 0x0000000402547825 */ /* 0x040fe200078e02e8 */
[----:B------:R5:W-:Y:S03]  /*9c70*/  STL.64 [R1+0x1238], R72 ;  /* 0x0012384801007387 */ /* 0x000be60000100a00 */
[----:B--2---:R-:W-:-:S04]  /*9c80*/  IMAD.WIDE R82, R2, 0x4, R234 ;  /* 0x0000000402527825 */ /* 0x004fc800078e02ea */
[----:B-1----:R-:W-:-:S04]  /*9c90*/  IMAD.WIDE R76, R71, 0x4, R4 ;  /* 0x00000004474c7825 */ /* 0x002fc800078e0204 */
[--C-:B---3--:R-:W-:Y:S01]  /*9ca0*/  IMAD.WIDE R74, R70, 0x4, R4.reuse ;  /* 0x00000004464a7825 */ /* 0x108fe200078e0204 */
[----:B------:R-:W-:Y:S03]  /*9cb0*/  STL.64 [R1+0x1230], R76 ;  /* 0x0012304c01007387 */ /* 0x000fe60000100a00 */
[--C-:B-----5:R-:W-:Y:S01]  /*9cc0*/  IMAD.WIDE R72, R69, 0x4, R4.reuse ;  /* 0x0000000445487825 */ /* 0x120fe200078e0204 */
[----:B------:R-:W-:Y:S03]  /*9cd0*/  STL.64 [R1+0x1228], R74 ;  /* 0x0012284a01007387 */ /* 0x000fe60000100a00 */
[--C-:B------:R-:W-:Y:S01]  /*9ce0*/  IMAD.WIDE R70, R68, 0x4, R4.reuse ;  /* 0x0000000444467825 */ /* 0x100fe200078e0204 */
[----:B------:R1:W-:Y:S03]  /*9cf0*/  STL.64 [R1+0x1220], R72 ;  /* 0x0012204801007387 */ /* 0x0003e60000100a00 */
[--C-:B------:R-:W-:Y:S01]  /*9d00*/  IMAD.WIDE R68, R67, 0x4, R4.reuse ;  /* 0x0000000443447825 */ /* 0x100fe200078e0204 */
[----:B------:R2:W-:Y:S03]  /*9d10*/  STL.64 [R1+0x1218], R70 ;  /* 0x0012184601007387 */ /* 0x0005e60000100a00 */
[--C-:B------:R-:W-:Y:S01]  /*9d20*/  IMAD.WIDE R66, R66, 0x4, R4.reuse ;  /* 0x0000000442427825 */ /* 0x100fe200078e0204 */
[----:B------:R3:W-:Y:S04]  /*9d30*/  STL.64 [R1+0x1208], R68 ;  /* 0x0012084401007387 */ /* 0x0007e80000100a00 */
[----:B------:R5:W-:Y:S01]  /*9d40*/  STL.64 [R1+0x1200], R66 ;  /* 0x0012004201007387 */ /* 0x000be20000100a00 */
[----:B-1----:R-:W1:Y:S01]  /*9d50*/  LDC R73, c[0x0][0x230] ;  /* 0x00008c00ff497b82 */ /* 0x002e620000000800 */
[----:B--2---:R-:W-:-:S04]  /*9d60*/  IMAD.WIDE R70, R65, 0x4, R4 ;  /* 0x0000000441467825 */ /* 0x004fc800078e0204 */
[--C-:B---3--:R-:W-:Y:S01]  /*9d70*/  IMAD.WIDE R68, R64, 0x4, R4.reuse ;  /* 0x0000000440447825 */ /* 0x108fe200078e0204 */
[----:B------:R2:W-:Y:S02]  /*9d80*/  STL.64 [R1+0x1198], R70 ;  /* 0x0011984601007387 */ /* 0x0005e40000100a00 */
[----:B------:R-:W3:Y:S01]  /*9d90*/  LDC R72, c[0x0][0x230] ;  /* 0x00008c00ff487b82 */ /* 0x000ee20000000800 */
[--C-:B-----5:R-:W-:Y:S01]  /*9da0*/  IMAD.WIDE R66, R63, 0x4, R4.reuse ;  /* 0x000000043f427825 */ /* 0x120fe200078e0204 */
[----:B------:R5:W-:Y:S03]  /*9db0*/  STL.64 [R1+0x1190], R68 ;  /* 0x0011904401007387 */ /* 0x000be60000100a00 */
[--C-:B------:R-:W-:Y:S01]  /*9dc0*/  IMAD.WIDE R64, R62, 0x4, R4.reuse ;  /* 0x000000043e407825 */ /* 0x100fe200078e0204 */
[----:B------:R-:W-:Y:S03]  /*9dd0*/  STL.64 [R1+0x1178], R66 ;  /* 0x0011784201007387 */ /* 0x000fe60000100a00 */
[--C-:B------:R-:W-:Y:S01]  /*9de0*/  IMAD.WIDE R62, R61, 0x4, R4.reuse ;  /* 0x000000043d3e7825 */ /* 0x100fe200078e0204 */
[----:B------:R4:W-:Y:S01]  /*9df0*/  STL.64 [R1+0x1170], R64 ;  /* 0x0011704001007387 */ /* 0x0009e20000100a00 */
[----:B--2---:R-:W2:Y:S02]  /*9e00*/  LDC R70, c[0x0][0x230] ;  /* 0x00008c00ff467b82 */ /* 0x004ea40000000800 */
[--C-:B------:R-:W-:Y:S01]  /*9e10*/  IMAD.WIDE R60, R60, 0x4, R4.reuse ;  /* 0x000000043c3c7825 */ /* 0x100fe200078e0204 */
[----:B------:R4:W-:Y:S03]  /*9e20*/  STL.64 [R1+0x1158], R62 ;  /* 0x0011583e01007387 */ /* 0x0009e60000100a00 */
[----:B-----5:R-:W-:Y:S01]  /*9e30*/  IMAD R68, R2, 0x3c, RZ ;  /* 0x0000003c02447824 */ /* 0x020fe200078e02ff */
[----:B------:R5:W-:Y:S01]  /*9e40*/  STL.64 [R1+0x1138], R60 ;  /* 0x0011383c01007387 */ /* 0x000be20000100a00 */
[----:B------:R-:W1:Y:S01]  /*9e50*/  LDC R71, c[0x0][0x230] ;  /* 0x00008c00ff477b82 */ /* 0x000e620000000800 */
[----:B----4-:R-:W-:-:S04]  /*9e60*/  IMAD.WIDE R64, R59, 0x4, R4 ;  /* 0x000000043b407825 */ /* 0x010fc800078e0204 */
[--C-:B------:R-:W-:Y:S01]  /*9e70*/  IMAD.WIDE R62, R58, 0x4, R4.reuse ;  /* 0x000000043a3e7825 */ /* 0x100fe200078e0204 */
[----:B------:R-:W-:Y:S03]  /*9e80*/  STL.64 [R1+0x1130], R64 ;  /* 0x0011304001007387 */ /* 0x000fe60000100a00 */
[--C-:B-----5:R-:W-:Y:S01]  /*9e90*/  IMAD.WIDE R60, R57, 0x4, R4.reuse ;  /* 0x00000004393c7825 */ /* 0x120fe200078e0204 */
[----:B------:R-:W-:Y:S03]  /*9ea0*/  STL.64 [R1+0x10c8], R62 ;  /* 0x0010c83e01007387 */ /* 0x000fe60000100a00 */
[--C-:B------:R-:W-:Y:S01]  /*9eb0*/  IMAD.WIDE R58, R56, 0x4, R4.reuse ;  /* 0x00000004383a7825 */ /* 0x100fe200078e0204 */
[----:B------:R4:W-:Y:S03]  /*9ec0*/  STL.64 [R1+0x10c0], R60 ;  /* 0x0010c03c01007387 */ /* 0x0009e60000100a00 */
[--C-:B------:R-:W-:Y:S01]  /*9ed0*/  IMAD.WIDE R56, R55, 0x4, R4.reuse ;  /* 0x0000000437387825 */ /* 0x100fe200078e0204 */
[----:B------:R5:W-:Y:S03]  /*9ee0*/  STL.64 [R1+0x10a8], R58 ;  /* 0x0010a83a01007387 */ /* 0x000be60000100a00 */
[----:B------:R-:W-:Y:S01]  /*9ef0*/  IMAD.WIDE R54, R54, 0x4, R4 ;  /* 0x0000000436367825 */ /* 0x000fe200078e0204 */
[----:B------:R3:W-:Y:S04]  /*9f00*/  STL.64 [R1+0x10a0], R56 ;  /* 0x0010a03801007387 */ /* 0x0007e80000100a00 */
[----:B------:R2:W-:Y:S01]  /*9f10*/  STL.64 [R1+0x1098], R54 ;  /* 0x0010983601007387 */ /* 0x0005e20000100a00 */
[----:B----4-:R-:W-:-:S04]  /*9f20*/  IMAD.WIDE R60, R68, 0x4, R234 ;  /* 0x00000004443c7825 */ /* 0x010fc800078e02ea */
[----:B-----5:R-:W-:-:S04]  /*9f30*/  IMAD.WIDE R58, R53, 0x4, R4 ;  /* 0x00000004353a7825 */ /* 0x020fc800078e0204 */
[--C-:B---3--:R-:W-:Y:S01]  /*9f40*/  IMAD.WIDE R56, R52, 0x4, R4.reuse ;  /* 0x0000000434387825 */ /* 0x108fe200078e0204 */
[----:B------:R-:W-:Y:S03]  /*9f50*/  STL.64 [R1+0x1088], R58 ;  /* 0x0010883a01007387 */ /* 0x000fe60000100a00 */
[--C-:B--2---:R-:W-:Y:S01]  /*9f60*/  IMAD.WIDE R54, R51, 0x4, R4.reuse ;  /* 0x0000000433367825 */ /* 0x104fe200078e0204 */
[----:B------:R2:W-:Y:S03]  /*9f70*/  STL.64 [R1+0x1080], R56 ;  /* 0x0010803801007387 */ /* 0x0005e60000100a00 */
[--C-:B------:R-:W-:Y:S01]  /*9f80*/  IMAD.WIDE R52, R50, 0x4, R4.reuse ;  /* 0x0000000432347825 */ /* 0x100fe200078e0204 */
[----:B------:R3:W-:Y:S03]  /*9f90*/  STL.64 [R1+0x1078], R54 ;  /* 0x0010783601007387 */ /* 0x0007e60000100a00 */
[--C-:B------:R-:W-:Y:S01]  /*9fa0*/  IMAD.WIDE R50, R49, 0x4, R4.reuse ;  /* 0x0000000431327825 */ /* 0x100fe200078e0204 */
[----:B------:R4:W-:Y:S03]  /*9fb0*/  STL.64 [R1+0x1070], R52 ;  /* 0x0010703401007387 */ /* 0x0009e60000100a00 */
[----:B------:R-:W-:Y:S01]  /*9fc0*/  IMAD.WIDE R48, R48, 0x4, R4 ;  /* 0x0000000430307825 */ /* 0x000fe200078e0204 */
[----:B------:R5:W-:Y:S03]  /*9fd0*/  STL.64 [R1+0x1068], R50 ;  /* 0x0010683201007387 */ /* 0x000be60000100a00 */
[C---:B--2---:R-:W-:Y:S01]  /*9fe0*/  IMAD.WIDE R56, R68.reuse, 0x4, R230 ;  /* 0x0000000444387825 */ /* 0x044fe200078e02e6 */
[----:B------:R2:W-:Y:S01]  /*9ff0*/  STL.64 [R1+0x1060], R48 ;  /* 0x0010603001007387 */ /* 0x0005e20000100a00 */
[----:B---3--:R-:W3:Y:S02]  /*a000*/  LDC R54, c[0x0][0x230] ;  /* 0x00008c00ff367b82 */ /* 0x008ee40000000800 */
[----:B------:R-:W-:-:S04]  /*a010*/  IMAD.WIDE R58, R68, 0x4, R232 ;  /* 0x00000004443a7825 */ /* 0x000fc800078e02e8 */
[----:B----4-:R-:W-:-:S04]  /*a020*/  IMAD.WIDE R52, R47, 0x4, R4 ;  /* 0x000000042f347825 */ /* 0x010fc800078e0204 */
[--C-:B-----5:R-:W-:Y:S01]  /*a030*/  IMAD.WIDE R50, R46, 0x4, R4.reuse ;  /* 0x000000042e327825 */ /* 0x120fe200078e0204 */
[----:B------:R4:W-:Y:S03]  /*a040*/  STL.64 [R1+0x1058], R52 ;  /* 0x0010583401007387 */ /* 0x0009e60000100a00 */
[--C-:B--2---:R-:W-:Y:S01]  /*a050*/  IMAD.WIDE R48, R45, 0x4, R4.reuse ;  /* 0x000000042d307825 */ /* 0x104fe200078e0204 */
[----:B------:R-:W-:Y:S03]  /*a060*/  STL.64 [R1+0x1048], R50 ;  /* 0x0010483201007387 */ /* 0x000fe60000100a00 */
[--C-:B------:R-:W-:Y:S01]  /*a070*/  IMAD.WIDE R46, R44, 0x4, R4.reuse ;  /* 0x000000042c2e7825 */ /* 0x100fe200078e0204 */
[----:B------:R-:W-:Y:S03]  /*a080*/  STL.64 [R1+0x1040], R48 ;  /* 0x0010403001007387 */ /* 0x000fe60000100a00 */
[--C-:B------:R-:W-:Y:S01]  /*a090*/  IMAD.WIDE R44, R43, 0x4, R4.reuse ;  /* 0x000000042b2c7825 */ /* 0x100fe200078e0204 */
[----:B------:R2:W-:Y:S03]  /*a0a0*/  STL.64 [R1+0x1038], R46 ;  /* 0x0010382e01007387 */ /* 0x0005e60000100a00 */
[--C-:B------:R-:W-:Y:S01]  /*a0b0*/  IMAD.WIDE R42, R42, 0x4, R4.reuse ;  /* 0x000000042a2a7825 */ /* 0x100fe200078e0204 */
[----:B------:R5:W-:Y:S03]  /*a0c0*/  STL.64 [R1+0x1030], R44 ;  /* 0x0010302c01007387 */ /* 0x000be60000100a00 */
[----:B----4-:R-:W-:Y:S01]  /*a0d0*/  IMAD R52, R2, 0x38, RZ ;  /* 0x0000003802347824 */ /* 0x010fe200078e02ff */
[----:B------:R4:W-:Y:S01]  /*a0e0*/  STL.64 [R1+0x1028], R42 ;  /* 0x0010282a01007387 */ /* 0x0009e20000100a00 */
[----:B--2---:R-:W-:-:S04]  /*a0f0*/  IMAD.WIDE R46, R41, 0x4, R4 ;  /* 0x00000004292e7825 */ /* 0x004fc800078e0204 */
[--C-:B-----5:R-:W-:Y:S01]  /*a100*/  IMAD.WIDE R44, R40, 0x4, R4.reuse ;  /* 0x00000004282c7825 */ /* 0x120fe200078e0204 */
[----:B------:R-:W-:Y:S03]  /*a110*/  STL.64 [R1+0x1020], R46 ;  /* 0x0010202e01007387 */ /* 0x000fe60000100a00 */
[--C-:B----4-:R-:W-:Y:S01]  /*a120*/  IMAD.WIDE R42, R39, 0x4, R4.reuse ;  /* 0x00000004272a7825 */ /* 0x110fe200078e0204 */
        /* <DEDUP_REMOVED lines=8> */
[----:B------:R2:W-:Y:S03]  /*a1b0*/  STL.64 [R1+0xff0], R36 ;  /* 0x000ff02401007387 */ /* 0x0005e60000100a00 */
[----:B----4-:R-:W-:-:S04]  /*a1c0*/  IMAD.WIDE R42, R52, 0x4, R232 ;  /* 0x00000004342a7825 */ /* 0x010fc800078e02e8 */
[----:B-----5:R-:W-:-:S04]  /*a1d0*/  IMAD.WIDE R40, R35, 0x4, R4 ;  /* 0x0000000423287825 */ /* 0x020fc800078e0204 */
[--C-:B-1----:R-:W-:Y:S01]  /*a1e0*/  IMAD.WIDE R38, R34, 0x4, R4.reuse ;  /* 0x0000000422267825 */ /* 0x102fe200078e0204 */
        /* <DEDUP_REMOVED lines=9> */
[----:B-1----:R-:W-:Y:S01]  /*a280*/  IMAD.WIDE R38, R52, 0x4, R228 ;  /* 0x0000000434267825 */ /* 0x002fe200078e02e4 */
[----:B------:R1:W-:Y:S03]  /*a290*/  STL.64 [R1+0xf50], R30 ;  /* 0x000f501e01007387 */ /* 0x0003e60000100a00 */
[----:B--2---:R-:W-:-:S02]  /*a2a0*/  IMAD R36, R2, 0x34, RZ ;  /* 0x0000003402247824 */ /* 0x004fc400078e02ff */
[----:B----4-:R-:W-:-:S04]  /*a2b0*/  IMAD.WIDE R34, R29, 0x4, R4 ;  /* 0x000000041d227825 */ /* 0x010fc800078e0204 */
[--C-:B-----5:R-:W-:Y:S01]  /*a2c0*/  IMAD.WIDE R32, R28, 0x4, R4.reuse ;  /* 0x000000041c207825 */ /* 0x120fe200078e0204 */
[----:B------:R-:W-:Y:S03]  /*a2d0*/  STL.64 [R1+0xf40], R34 ;  /* 0x000f402201007387 */ /* 0x000fe60000100a00 */
        /* <DEDUP_REMOVED lines=8> */
[----:B------:R-:W-:Y:S01]  /*a360*/  IMAD.WIDE R40, R52, 0x4, R230 ;  /* 0x0000000434287825 */ /* 0x000fe200078e02e6 */
[----:B------:R4:W-:Y:S03]  /*a370*/  STL.64 [R1+0xe10], R24 ;  /* 0x000e101801007387 */ /* 0x0009e60000100a00 */
[----:B-1----:R-:W-:-:S04]  /*a380*/  IMAD.WIDE R28, R23, 0x4, R4 ;  /* 0x00000004171c7825 */ /* 0x002fc800078e0204 */
[--C-:B--2---:R-:W-:Y:S01]  /*a390*/  IMAD.WIDE R26, R22, 0x4, R4.reuse ;  /* 0x00000004161a7825 */ /* 0x104fe200078e0204 */
[----:B------:R-:W-:Y:S03]  /*a3a0*/  STL.64 [R1+0xe00], R28 ;  /* 0x000e001c01007387 */ /* 0x000fe60000100a00 */
[--C-:B----4-:R-:W-:Y:S01]  /*a3b0*/  IMAD.WIDE R24, R21, 0x4, R4.reuse ;  /* 0x0000000415187825 */ /* 0x110fe200078e0204 */
        /* <DEDUP_REMOVED lines=9> */
[----:B------:R-:W-:-:S04]  /*a450*/  IMAD.WIDE R28, R36, 0x4, R234 ;  /* 0x00000004241c7825 */ /* 0x000fc800078e02ea */
[----:B--2---:R-:W-:-:S04]  /*a460*/  IMAD.WIDE R22, R17, 0x4, R4 ;  /* 0x0000000411167825 */ /* 0x004fc800078e0204 */
[--C-:B----4-:R-:W-:Y:S01]  /*a470*/  IMAD.WIDE R20, R16, 0x4, R4.reuse ;  /* 0x0000000410147825 */ /* 0x110fe200078e0204 */
[----:B------:R-:W-:Y:S03]  /*a480*/  STL.64 [R1+0xc90], R22 ;  /* 0x000c901601007387 */ /* 0x000fe60000100a00 */
[--C-:B-1----:R-:W-:Y:S01]  /*a490*/  IMAD.WIDE R18, R15, 0x4, R4.reuse ;  /* 0x000000040f127825 */ /* 0x102fe200078e0204 */
[----:B------:R-:W-:Y:S03]  /*a4a0*/  STL.64 [R1+0xc80], R20 ;  /* 0x000c801401007387 */ /* 0x000fe60000100a00 */
[--C-:B------:R-:W-:Y:S01]  /*a4b0*/  IMAD.WIDE R16, R14, 0x4, R4.reuse ;  /* 0x000000040e107825 */ /* 0x100fe200078e0204 */
[----:B------:R-:W-:Y:S03]  /*a4c0*/  STL.64 [R1+0xc70], R18 ;  /* 0x000c701201007387 */ /* 0x000fe60000100a00 */
[--C-:B------:R-:W-:Y:S01]  /*a4d0*/  IMAD.WIDE R14, R13, 0x4, R4.reuse ;  /* 0x000000040d0e7825 */ /* 0x100fe200078e0204 */
[----:B------:R-:W-:Y:S01]  /*a4e0*/  STL.64 [R1+0xc60], R16 ;  /* 0x000c601001007387 */ /* 0x000fe20000100a00 */
[----:B------:R-:W1:Y:S02]  /*a4f0*/  LDC R13, c[0x0][0x230] ;  /* 0x00008c00ff0d7b82 */ /* 0x000e640000000800 */
[----:B------:R-:W-:Y:S01]  /*a500*/  IMAD.WIDE R4, R12, 0x4, R4 ;  /* 0x000000040c047825 */ /* 0x000fe200078e0204 */
[----:B------:R2:W-:Y:S04]  /*a510*/  STL.64 [R1+0xc40], R14 ;  /* 0x000c400e01007387 */ /* 0x0005e80000100a00 */
[----:B------:R4:W-:Y:S01]  /*a520*/  STL.64 [R1+0xc50], R4 ;  /* 0x000c500401007387 */ /* 0x0009e20000100a00 */
[----:B------:R-:W5:Y:S08]  /*a530*/  LDC R12, c[0x0][0x230] ;  /* 0x00008c00ff0c7b82 */ /* 0x000f700000000800 */
[----:B--2---:R-:W2:Y:S01]  /*a540*/  LDC R14, c[0x0][0x230] ;  /* 0x00008c00ff0e7b82 */ /* 0x004ea20000000800 */
[----:B----4-:R-:W-:-:S02]  /*a550*/  IMAD R5, R11, UR5, RZ ;  /* 0x000000050b057c24 */ /* 0x010fc4000f8e02ff */
[----:B------:R-:W-:Y:S01]  /*a560*/  IMAD R4, R10, UR5, RZ ;  /* 0x000000050a047c24 */ /* 0x000fe2000f8e02ff */
[----:B------:R-:W-:Y:S02]  /*a570*/  UMOV UR5, 0x400 ;  /* 0x0000040000057882 */ /* 0x000fe40000000000 */
[C---:B------:R-:W-:Y:S01]  /*a580*/  LEA R236, P2, R5.reuse, UR8, 0x2 ;  /* 0x0000000805ec7c11 */ /* 0x040fe2000f8410ff */
[----:B------:R-:W-:Y:S01]  /*a590*/  ULEA UR5, UR4, UR5, 0x18 ;  /* 0x0000000504057291 */ /* 0x000fe2000f8ec03f */
[----:B------:R-:W-:Y:S02]  /*a5a0*/  LEA R238, P6, R4, UR8, 0x2 ;  /* 0x0000000804ee7c11 */ /* 0x000fe4000f8c10ff */
[----:B------:R-:W-:Y:S02]  /*a5b0*/  LEA.HI.X.SX32 R237, R5, UR9, 0x2, P2 ;  /* 0x0000000905ed7c11 */ /* 0x000fe400090f16ff */
[----:B------:R-:W-:Y:S01]  /*a5c0*/  LEA R240, P2, R0, UR8, 0x2 ;  /* 0x0000000800f07c11 */ /* 0x000fe2000f8410ff */
[----:B-----5:R-:W-:Y:S01]  /*a5d0*/  VIADD R5, R12, 0xfffffff3 ;  /* 0xfffffff30c057836 */ /* 0x020fe20000000000 */
[----:B------:R-:W-:Y:S01]  /*a5e0*/  LEA.HI.X.SX32 R239, R4, UR9, 0x2, P6 ;  /* 0x0000000904ef7c11 */ /* 0x000fe2000b0f16ff */
[----:B------:R-:W-:Y:S01]  /*a5f0*/  IMAD.WIDE R30, R36, 0x4, R236 ;  /* 0x00000004241e7825 */ /* 0x000fe200078e02ec */
[----:B------:R-:W-:Y:S01]  /*a600*/  LEA.HI.X.SX32 R241, R0, UR9, 0x2, P2 ;  /* 0x0000000900f17c11 */ /* 0x000fe200090f16ff */
[----:B------:R-:W4:Y:S01]  /*a610*/  LDC R4, c[0x0][0x230] ;  /* 0x00008c00ff047b82 */ /* 0x000f220000000800 */
[----:B------:R-:W-:Y:S01]  /*a620*/  ISETP.GE.U32.AND P2, PT, R5, 0x7fffffb4, PT ;  /* 0x7fffffb40500780c */ /* 0x000fe20003f46070 */
[----:B------:R-:W-:Y:S01]  /*a630*/  VIADD R5, R246, UR5 ;  /* 0x00000005f6057c36 */ /* 0x000fe20008000000 */
[----:B------:R-:W-:Y:S01]  /*a640*/  LEA R242, P6, R3, UR8, 0x2 ;  /* 0x0000000803f27c11 */ /* 0x000fe2000f8c10ff */
[----:B------:R-:W-:Y:S01]  /*a650*/  IMAD.WIDE R32, R36, 0x4, R238 ;  /* 0x0000000424207825 */ /* 0x000fe200078e02ee */
[----:B-1----:R-:W-:-:S02]  /*a660*/  IADD3 R0, R13, -0x11, RZ ;  /* 0xffffffef0d007810 */ /* 0x002fc40007ffe0ff */
[----:B------:R-:W-:Y:S01]  /*a670*/  LEA.HI.X.SX32 R243, R3, UR9, 0x2, P6 ;  /* 0x0000000903f37c11 */ /* 0x000fe2000b0f16ff */
[----:B------:R-:W-:Y:S01]  /*a680*/  @!PT LDS RZ, [RZ] ;  /* 0x00000000fffff984 */ /* 0x000fe20000000800 */
[----:B------:R-:W-:Y:S01]  /*a690*/  @!PT LDS RZ, [RZ] ;  /* 0x00000000fffff984 */ /* 0x000fe20000000800 */
[----:B------:R-:W-:Y:S01]  /*a6a0*/  @!PT LDS RZ, [RZ] ;  /* 0x00000000fffff984 */ /* 0x000fe20000000800 */
[----:B------:R-:W-:Y:S01]  /*a6b0*/  LDGSTS.E [R5], desc[UR60][R228.64], !P3 ;  /* 0x00000000e4057fae */ /* 0x000fe2000d92187c */
[----:B------:R-:W-:Y:S01]  /*a6c0*/  IMAD.SHL.U32 R3, R2, 0x4, RZ ;  /* 0x0000000402037824 */ /* 0x000fe200078e00ff */
[----:B------:R-:W-:Y:S01]  /*a6d0*/  ISETP.GE.U32.AND P6, PT, R0, 0x7fffffb0, PT ;  /* 0x7fffffb00000780c */ /* 0x000fe20003fc6070 */
[----:B--2---:R-:W-:Y:S01]  /*a6e0*/  VIADD R0, R14, 0xffffffeb ;  /* 0xffffffeb0e007836 */ /* 0x004fe20000000000 */
[----:B------:R-:W-:Y:S01]  /*a6f0*/  LDGSTS.E [R5+0x80], desc[UR60][R230.64], !P3 ;  /* 0x00080000e6057fae */ /* 0x000fe2000d92187c */
[----:B------:R-:W-:-:S03]  /*a700*/  IMAD.WIDE R24, R3, 0x4, R228 ;  /* 0x0000000403187825 */ /* 0x000fc600078e02e4 */
        /* <DEDUP_REMOVED lines=11> */
[----:B------:R-:W-:Y:S01]  /*a7c0*/  ISETP.GE.U32.AND P3, PT, R0, 0x7fffffac, PT ;  /* 0x7fffffac0000780c */ /* 0x000fe20003f66070 */
[----:B------:R-:W-:Y:S02]  /*a7d0*/  IMAD.SHL.U32 R0, R2, 0x8, RZ ;  /* 0x0000000802007824 */ /* 0x000fe400078e00ff */
[----:B------:R1:W-:Y:S01]  /*a7e0*/  LDGSTS.E [R5+0x1000], desc[UR60][R24.64], !P0 ;  /* 0x0100000018057fae */ /* 0x0003e2000c12187c */
[----:B------:R-:W-:-:S03]  /*a7f0*/  IMAD.WIDE R10, R3, 0x4, R240 ;  /* 0x00000004030a7825 */ /* 0x000fc600078e02f0 */
[----:B------:R2:W-:Y:S01]  /*a800*/  LDGSTS.E [R5+0x1080], desc[UR60][R22.64], !P0 ;  /* 0x0108000016057fae */ /* 0x0005e2000c12187c */
[----:B------:R-:W-:Y:S01]  /*a810*/  IMAD.WIDE R8, R3, 0x4, R242 ;  /* 0x0000000403087825 */ /* 0x000fe200078e02f2 */
[----:B------:R-:W-:Y:S02]  /*a820*/  IADD3 R3, R6, -0x1d, RZ ;  /* 0xffffffe306037810 */ /* 0x000fe40007ffe0ff */
[----:B------:R1:W-:Y:S01]  /*a830*/  STL.64 [R1+0x7c0], R24 ;  /* 0x0007c01801007387 */ /* 0x0003e20000100a00 */
[----:B------:R-:W-:Y:S01]  /*a840*/  IMAD.WIDE R14, R0, 0x4, R238 ;  /* 0x00000004000e7825 */ /* 0x000fe200078e02ee */
[----:B------:R-:W5:Y:S02]  /*a850*/  LDC R6, c[0x0][0x230] ;  /* 0x00008c00ff067b82 */ /* 0x000f640000000800 */
[----:B------:R3:W-:Y:S01]  /*a860*/  LDGSTS.E [R5+0x1100], desc[UR60][R20.64], !P0 ;  /* 0x0110000014057fae */ /* 0x0007e2000c12187c */
[----:B----4-:R-:W-:Y:S02]  /*a870*/  VIADD R4, R4, 0xffffffe7 ;  /* 0xffffffe704047836 */ /* 0x010fe40000000000 */
[----:B------:R-:W-:Y:S01]  /*a880*/  IMAD.WIDE R34, R36, 0x4, R240 ;  /* 0x0000000424227825 */ /* 0x000fe200078e02f0 */
[----:B------:R2:W-:Y:S03]  /*a890*/  STL.64 [R1+0x7b8], R22 ;  /* 0x0007b81601007387 */ /* 0x0005e60000100a00 */
[----:B------:R-:W-:Y:S01]  /*a8a0*/  IMAD.WIDE R46, R52, 0x4, R236 ;  /* 0x00000004342e7825 */ /* 0x000fe200078e02ec */
[----:B------:R4:W-:Y:S03]  /*a8b0*/  LDGSTS.E [R5+0x1180], desc[UR60][R18.64], !P0 ;  /* 0x0118000012057fae */ /* 0x0009e6000c12187c */
[----:B-1----:R-:W-:Y:S01]  /*a8c0*/  IMAD.WIDE R24, R0, 0x4, R228 ;  /* 0x0000000400187825 */ /* 0x002fe200078e02e4 */
[----:B------:R3:W-:Y:S03]  /*a8d0*/  STL.64 [R1+0x7b0], R20 ;  /* 0x0007b01401007387 */ /* 0x0007e60000100a00 */
[----:B------:R-:W-:Y:S01]  /*a8e0*/  IMAD.WIDE R48, R52, 0x4, R238 ;  /* 0x0000000434307825 */ /* 0x000fe200078e02ee */
[----:B------:R1:W-:Y:S03]  /*a8f0*/  LDGSTS.E [R5+0x1200], desc[UR60][R16.64], !P0 ;  /* 0x0120000010057fae */ /* 0x0003e6000c12187c */
[----:B--2---:R-:W-:Y:S01]  /*a900*/  IMAD.WIDE R22, R0, 0x4, R230 ;  /* 0x0000000400167825 */ /* 0x004fe200078e02e6 */
[----:B------:R4:W-:Y:S03]  /*a910*/  STL.64 [R1+0x7a8], R18 ;  /* 0x0007a81201007387 */ /* 0x0009e60000100a00 */
[----:B------:R-:W-:Y:S01]  /*a920*/  IMAD.WIDE R50, R52, 0x4, R240 ;  /* 0x0000000434327825 */ /* 0x000fe200078e02f0 */
[----:B------:R2:W-:Y:S03]  /*a930*/  LDGSTS.E [R5+0x1280], desc[UR60][R12.64], !P0 ;  /* 0x012800000c057fae */ /* 0x0005e6000c12187c */
[----:B---3--:R-:W-:Y:S01]  /*a940*/  IMAD.WIDE R20, R0, 0x4, R232 ;  /* 0x0000000400147825 */ /* 0x008fe200078e02e8 */
[----:B------:R1:W-:Y:S03]  /*a950*/  STL.64 [R1+0x7a0], R16 ;  /* 0x0007a01001007387 */ /* 0x0003e60000100a00 */
[----:B------:R-:W-:Y:S01]  /*a960*/  IMAD.WIDE R52, R52, 0x4, R242 ;  /* 0x0000000434347825 */ /* 0x000fe200078e02f2 */
[----:B------:R3:W-:Y:S03]  /*a970*/  LDGSTS.E [R5+0x1300], desc[UR60][R10.64], !P0 ;  /* 0x013000000a057fae */ /* 0x0007e6000c12187c */
[----:B----4-:R-:W-:Y:S01]  /*a980*/  IMAD.WIDE R18, R0, 0x4, R234 ;  /* 0x0000000400127825 */ /* 0x010fe200078e02ea */
[----:B------:R4:W-:Y:S01]  /*a990*/  LDGSTS.E [R5+0x1380], desc[UR60][R8.64], !P0 ;  /* 0x0138000008057fae */ /* 0x0009e2000c12187c */
[----:B------:R-:W-:-:S02]  /*a9a0*/  ISETP.GE.U32.AND P0, PT, R4, 0x7fffffa8, PT ;  /* 0x7fffffa80400780c */ /* 0x000fc40003f06070 */
[----:B------:R-:W-:Y:S01]  /*a9b0*/  VIADD R4, R7, 0xffffffdf ;  /* 0xffffffdf07047836 */ /* 0x000fe20000000000 */
[----:B------:R2:W-:Y:S01]  /*a9c0*/  STL.64 [R1+0x798], R12 ;  /* 0x0007980c01007387 */ /* 0x0005e20000100a00 */
[--C-:B-1----:R-:W-:Y:S01]  /*a9d0*/  IMAD.WIDE R16, R0, 0x4, R236.reuse ;  /* 0x0000000400107825 */ /* 0x102fe200078e02ec */
[----:B------:R-:W1:Y:S02]  /*a9e0*/  LDC R7, c[0x0][0x230] ;  /* 0x00008c00ff077b82 */ /* 0x000e640000000800 */
[----:B------:R5:W-:Y:S01]  /*a9f0*/  LDGSTS.E [R5+0x2000], desc[UR60][R24.64], !P1 ;  /* 0x0200000018057fae */ /* 0x000be2000c92187c */
[----:B------:R-:W-:-:S03]  /*aa00*/  IMAD.WIDE R62, R68, 0x4, R236 ;  /* 0x00000004443e7825 */ /* 0x000fc600078e02ec */
[----:B------:R3:W-:Y:S01]  /*aa10*/  STL.64 [R1+0x790], R10 ;  /* 0x0007900a01007387 */ /* 0x0007e20000100a00 */
[----:B------:R-:W-:-:S03]  /*aa20*/  IMAD.WIDE R64, R68, 0x4, R238 ;  /* 0x0000000444407825 */ /* 0x000fc600078e02ee */
[----:B------:R5:W-:Y:S01]  /*aa30*/  LDGSTS.E [R5+0x2080], desc[UR60][R22.64], !P1 ;  /* 0x0208000016057fae */ /* 0x000be2000c92187c */
[----:B--2---:R-:W-:-:S03]  /*aa40*/  IMAD.WIDE R12, R0, 0x4, R240 ;  /* 0x00000004000c7825 */ /* 0x004fc600078e02f0 */
[----:B------:R2:W-:Y:S01]  /*aa50*/  LDGSTS.E [R5+0x2100], desc[UR60][R20.64], !P1 ;  /* 0x0210000014057fae */ /* 0x0005e2000c92187c */
[----:B------:R-:W-:-:S03]  /*aa60*/  IMAD.WIDE R66, R68, 0x4, R240 ;  /* 0x0000000444427825 */ /* 0x000fc600078e02f0 */
[----:B------:R2:W-:Y:S01]  /*aa70*/  LDGSTS.E [R5+0x2180], desc[UR60][R18.64], !P1 ;  /* 0x0218000012057fae */ /* 0x0005e2000c92187c */
[----:B---3--:R-:W-:-:S03]  /*aa80*/  IMAD.WIDE R10, R0, 0x4, R242 ;  /* 0x00000004000a7825 */ /* 0x008fc600078e02f2 */
[----:B------:R4:W-:Y:S01]  /*aa90*/  STL.64 [R1+0x788], R8 ;  /* 0x0007880801007387 */ /* 0x0009e20000100a00 */
[C---:B------:R-:W-:Y:S02]  /*aaa0*/  IMAD.SHL.U32 R0, R2.reuse, 0x10, RZ ;  /* 0x0000001002007824 */ /* 0x040fe400078e00ff */
[C---:B------:R-:W-:Y:S01]  /*aab0*/  IMAD.WIDE R80, R2.reuse, 0x4, R236 ;  /* 0x0000000402507825 */ /* 0x040fe200078e02ec */
[----:B------:R3:W-:Y:S03]  /*aac0*/  LDGSTS.E [R5+0x2200], desc[UR60][R16.64], !P1 ;  /* 0x0220000010057fae */ /* 0x0007e6000c92187c */
[C---:B------:R-:W-:Y:S01]  /*aad0*/  IMAD.WIDE R78, R2.reuse, 0x4, R238 ;  /* 0x00000004024e7825 */ /* 0x040fe200078e02ee */
[----:B------:R3:W-:Y:S03]  /*aae0*/  LDGSTS.E [R5+0x2280], desc[UR60][R14.64], !P1 ;  /* 0x022800000e057fae */ /* 0x0007e6000c92187c */
[C---:B------:R-:W-:Y:S01]  /*aaf0*/  IMAD.WIDE R76, R2.reuse, 0x4, R240 ;  /* 0x00000004024c7825 */ /* 0x040fe200078e02f0 */
[----:B----4-:R-:W4:Y:S01]  /*ab00*/  LDC R8, c[0x0][0x230] ;  /* 0x00008c00ff087b82 */ /* 0x010f220000000800 */
[----:B------:R1:W-:Y:S02]  /*ab10*/  LDGSTS.E [R5+0x2300], desc[UR60][R12.64], !P1 ;  /* 0x023000000c057fae */ /* 0x0003e4000c92187c */
[----:B------:R-:W-:-:S02]  /*ab20*/  IMAD.WIDE R74, R2, 0x4, R242 ;  /* 0x00000004024a7825 */ /* 0x000fc400078e02f2 */
[----:B------:R1:W-:Y:S01]  /*ab30*/  LDGSTS.E [R5+0x2380], desc[UR60][R10.64], !P1 ;  /* 0x023800000a057fae */ /* 0x0003e2000c92187c */
[----:B------:R-:W-:Y:S01]  /*ab40*/  ISETP.GE.U32.AND P1, PT, R3, 0x7fffffa4, PT ;  /* 0x7fffffa40300780c */ /* 0x000fe20003f26070 */
[----:B------:R-:W-:Y:S02]  /*ab50*/  IMAD R3, R2, 0xc, RZ ;  /* 0x0000000c02037824 */ /* 0x000fe400078e02ff */
[----:B------:R5:W-:Y:S01]  /*ab60*/  STL.64 [R1+0x6f8], R24 ;  /* 0x0006f81801007387 */ /* 0x000be20000100a00 */
[----:B------:R-:W-:-:S03]  /*ab70*/  IMAD.WIDE R92, R98, 0x4, R236 ;  /* 0x00000004625c7825 */ /* 0x000fc600078e02ec */
[----:B------:R2:W-:Y:S01]  /*ab80*/  STL.64 [R1+0x6f0], R22 ;  /* 0x0006f01601007387 */ /* 0x0005e20000100a00 */
[----:B------:R-:W-:-:S03]  /*ab90*/  IMAD.WIDE R94, R98, 0x4, R238 ;  /* 0x00000004625e7825 */ /* 0x000fc600078e02ee */
[----:B------:R3:W-:Y:S01]  /*aba0*/  STL.64 [R1+0x6e8], R20 ;  /* 0x0006e81401007387 */ /* 0x0007e20000100a00 */
[----:B------:R-:W-:-:S03]  /*abb0*/  IMAD.WIDE R96, R98, 0x4, R240 ;  /* 0x0000000462607825 */ /* 0x000fc600078e02f0 */
[----:B------:R1:W-:Y:S01]  /*abc0*/  STL.64 [R1+0x6e0], R18 ;  /* 0x0006e01201007387 */ /* 0x0003e20000100a00 */
[----:B-----5:R-:W-:-:S03]  /*abd0*/  IMAD.WIDE R24, R3, 0x4, R228 ;  /* 0x0000000403187825 */ /* 0x020fc600078e02e4 */
[----:B------:R5:W-:Y:S01]  /*abe0*/  STL.64 [R1+0x6d8], R16 ;  /* 0x0006d81001007387 */ /* 0x000be20000100a00 */
[----:B--2---:R-:W-:-:S03]  /*abf0*/  IMAD.WIDE R22, R3, 0x4, R230 ;  /* 0x0000000403167825 */ /* 0x004fc600078e02e6 */
[----:B------:R2:W-:Y:S01]  /*ac00*/  STL.64 [R1+0x6d0], R14 ;  /* 0x0006d00e01007387 */ /* 0x0005e20000100a00 */
[----:B---3--:R-:W-:-:S03]  /*ac10*/  IMAD.WIDE R20, R3, 0x4, R232 ;  /* 0x0000000403147825 */ /* 0x008fc600078e02e8 */
[----:B------:R3:W-:Y:S01]  /*ac20*/  STL.64 [R1+0x6c8], R12 ;  /* 0x0006c80c01007387 */ /* 0x0007e20000100a00 */
[----:B-1----:R-:W-:-:S03]  /*ac30*/  IMAD.WIDE R18, R3, 0x4, R234 ;  /* 0x0000000403127825 */ /* 0x002fc600078e02ea */
[----:B------:R1:W-:Y:S01]  /*ac40*/  LDGSTS.E [R5+0x3000], desc[UR60][R24.64], !P2 ;  /* 0x0300000018057fae */ /* 0x0003e2000d12187c */
[----:B-----5:R-:W-:-:S03]  /*ac50*/  IMAD.WIDE R16, R3, 0x4, R236 ;  /* 0x0000000403107825 */ /* 0x020fc600078e02ec */
[----:B------:R5:W-:Y:S01]  /*ac60*/  STL.64 [R1+0x6c0], R10 ;  /* 0x0006c00a01007387 */ /* 0x000be20000100a00 */
[----:B--2---:R-:W-:-:S03]  /*ac70*/  IMAD.WIDE R14, R3, 0x4, R238 ;  /* 0x00000004030e7825 */ /* 0x004fc600078e02ee */
[----:B------:R2:W-:Y:S01]  /*ac80*/  LDGSTS.E [R5+0x3080], desc[UR60][R22.64], !P2 ;  /* 0x0308000016057fae */ /* 0x0005e2000d12187c */
[----:B---3--:R-:W-:-:S03]  /*ac90*/  IMAD.WIDE R12, R3, 0x4, R240 ;  /* 0x00000004030c7825 */ /* 0x008fc600078e02f0 */
[----:B------:R1:W-:Y:S01]  /*aca0*/  STL.64 [R1+0x638], R24 ;  /* 0x0006381801007387 */ /* 0x0003e20000100a00 */
[----:B------:R-:W-:-:S03]  /*acb0*/  IMAD.WIDE R108, R114, 0x4, R236 ;  /* 0x00000004726c7825 */ /* 0x000fc600078e02ec */
[----:B------:R3:W-:Y:S01]  /*acc0*/  LDGSTS.E [R5+0x3100], desc[UR60][R20.64], !P2 ;  /* 0x0310000014057fae */ /* 0x0007e2000d12187c */
[----:B-----5:R-:W-:-:S03]  /*acd0*/  IMAD.WIDE R10, R3, 0x4, R242 ;  /* 0x00000004030a7825 */ /* 0x020fc600078e02f2 */
[----:B------:R2:W-:Y:S01]  /*ace0*/  STL.64 [R1+0x630], R22 ;  /* 0x0006301601007387 */ /* 0x0005e20000100a00 */
[----:B----4-:R-:W-:Y:S02]  /*acf0*/  VIADD R3, R8, 0xffffffdb ;  /* 0xffffffdb08037836 */ /* 0x010fe40000000000 */
[----:B------:R-:W4:Y:S01]  /*ad00*/  LDC R8, c[0x0][0x230] ;  /* 0x00008c00ff087b82 */ /* 0x000f220000000800 */
[----:B------:R5:W-:Y:S01]  /*ad10*/  LDGSTS.E [R5+0x3180], desc[UR60][R18.64], !P2 ;  /* 0x0318000012057fae */ /* 0x000be2000d12187c */
[----:B-1----:R-:W-:-:S03]  /*ad20*/  IMAD.WIDE R24, R0, 0x4, R228 ;  /* 0x0000000400187825 */ /* 0x002fc600078e02e4 */
[----:B------:R3:W-:Y:S01]  /*ad30*/  STL.64 [R1+0x628], R20 ;  /* 0x0006281401007387 */ /* 0x0007e20000100a00 */
[----:B------:R-:W-:-:S03]  /*ad40*/  IMAD.WIDE R110, R114, 0x4, R238 ;  /* 0x00000004726e7825 */ /* 0x000fc600078e02ee */
[----:B------:R1:W-:Y:S01]  /*ad50*/  LDGSTS.E [R5+0x3200], desc[UR60][R16.64], !P2 ;  /* 0x0320000010057fae */ /* 0x0003e2000d12187c */
[----:B--2---:R-:W-:-:S03]  /*ad60*/  IMAD.WIDE R22, R0, 0x4, R230 ;  /* 0x0000000400167825 */ /* 0x004fc600078e02e6 */
[----:B------:R5:W-:Y:S01]  /*ad70*/  STL.64 [R1+0x620], R18 ;  /* 0x0006201201007387 */ /* 0x000be20000100a00 */
[----:B------:R-:W-:-:S03]  /*ad80*/  IMAD.WIDE R112, R114, 0x4, R240 ;  /* 0x0000000472707825 */ /* 0x000fc600078e02f0 */
[----:B------:R2:W-:Y:S01]  /*ad90*/  LDGSTS.E [R5+0x3280], desc[UR60][R14.64], !P2 ;  /* 0x032800000e057fae */ /* 0x0005e2000d12187c */
[----:B---3--:R-:W-:-:S03]  /*ada0*/  IMAD.WIDE R20, R0, 0x4, R232 ;  /* 0x0000000400147825 */ /* 0x008fc600078e02e8 */
[----:B------:R1:W-:Y:S01]  /*adb0*/  STL.64 [R1+0x618], R16 ;  /* 0x0006181001007387 */ /* 0x0003e20000100a00 */
[----:B------:R-:W-:-:S03]  /*adc0*/  IMAD.WIDE R114, R114, 0x4, R242 ;  /* 0x0000000472727825 */ /* 0x000fc600078e02f2 */
[----:B------:R3:W-:Y:S01]  /*add0*/  LDGSTS.E [R5+0x3300], desc[UR60][R12.64], !P2 ;  /* 0x033000000c057fae */ /* 0x0007e2000d12187c */
[----:B-----5:R-:W-:-:S03]  /*ade0*/  IMAD.WIDE R18, R0, 0x4, R234 ;  /* 0x0000000400127825 */ /* 0x020fc600078e02ea */
[----:B------:R2:W-:Y:S01]  /*adf0*/  STL.64 [R1+0x610], R14 ;  /* 0x0006100e01007387 */ /* 0x0005e20000100a00 */
[----:B------:R-:W-:-:S03]  /*ae00*/  IMAD.WIDE R124, R130, 0x4, R236 ;  /* 0x00000004827c7825 */ /* 0x000fc600078e02ec */
[----:B------:R5:W-:Y:S01]  /*ae10*/  LDGSTS.E [R5+0x3380], desc[UR60][R10.64], !P2 ;  /* 0x033800000a057fae */ /* 0x000be2000d12187c */
[----:B-1----:R-:W-:Y:S01]  /*ae20*/  IMAD.WIDE R16, R0, 0x4, R236 ;  /* 0x0000000400107825 */ /* 0x002fe200078e02ec */
[----:B------:R-:W-:Y:S02]  /*ae30*/  ISETP.GE.U32.AND P2, PT, R4, 0x7fffffa0, PT ;  /* 0x7fffffa00400780c */ /* 0x000fe40003f46070 */
[----:B------:R3:W-:Y:S01]  /*ae40*/  STL.64 [R1+0x608], R12 ;  /* 0x0006080c01007387 */ /* 0x0007e20000100a00 */
[----:B------:R-:W-:Y:S02]  /*ae50*/  VIADD R4, R6, 0xffffffd7 ;  /* 0xffffffd706047836 */ /* 0x000fe40000000000 */
[----:B------:R-:W1:Y:S01]  /*ae60*/  LDC R6, c[0x0][0x230] ;  /* 0x00008c00ff067b82 */ /* 0x000e620000000800 */
[--C-:B--2---:R-:W-:Y:S01]  /*ae70*/  IMAD.WIDE R14, R0, 0x4, R238.reuse ;  /* 0x00000004000e7825 */ /* 0x104fe200078e02ee */
[----:B------:R2:W-:Y:S03]  /*ae80*/  LDGSTS.E [R5+0x4000], desc[UR60][R24.64], !P6 ;  /* 0x0400000018057fae */ /* 0x0005e6000f12187c */
[----:B------:R-:W-:Y:S01]  /*ae90*/  IMAD.WIDE R126, R130, 0x4, R238 ;  /* 0x00000004827e7825 */ /* 0x000fe200078e02ee */
[----:B------:R5:W-:Y:S03]  /*aea0*/  STL.64 [R1+0x600], R10 ;  /* 0x0006000a01007387 */ /* 0x000be60000100a00 */
[--C-:B---3--:R-:W-:Y:S01]  /*aeb0*/  IMAD.WIDE R12, R0, 0x4, R240.reuse ;  /* 0x00000004000c7825 */ /* 0x108fe200078e02f0 */
[----:B------:R3:W-:Y:S03]  /*aec0*/  LDGSTS.E [R5+0x4080], desc[UR60][R22.64], !P6 ;  /* 0x0408000016057fae */ /* 0x0007e6000f12187c */
[----:B------:R-:W-:Y:S01]  /*aed0*/  IMAD.WIDE R128, R130, 0x4, R240 ;  /* 0x0000000482807825 */ /* 0x000fe200078e02f0 */
[----:B------:R4:W-:Y:S03]  /*aee0*/  LDGSTS.E [R5+0x4100], desc[UR60][R20.64], !P6 ;  /* 0x0410000014057fae */ /* 0x0009e6000f12187c */
[----:B------:R-:W-:Y:S01]  /*aef0*/  IMAD.WIDE R140, R146, 0x4, R236 ;  /* 0x00000004928c7825 */ /* 0x000fe200078e02ec */
[----:B------:R4:W-:Y:S03]  /*af00*/  LDGSTS.E [R5+0x4180], desc[UR60][R18.64], !P6 ;  /* 0x0418000012057fae */ /* 0x0009e6000f12187c */
[----:B-----5:R-:W-:Y:S01]  /*af10*/  IMAD.WIDE R10, R0, 0x4, R242 ;  /* 0x00000004000a7825 */ /* 0x020fe200078e02f2 */
[----:B------:R5:W-:Y:S03]  /*af20*/  LDGSTS.E [R5+0x4200], desc[UR60][R16.64], !P6 ;  /* 0x0420000010057fae */ /* 0x000be6000f12187c */
[----:B------:R-:W-:Y:S01]  /*af30*/  IMAD R0, R2, 0x18, RZ ;  /* 0x0000001802007824 */ /* 0x000fe200078e02ff */
[----:B------:R5:W-:Y:S01]  /*af40*/  LDGSTS.E [R5+0x4280], desc[UR60][R14.64], !P6 ;  /* 0x042800000e057fae */ /* 0x000be2000f12187c */
[----:B------:R-:W-:-:S03]  /*af50*/  IMAD.WIDE R142, R146, 0x4, R238 ;  /* 0x00000004928e7825 */ /* 0x000fc600078e02ee */
[----:B------:R1:W-:Y:S01]  /*af60*/  LDGSTS.E [R5+0x4300], desc[UR60][R12.64], !P6 ;  /* 0x043000000c057fae */ /* 0x0003e2000f12187c */
[----:B------:R-:W-:-:S03]  /*af70*/  IMAD.WIDE R144, R146, 0x4, R240 ;  /* 0x0000000492907825 */ /* 0x000fc600078e02f0 */
        /* <DEDUP_REMOVED lines=10> */
[----:B--2---:R-:W-:-:S03]  /*b020*/  IMAD.WIDE R24, R3, 0x4, R228 ;  /* 0x0000000403187825 */ /* 0x004fc600078e02e4 */
[----:B------:R2:W-:Y:S01]  /*b030*/  STL.64 [R1+0x558], R16 ;  /* 0x0005581001007387 */ /* 0x0005e20000100a00 */
[----:B---3--:R-:W-:-:S03]  /*b040*/  IMAD.WIDE R22, R3, 0x4, R230 ;  /* 0x0000000403167825 */ /* 0x008fc600078e02e6 */
[----:B------:R3:W-:Y:S01]  /*b050*/  STL.64 [R1+0x550], R14 ;  /* 0x0005500e01007387 */ /* 0x0007e20000100a00 */
[----:B----4-:R-:W-:-:S03]  /*b060*/  IMAD.WIDE R20, R3, 0x4, R232 ;  /* 0x0000000403147825 */ /* 0x010fc600078e02e8 */
[----:B------:R1:W-:Y:S01]  /*b070*/  STL.64 [R1+0x548], R12 ;  /* 0x0005480c01007387 */ /* 0x0003e20000100a00 */
[----:B-----5:R-:W-:-:S03]  /*b080*/  IMAD.WIDE R18, R3, 0x4, R234 ;  /* 0x0000000403127825 */ /* 0x020fc600078e02ea */
[----:B------:R4:W-:Y:S01]  /*b090*/  STL.64 [R1+0x540], R10 ;  /* 0x0005400a01007387 */ /* 0x0009e20000100a00 */
[----:B--2---:R-:W-:-:S03]  /*b0a0*/  IMAD.WIDE R16, R3, 0x4, R236 ;  /* 0x0000000403107825 */ /* 0x004fc600078e02ec */
[----:B------:R2:W-:Y:S01]  /*b0b0*/  STL.64 [R1+0x4b8], R24 ;  /* 0x0004b81801007387 */ /* 0x0005e20000100a00 */
[----:B---3--:R-:W-:-:S03]  /*b0c0*/  IMAD.WIDE R14, R3, 0x4, R238 ;  /* 0x00000004030e7825 */ /* 0x008fc600078e02ee */
[----:B------:R2:W-:Y:S01]  /*b0d0*/  LDGSTS.E [R5+0x5000], desc[UR60][R24.64], !P3 ;  /* 0x0500000018057fae */ /* 0x0005e2000d92187c */
[----:B-1----:R-:W-:-:S03]  /*b0e0*/  IMAD.WIDE R12, R3, 0x4, R240 ;  /* 0x00000004030c7825 */ /* 0x002fc600078e02f0 */
[----:B------:R1:W-:Y:S01]  /*b0f0*/  STL.64 [R1+0x4b0], R22 ;  /* 0x0004b01601007387 */ /* 0x0003e20000100a00 */
[----:B----4-:R-:W-:-:S03]  /*b100*/  IMAD.WIDE R10, R3, 0x4, R242 ;  /* 0x00000004030a7825 */ /* 0x010fc600078e02f2 */
[----:B------:R1:W-:Y:S01]  /*b110*/  LDGSTS.E [R5+0x5080], desc[UR60][R22.64], !P3 ;  /* 0x0508000016057fae */ /* 0x0003e2000d92187c */
[----:B------:R-:W-:Y:S02]  /*b120*/  VIADD R3, R7, 0xffffffd3 ;  /* 0xffffffd307037836 */ /* 0x000fe40000000000 */
[----:B------:R-:W3:Y:S01]  /*b130*/  LDC R7, c[0x0][0x230] ;  /* 0x00008c00ff077b82 */ /* 0x000ee20000000800 */
[----:B------:R4:W-:Y:S01]  /*b140*/  STL.64 [R1+0x4a8], R20 ;  /* 0x0004a81401007387 */ /* 0x0009e20000100a00 */
[----:B--2---:R-:W-:-:S03]  /*b150*/  IMAD.WIDE R24, R0, 0x4, R228 ;  /* 0x0000000400187825 */ /* 0x004fc600078e02e4 */
[----:B------:R4:W-:Y:S01]  /*b160*/  LDGSTS.E [R5+0x5100], desc[UR60][R20.64], !P3 ;  /* 0x0510000014057fae */ /* 0x0009e2000d92187c */
[----:B------:R-:W-:-:S03]  /*b170*/  IMAD.WIDE R220, R226, 0x4, R236 ;  /* 0x00000004e2dc7825 */ /* 0x000fc600078e02ec */
[----:B------:R2:W-:Y:S01]  /*b180*/  STL.64 [R1+0x4a0], R18 ;  /* 0x0004a01201007387 */ /* 0x0005e20000100a00 */
[----:B-1----:R-:W-:-:S03]  /*b190*/  IMAD.WIDE R22, R0, 0x4, R230 ;  /* 0x0000000400167825 */ /* 0x002fc600078e02e6 */
[----:B------:R2:W-:Y:S01]  /*b1a0*/  LDGSTS.E [R5+0x5180], desc[UR60][R18.64], !P3 ;  /* 0x0518000012057fae */ /* 0x0005e2000d92187c */
[----:B------:R-:W-:-:S03]  /*b1b0*/  IMAD.WIDE R222, R226, 0x4, R238 ;  /* 0x00000004e2de7825 */ /* 0x000fc600078e02ee */
[----:B------:R1:W-:Y:S01]  /*b1c0*/  STL.64 [R1+0x498], R16 ;  /* 0x0004981001007387 */ /* 0x0003e20000100a00 */
[----:B----4-:R-:W-:-:S03]  /*b1d0*/  IMAD.WIDE R20, R0, 0x4, R232 ;  /* 0x0000000400147825 */ /* 0x010fc600078e02e8 */
[----:B------:R1:W-:Y:S01]  /*b1e0*/  LDGSTS.E [R5+0x5200], desc[UR60][R16.64], !P3 ;  /* 0x0520000010057fae */ /* 0x0003e2000d92187c */
[----:B------:R-:W-:-:S03]  /*b1f0*/  IMAD.WIDE R224, R226, 0x4, R240 ;  /* 0x00000004e2e07825 */ /* 0x000fc600078e02f0 */
[----:B------:R4:W-:Y:S01]  /*b200*/  STL.64 [R1+0x490], R14 ;  /* 0x0004900e01007387 */ /* 0x0009e20000100a00 */
[----:B--2---:R-:W-:-:S03]  /*b210*/  IMAD.WIDE R18, R0, 0x4, R234 ;  /* 0x0000000400127825 */ /* 0x004fc600078e02ea */
[----:B------:R4:W-:Y:S04]  /*b220*/  LDGSTS.E [R5+0x5280], desc[UR60][R14.64], !P3 ;  /* 0x052800000e057fae */ /* 0x0009e8000d92187c */
[----:B------:R2:W-:Y:S01]  /*b230*/  STL.64 [R1+0x488], R12 ;  /* 0x0004880c01007387 */ /* 0x0005e20000100a00 */
[----:B-1----:R-:W-:-:S03]  /*b240*/  IMAD.WIDE R16, R0, 0x4, R236 ;  /* 0x0000000400107825 */ /* 0x002fc600078e02ec */
[----:B------:R2:W-:Y:S04]  /*b250*/  LDGSTS.E [R5+0x5300], desc[UR60][R12.64], !P3 ;  /* 0x053000000c057fae */ /* 0x0005e8000d92187c */
[----:B------:R1:W-:Y:S01]  /*b260*/  STL.64 [R1+0x480], R10 ;  /* 0x0004800a01007387 */ /* 0x0003e20000100a00 */
[----:B----4-:R-:W-:-:S03]  /*b270*/  IMAD.WIDE R14, R0, 0x4, R238 ;  /* 0x00000004000e7825 */ /* 0x010fc600078e02ee */
[----:B------:R1:W-:Y:S01]  /*b280*/  LDGSTS.E [R5+0x5380], desc[UR60][R10.64], !P3 ;  /* 0x053800000a057fae */ /* 0x0003e2000d92187c */
[----:B------:R-:W-:Y:S02]  /*b290*/  ISETP.GE.U32.AND P3, PT, R4, 0x7fffff98, PT ;  /* 0x7fffff980400780c */ /* 0x000fe40003f66070 */
[----:B------:R-:W-:Y:S01]  /*b2a0*/  IADD3 R4, R8, -0x31, RZ ;  /* 0xffffffcf08047810 */ /* 0x000fe20007ffe0ff */
[C---:B--2---:R-:W-:Y:S01]  /*b2b0*/  IMAD.WIDE R12, R0.reuse, 0x4, R240 ;  /* 0x00000004000c7825 */ /* 0x044fe200078e02f0 */
[----:B------:R2:W-:Y:S01]  /*b2c0*/  LDGSTS.E [R5+0x6000], desc[UR60][R24.64], !P0 ;  /* 0x0600000018057fae */ /* 0x0005e2000c12187c */
[----:B------:R-:W4:Y:S03]  /*b2d0*/  LDC R8, c[0x0][0x230] ;  /* 0x00008c00ff087b82 */ /* 0x000f260000000800 */
[----:B------:R5:W-:Y:S01]  /*b2e0*/  LDGSTS.E [R5+0x6080], desc[UR60][R22.64], !P0 ;  /* 0x0608000016057fae */ /* 0x000be2000c12187c */
[----:B-1----:R-:W-:-:S03]  /*b2f0*/  IMAD.WIDE R10, R0, 0x4, R242 ;  /* 0x00000004000a7825 */ /* 0x002fc600078e02f2 */
[----:B------:R1:W-:Y:S01]  /*b300*/  LDGSTS.E [R5+0x6100], desc[UR60][R20.64], !P0 ;  /* 0x0610000014057fae */ /* 0x0003e2000c12187c */
[----:B------:R-:W-:-:S03]  /*b310*/  IMAD R0, R2, 0x1c, RZ ;  /* 0x0000001c02007824 */ /* 0x000fc600078e02ff */
[----:B------:R3:W-:Y:S04]  /*b320*/  LDGSTS.E [R5+0x6180], desc[UR60][R18.64], !P0 ;  /* 0x0618000012057fae */ /* 0x0007e8000c12187c */
[----:B------:R2:W-:Y:S04]  /*b330*/  STL.64 [R1+0x3f8], R24 ;  /* 0x0003f81801007387 */ /* 0x0005e80000100a00 */
[----:B------:R3:W-:Y:S04]  /*b340*/  LDGSTS.E [R5+0x6200], desc[UR60][R16.64], !P0 ;  /* 0x0620000010057fae */ /* 0x0007e8000c12187c */
[----:B------:R5:W-:Y:S04]  /*b350*/  STL.64 [R1+0x3f0], R22 ;  /* 0x0003f01601007387 */ /* 0x000be80000100a00 */
[----:B------:R4:W-:Y:S01]  /*b360*/  LDGSTS.E [R5+0x6280], desc[UR60][R14.64], !P0 ;  /* 0x062800000e057fae */ /* 0x0009e2000c12187c */
[----:B--2---:R-:W-:-:S03]  /*b370*/  IMAD.WIDE R24, R0, 0x4, R228 ;  /* 0x0000000400187825 */ /* 0x004fc600078e02e4 */
[----:B------:R1:W-:Y:S04]  /*b380*/  STL.64 [R1+0x3e8], R20 ;  /* 0x0003e81401007387 */ /* 0x0003e80000100a00 */
[----:B------:R2:W-:Y:S01]  /*b390*/  LDGSTS.E [R5+0x6300], desc[UR60][R12.64], !P0 ;  /* 0x063000000c057fae */ /* 0x0005e2000c12187c */
[----:B-----5:R-:W-:-:S03]  /*b3a0*/  IMAD.WIDE R22, R0, 0x4, R230 ;  /* 0x0000000400167825 */ /* 0x020fc600078e02e6 */
[----:B------:R3:W-:Y:S04]  /*b3b0*/  STL.64 [R1+0x3e0], R18 ;  /* 0x0003e01201007387 */ /* 0x0007e80000100a00 */
[----:B------:R5:W-:Y:S01]  /*b3c0*/  LDGSTS.E [R5+0x6380], desc[UR60][R10.64], !P0 ;  /* 0x063800000a057fae */ /* 0x000be2000c12187c */
[----:B-1----:R-:W-:Y:S01]  /*b3d0*/  IMAD.WIDE R20, R0, 0x4, R232 ;  /* 0x0000000400147825 */ /* 0x002fe200078e02e8 */
[----:B------:R-:W-:Y:S02]  /*b3e0*/  ISETP.GE.U32.AND P0, PT, R3, 0x7fffff94, PT ;  /* 0x7fffff940300780c */ /* 0x000fe40003f06070 */
[----:B------:R1:W-:Y:S01]  /*b3f0*/  STL.64 [R1+0x3d8], R16 ;  /* 0x0003d81001007387 */ /* 0x0003e20000100a00 */
[----:B------:R-:W-:Y:S02]  /*b400*/  IMAD.SHL.U32 R3, R2, 0x20, RZ ;  /* 0x0000002002037824 */ /* 0x000fe400078e00ff */
[C---:B---3--:R-:W-:Y:S01]  /*b410*/  IMAD.WIDE R18, R0.reuse, 0x4, R234 ;  /* 0x0000000400127825 */ /* 0x048fe200078e02ea */
[----:B------:R4:W-:Y:S04]  /*b420*/  STL.64 [R1+0x3d0], R14 ;  /* 0x0003d00e01007387 */ /* 0x0009e80000100a00 */
[----:B------:R2:W-:Y:S01]  /*b430*/  STL.64 [R1+0x3c8], R12 ;  /* 0x0003c80c01007387 */ /* 0x0005e20000100a00 */
[----:B-1----:R-:W-:-:S03]  /*b440*/  IMAD.WIDE R16, R0, 0x4, R236 ;  /* 0x0000000400107825 */ /* 0x002fc600078e02ec */
[----:B------:R1:W-:Y:S01]  /*b450*/  LDGSTS.E [R5+0x7000], desc[UR60][R24.64], !P1 ;  /* 0x0700000018057fae */ /* 0x0003e2000c92187c */
[----:B----4-:R-:W-:-:S03]  /*b460*/  IMAD.WIDE R14, R0, 0x4, R238 ;  /* 0x00000004000e7825 */ /* 0x010fc600078e02ee */
[----:B------:R5:W-:Y:S01]  /*b470*/  STL.64 [R1+0x3c0], R10 ;  /* 0x0003c00a01007387 */ /* 0x000be20000100a00 */
[----:B--2---:R-:W-:-:S03]  /*b480*/  IMAD.WIDE R12, R0, 0x4, R240 ;  /* 0x00000004000c7825 */ /* 0x004fc600078e02f0 */
[----:B------:R2:W-:Y:S04]  /*b490*/  LDGSTS.E [R5+0x7080], desc[UR60][R22.64], !P1 ;  /* 0x0708000016057fae */ /* 0x0005e8000c92187c */
[----:B------:R1:W-:Y:S01]  /*b4a0*/  STL.64 [R1+0x338], R24 ;  /* 0x0003381801007387 */ /* 0x0003e20000100a00 */
[----:B-----5:R-:W-:-:S03]  /*b4b0*/  IMAD.WIDE R10, R0, 0x4, R242 ;  /* 0x00000004000a7825 */ /* 0x020fc600078e02f2 */
[----:B------:R3:W-:Y:S01]  /*b4c0*/  LDGSTS.E [R5+0x7100], desc[UR60][R20.64], !P1 ;  /* 0x0710000014057fae */ /* 0x0007e2000c92187c */
[----:B------:R-:W-:-:S03]  /*b4d0*/  IMAD R0, R2, 0x24, RZ ;  /* 0x0000002402007824 */ /* 0x000fc600078e02ff */
[----:B------:R2:W-:Y:S01]  /*b4e0*/  STL.64 [R1+0x330], R22 ;  /* 0x0003301601007387 */ /* 0x0005e20000100a00 */
[----:B-1----:R-:W-:-:S03]  /*b4f0*/  IMAD.WIDE R24, R3, 0x4, R228 ;  /* 0x0000000403187825 */ /* 0x002fc600078e02e4 */
[----:B------:R1:W-:Y:S04]  /*b500*/  LDGSTS.E [R5+0x7180], desc[UR60][R18.64], !P1 ;  /* 0x0718000012057fae */ /* 0x0003e8000c92187c */
[----:B------:R3:W-:Y:S04]  /*b510*/  STL.64 [R1+0x328], R20 ;  /* 0x0003281401007387 */ /* 0x0007e80000100a00 */
[----:B------:R4:W-:Y:S01]  /*b520*/  LDGSTS.E [R5+0x7200], desc[UR60][R16.64], !P1 ;  /* 0x0720000010057fae */ /* 0x0009e2000c92187c */
[----:B--2---:R-:W-:-:S03]  /*b530*/  IMAD.WIDE R22, R3, 0x4, R230 ;  /* 0x0000000403167825 */ /* 0x004fc600078e02e6 */
[----:B------:R1:W-:Y:S04]  /*b540*/  STL.64 [R1+0x320], R18 ;  /* 0x0003201201007387 */ /* 0x0003e80000100a00 */
[----:B------:R2:W-:Y:S01]  /*b550*/  LDGSTS.E [R5+0x7280], desc[UR60][R14.64], !P1 ;  /* 0x072800000e057fae */ /* 0x0005e2000c92187c */
[----:B---3--:R-:W-:-:S03]  /*b560*/  IMAD.WIDE R20, R3, 0x4, R232 ;  /* 0x0000000403147825 */ /* 0x008fc600078e02e8 */
[----:B------:R4:W-:Y:S04]  /*b570*/  STL.64 [R1+0x318], R16 ;  /* 0x0003181001007387 */ /* 0x0009e80000100a00 */
[----:B------:R3:W-:Y:S01]  /*b580*/  LDGSTS.E [R5+0x7300], desc[UR60][R12.64], !P1 ;  /* 0x073000000c057fae */ /* 0x0007e2000c92187c */
[----:B-1----:R-:W-:-:S03]  /*b590*/  IMAD.WIDE R18, R3, 0x4, R234 ;  /* 0x0000000403127825 */ /* 0x002fc600078e02ea */
[----:B------:R2:W-:Y:S04]  /*b5a0*/  STL.64 [R1+0x310], R14 ;  /* 0x0003100e01007387 */ /* 0x0005e80000100a00 */
[----:B------:R1:W-:Y:S01]  /*b5b0*/  LDGSTS.E [R5+0x7380], desc[UR60][R10.64], !P1 ;  /* 0x073800000a057fae */ /* 0x0003e2000c92187c */
[C---:B----4-:R-:W-:Y:S01]  /*b5c0*/  IMAD.WIDE R16, R3.reuse, 0x4, R236 ;  /* 0x0000000403107825 */ /* 0x050fe200078e02ec */
[----:B------:R-:W-:Y:S02]  /*b5d0*/  ISETP.GE.U32.AND P1, PT, R4, 0x7fffff90, PT ;  /* 0x7fffff900400780c */ /* 0x000fe40003f26070 */
[----:B------:R3:W-:Y:S01]  /*b5e0*/  STL.64 [R1+0x308], R12 ;  /* 0x0003080c01007387 */ /* 0x0007e20000100a00 */
[----:B------:R-:W-:Y:S02]  /*b5f0*/  VIADD R4, R6, 0xffffffcb ;  /* 0xffffffcb06047836 */ /* 0x000fe40000000000 */
[----:B------:R-:W4:Y:S01]  /*b600*/  LDC R6, c[0x0][0x230] ;  /* 0x00008c00ff067b82 */ /* 0x000f220000000800 */
[C---:B--2---:R-:W-:Y:S01]  /*b610*/  IMAD.WIDE R14, R3.reuse, 0x4, R238 ;  /* 0x00000004030e7825 */ /* 0x044fe200078e02ee */
[----:B------:R2:W-:Y:S04]  /*b620*/  LDGSTS.E [R5+0x8000], desc[UR60][R24.64], !P2 ;  /* 0x0800000018057fae */ /* 0x0005e8000d12187c */
[----:B------:R1:W-:Y:S01]  /*b630*/  STL.64 [R1+0x300], R10 ;  /* 0x0003000a01007387 */ /* 0x0003e20000100a00 */
[----:B---3--:R-:W-:-:S03]  /*b640*/  IMAD.WIDE R12, R3, 0x4, R240 ;  /* 0x00000004030c7825 */ /* 0x008fc600078e02f0 */
[----:B------:R3:W-:Y:S04]  /*b650*/  LDGSTS.E [R5+0x8080], desc[UR60][R22.64], !P2 ;  /* 0x0808000016057fae */ /* 0x0007e8000d12187c */
[----:B------:R2:W-:Y:S01]  /*b660*/  STL.64 [R1+0x278], R24 ;  /* 0x0002781801007387 */ /* 0x0005e20000100a00 */
[----:B-1----:R-:W-:-:S03]  /*b670*/  IMAD.WIDE R10, R3, 0x4, R242 ;  /* 0x00000004030a7825 */ /* 0x002fc600078e02f2 */
[----:B------:R1:W-:Y:S01]  /*b680*/  LDGSTS.E [R5+0x8100], desc[UR60][R20.64], !P2 ;  /* 0x0810000014057fae */ /* 0x0003e2000d12187c */
[----:B------:R-:W-:-:S03]  /*b690*/  VIADD R3, R7, 0xffffffc7 ;  /* 0xffffffc707037836 */ /* 0x000fc60000000000 */
[----:B------:R3:W-:Y:S01]  /*b6a0*/  STL.64 [R1+0x270], R22 ;  /* 0x0002701601007387 */ /* 0x0007e20000100a00 */
[----:B------:R-:W5:Y:S01]  /*b6b0*/  LDC R7, c[0x0][0x230] ;  /* 0x00008c00ff077b82 */ /* 0x000f620000000800 */
[C---:B--2---:R-:W-:Y:S02]  /*b6c0*/  IMAD.WIDE R24, R0.reuse, 0x4, R228 ;  /* 0x0000000400187825 */ /* 0x044fe400078e02e4 */
[----:B------:R2:W-:Y:S04]  /*b6d0*/  LDGSTS.E [R5+0x8180], desc[UR60][R18.64], !P2 ;  /* 0x0818000012057fae */ /* 0x0005e8000d12187c */
        /* <DEDUP_REMOVED lines=8> */
[----:B--2---:R-:W-:-:S03]  /*b760*/  IMAD.WIDE R18, R0, 0x4, R234 ;  /* 0x0000000400127825 */ /* 0x004fc600078e02ea */
[----:B------:R3:W-:Y:S04]  /*b770*/  STL.64 [R1+0x250], R14 ;  /* 0x0002500e01007387 */ /* 0x0007e80000100a00 */
[----:B------:R2:W-:Y:S01]  /*b780*/  LDGSTS.E [R5+0x8380], desc[UR60][R10.64], !P2 ;  /* 0x083800000a057fae */ /* 0x0005e2000d12187c */
[----:B----4-:R-:W-:Y:S01]  /*b790*/  IMAD.WIDE R16, R0, 0x4, R236 ;  /* 0x0000000400107825 */ /* 0x010fe200078e02ec */
[----:B------:R-:W-:Y:S02]  /*b7a0*/  ISETP.GE.U32.AND P2, PT, R4, 0x7fffff8c, PT ;  /* 0x7fffff8c0400780c */ /* 0x000fe40003f46070 */
[----:B------:R1:W-:Y:S01]  /*b7b0*/  STL.64 [R1+0x248], R12 ;  /* 0x0002480c01007387 */ /* 0x0003e20000100a00 */
[----:B------:R-:W-:Y:S02]  /*b7c0*/  VIADD R4, R8, 0xffffffc3 ;  /* 0xffffffc308047836 */ /* 0x000fe40000000000 */
[C---:B---3--:R-:W-:Y:S01]  /*b7d0*/  IMAD.WIDE R14, R0.reuse, 0x4, R238 ;  /* 0x00000004000e7825 */ /* 0x048fe200078e02ee */
[----:B------:R3:W-:Y:S04]  /*b7e0*/  LDGSTS.E [R5+0x9000], desc[UR60][R24.64], !P6 ;  /* 0x0900000018057fae */ /* 0x0007e8000f12187c */
[----:B------:R2:W-:Y:S01]  /*b7f0*/  STL.64 [R1+0x240], R10 ;  /* 0x0002400a01007387 */ /* 0x0005e20000100a00 */
[----:B-1----:R-:W-:-:S03]  /*b800*/  IMAD.WIDE R12, R0, 0x4, R240 ;  /* 0x00000004000c7825 */ /* 0x002fc600078e02f0 */
[----:B------:R1:W-:Y:S04]  /*b810*/  LDGSTS.E [R5+0x9080], desc[UR60][R22.64], !P6 ;  /* 0x0908000016057fae */ /* 0x0003e8000f12187c */
[----:B------:R4:W-:Y:S01]  /*b820*/  LDGSTS.E [R5+0x9100], desc[UR60][R20.64], !P6 ;  /* 0x0910000014057fae */ /* 0x0009e2000f12187c */
[----:B--2---:R-:W-:-:S03]  /*b830*/  IMAD.WIDE R10, R0, 0x4, R242 ;  /* 0x00000004000a7825 */ /* 0x004fc600078e02f2 */
[----:B------:R2:W-:Y:S01]  /*b840*/  LDGSTS.E [R5+0x9180], desc[UR60][R18.64], !P6 ;  /* 0x0918000012057fae */ /* 0x0005e2000f12187c */
[----:B------:R-:W-:-:S03]  /*b850*/  IMAD R0, R2, 0x2c, RZ ;  /* 0x0000002c02007824 */ /* 0x000fc600078e02ff */
[----:B------:R5:W-:Y:S01]  /*b860*/  LDGSTS.E [R5+0x9200], desc[UR60][R16.64], !P6 ;  /* 0x0920000010057fae */ /* 0x000be2000f12187c */
[----:B------:R-:W-:-:S03]  /*b870*/  IMAD.WIDE R8, R0, 0x4, R242 ;  /* 0x0000000400087825 */ /* 0x000fc600078e02f2 */
[----:B------:R5:W-:Y:S04]  /*b880*/  LDGSTS.E [R5+0x9280], desc[UR60][R14.64], !P6 ;  /* 0x092800000e057fae */ /* 0x000be8000f12187c */
[----:B------:R5:W-:Y:S04]  /*b890*/  LDGSTS.E [R5+0x9300], desc[UR60][R12.64], !P6 ;  /* 0x093000000c057fae */ /* 0x000be8000f12187c */
[----:B------:R5:W-:Y:S01]  /*b8a0*/  LDGSTS.E [R5+0x9380], desc[UR60][R10.64], !P6 ;  /* 0x093800000a057fae */ /* 0x000be2000f12187c */
[----:B------:R-:W-:Y:S01]  /*b8b0*/  ISETP.GE.U32.AND P6, PT, R3, 0x7fffff88, PT ;  /* 0x7fffff880300780c */ /* 0x000fe20003fc6070 */
[----:B------:R-:W-:-:S02]  /*b8c0*/  IMAD R3, R2, 0x28, RZ ;  /* 0x0000002802037824 */ /* 0x000fc400078e02ff */
[----:B------:R3:W-:Y:S04]  /*b8d0*/  STL.64 [R1+0x1b8], R24 ;  /* 0x0001b81801007387 */ /* 0x0007e80000100a00 */
[----:B------:R1:W-:Y:S04]  /*b8e0*/  STL.64 [R1+0x1b0], R22 ;  /* 0x0001b01601007387 */ /* 0x0003e80000100a00 */
[----:B------:R4:W-:Y:S01]  /*b8f0*/  STL.64 [R1+0x1a8], R20 ;  /* 0x0001a81401007387 */ /* 0x0009e20000100a00 */
[----:B---3--:R-:W-:-:S03]  /*b900*/  IMAD.WIDE R24, R3, 0x4, R228 ;  /* 0x0000000403187825 */ /* 0x008fc600078e02e4 */
[----:B------:R2:W-:Y:S01]  /*b910*/  STL.64 [R1+0x1a0], R18 ;  /* 0x0001a01201007387 */ /* 0x0005e20000100a00 */
[----:B-1----:R-:W-:-:S03]  /*b920*/  IMAD.WIDE R22, R3, 0x4, R230 ;  /* 0x0000000403167825 */ /* 0x002fc600078e02e6 */
[----:B------:R5:W-:Y:S01]  /*b930*/  STL.64 [R1+0x198], R16 ;  /* 0x0001981001007387 */ /* 0x000be20000100a00 */
[----:B----4-:R-:W-:-:S03]  /*b940*/  IMAD.WIDE R20, R3, 0x4, R232 ;  /* 0x0000000403147825 */ /* 0x010fc600078e02e8 */
[----:B------:R1:W-:Y:S01]  /*b950*/  STL.64 [R1+0x190], R14 ;  /* 0x0001900e01007387 */ /* 0x0003e20000100a00 */
[----:B--2---:R-:W-:-:S03]  /*b960*/  IMAD.WIDE R18, R3, 0x4, R234 ;  /* 0x0000000403127825 */ /* 0x004fc600078e02ea */
[----:B------:R2:W-:Y:S01]  /*b970*/  STL.64 [R1+0x188], R12 ;  /* 0x0001880c01007387 */ /* 0x0005e20000100a00 */
[----:B-----5:R-:W-:-:S03]  /*b980*/  IMAD.WIDE R16, R3, 0x4, R236 ;  /* 0x0000000403107825 */ /* 0x020fc600078e02ec */
[----:B------:R3:W-:Y:S01]  /*b990*/  STL.64 [R1+0x180], R10 ;  /* 0x0001800a01007387 */ /* 0x0007e20000100a00 */
[----:B-1----:R-:W-:-:S03]  /*b9a0*/  IMAD.WIDE R14, R3, 0x4, R238 ;  /* 0x00000004030e7825 */ /* 0x002fc600078e02ee */
[----:B------:R1:W-:Y:S04]  /*b9b0*/  LDGSTS.E [R5+0xa000], desc[UR60][R24.64], !P3 ;  /* 0x0a00000018057fae */ /* 0x0003e8000d92187c */
[----:B------:R1:W-:Y:S01]  /*b9c0*/  STL.64 [R1+0xf8], R24 ;  /* 0x0000f81801007387 */ /* 0x0003e20000100a00 */
[----:B--2---:R-:W-:-:S03]  /*b9d0*/  IMAD.WIDE R12, R3, 0x4, R240 ;  /* 0x00000004030c7825 */ /* 0x004fc600078e02f0 */
[----:B------:R2:W-:Y:S01]  /*b9e0*/  LDGSTS.E [R5+0xa080], desc[UR60][R22.64], !P3 ;  /* 0x0a08000016057fae */ /* 0x0005e2000d92187c */
[----:B---3--:R-:W-:-:S03]  /*b9f0*/  IMAD.WIDE R10, R3, 0x4, R242 ;  /* 0x00000004030a7825 */ /* 0x008fc600078e02f2 */
[----:B------:R2:W-:Y:S01]  /*ba00*/  STL.64 [R1+0xf0], R22 ;  /* 0x0000f01601007387 */ /* 0x0005e20000100a00 */
[----:B------:R-:W-:-:S03]  /*ba10*/  VIADD R3, R6, 0xfffffffe ;  /* 0xfffffffe06037836 */ /* 0x000fc60000000000 */
[----:B------:R3:W-:Y:S01]  /*ba20*/  LDGSTS.E [R5+0xa100], desc[UR60][R20.64], !P3 ;  /* 0x0a10000014057fae */ /* 0x0007e2000d92187c */
[----:B-1----:R-:W-:-:S03]  /*ba30*/  IMAD.WIDE R24, R36, 0x4, R230 ;  /* 0x0000000424187825 */ /* 0x002fc600078e02e6 */
        /* <DEDUP_REMOVED lines=14> */
[----:B---3--:R-:W-:Y:S01]  /*bb20*/  IMAD.WIDE R14, R0, 0x4, R236 ;  /* 0x00000004000e7825 */ /* 0x008fe200078e02ec */
[----:B------:R-:W-:Y:S02]  /*bb30*/  ISETP.GE.U32.AND P3, PT, R4, 0x7fffff84, PT ;  /* 0x7fffff840400780c */ /* 0x000fe40003f66070 */
[----:B------:R2:W-:Y:S01]  /*bb40*/  STL.64 [R1+0xc0], R10 ;  /* 0x0000c00a01007387 */ /* 0x0005e20000100a00 */
[----:B------:R-:W3:Y:S01]  /*bb50*/  LDC R4, c[0x0][0x230] ;  /* 0x00008c00ff047b82 */ /* 0x000ee20000000800 */
[----:B-1----:R-:W-:-:S02]  /*bb60*/  IMAD.WIDE R12, R0, 0x4, R238 ;  /* 0x00000004000c7825 */ /* 0x002fc400078e02ee */
[----:B------:R1:W-:Y:S04]  /*bb70*/  LDGSTS.E [R5+0xb000], desc[UR60][R22.64], !P0 ;  /* 0x0b00000016057fae */ /* 0x0003e8000c12187c */
[----:B------:R1:W-:Y:S01]  /*bb80*/  STL.64 [R1+0x38], R22 ;  /* 0x0000381601007387 */ /* 0x0003e20000100a00 */
[----:B--2---:R-:W-:-:S03]  /*bb90*/  IMAD.WIDE R10, R0, 0x4, R240 ;  /* 0x00000004000a7825 */ /* 0x004fc600078e02f0 */
[----:B------:R2:W-:Y:S01]  /*bba0*/  LDGSTS.E [R5+0xb080], desc[UR60][R20.64], !P0 ;  /* 0x0b08000014057fae */ /* 0x0005e2000c12187c */
[----:B------:R-:W-:-:S03]  /*bbb0*/  VIADD R0, R7, 0xfffffffa ;  /* 0xfffffffa07007836 */ /* 0x000fc60000000000 */
[----:B------:R2:W-:Y:S04]  /*bbc0*/  STL.64 [R1+0x30], R20 ;  /* 0x0000301401007387 */ /* 0x0005e80000100a00 */
[----:B------:R4:W-:Y:S01]  /*bbd0*/  LDGSTS.E [R5+0xb100], desc[UR60][R18.64], !P0 ;  /* 0x0b10000012057fae */ /* 0x0009e2000c12187c */
[----:B-1----:R-:W-:-:S03]  /*bbe0*/  IMAD.WIDE R22, R36, 0x4, R228 ;  /* 0x0000000424167825 */ /* 0x002fc600078e02e4 */
[----:B------:R4:W-:Y:S01]  /*bbf0*/  STL.64 [R1+0x28], R18 ;  /* 0x0000281201007387 */ /* 0x0009e20000100a00 */
[----:B------:R-:W-:-:S03]  /*bc00*/  IMAD.WIDE R36, R36, 0x4, R242 ;  /* 0x0000000424247825 */ /* 0x000fc600078e02f2 */
[----:B------:R1:W-:Y:S01]  /*bc10*/  LDGSTS.E [R5+0xb180], desc[UR60][R16.64], !P0 ;  /* 0x0b18000010057fae */ /* 0x0003e2000c12187c */
[----:B--2---:R-:W-:-:S03]  /*bc20*/  IMAD R20, R2, 0x30, RZ ;  /* 0x0000003002147824 */ /* 0x004fc600078e02ff */
[----:B------:R1:W-:Y:S01]  /*bc30*/  STL.64 [R1+0x20], R16 ;  /* 0x0000201001007387 */ /* 0x0003e20000100a00 */
[----:B------:R-:W-:-:S03]  /*bc40*/  IMAD.WIDE R6, R20, 0x4, R228 ;  /* 0x0000000414067825 */ /* 0x000fc600078e02e4 */
[----:B------:R2:W-:Y:S01]  /*bc50*/  LDGSTS.E [R5+0xb200], desc[UR60][R14.64], !P0 ;  /* 0x0b2000000e057fae */ /* 0x0005e2000c12187c */
[----:B----4-:R-:W-:-:S03]  /*bc60*/  IMAD.WIDE R18, R20, 0x4, R240 ;  /* 0x0000000414127825 */ /* 0x010fc600078e02f0 */
        /* <DEDUP_REMOVED lines=8> */
[----:B------:R-:W-:Y:S01]  /*bcf0*/  ISETP.GE.U32.AND P0, PT, R3, 0x7fffffbf, PT ;  /* 0x7fffffbf0300780c */ /* 0x000fe20003f06070 */
[C---:B----4-:R-:W-:Y:S01]  /*bd00*/  IMAD.WIDE R12, R20.reuse, 0x4, R234 ;  /* 0x00000004140c7825 */ /* 0x050fe200078e02ea */
[----:B------:R-:W4:Y:S01]  /*bd10*/  LDC R3, c[0x0][0x230] ;  /* 0x00008c00ff037b82 */ /* 0x000f220000000800 */
[----:B------:R2:W-:Y:S02]  /*bd20*/  STL.64 [R1], R8 ;  /* 0x0000000801007387 */ /* 0x0005e40000100a00 */
[----:B-1----:R-:W-:-:S02]  /*bd30*/  IMAD.WIDE R10, R20, 0x4, R232 ;  /* 0x00000004140a7825 */ /* 0x002fc400078e02e8 */
[----:B------:R-:W-:Y:S04]  /*bd40*/  LDGSTS.E [R5+0xc000], desc[UR60][R6.64], !P1 ;  /* 0x0c00000006057fae */ /* 0x000fe8000c92187c */
[----:B------:R-:W-:Y:S01]  /*bd50*/  STL.64 [R1+0x35d8], R6 ;  /* 0x0035d80601007387 */ /* 0x000fe20000100a00 */
[----:B--2---:R-:W-:-:S04]  /*bd60*/  IMAD.WIDE R8, R20, 0x4, R230 ;  /* 0x0000000414087825 */ /* 0x004fc800078e02e6 */
[----:B------:R-:W-:Y:S01]  /*bd70*/  IMAD.WIDE R20, R20, 0x4, R242 ;  /* 0x0000000414147825 */ /* 0x000fe200078e02f2 */
[----:B------:R-:W-:Y:S04]  /*bd80*/  LDGSTS.E [R5+0xc080], desc[UR60][R8.64], !P1 ;  /* 0x0c08000008057fae */ /* 0x000fe8000c92187c */
[----:B------:R-:W-:Y:S04]  /*bd90*/  LDGSTS.E [R5+0xc100], desc[UR60][R10.64], !P1 ;  /* 0x0c1000000a057fae */ /* 0x000fe8000c92187c */
[----:B------:R-:W-:Y:S04]  /*bda0*/  LDGSTS.E [R5+0xc180], desc[UR60][R12.64], !P1 ;  /* 0x0c1800000c057fae */ /* 0x000fe8000c92187c */
[----:B------:R-:W-:Y:S04]  /*bdb0*/  LDGSTS.E [R5+0xc200], desc[UR60][R14.64], !P1 ;  /* 0x0c2000000e057fae */ /* 0x000fe8000c92187c */
[----:B------:R-:W-:Y:S04]  /*bdc0*/  LDGSTS.E [R5+0xc280], desc[UR60][R16.64], !P1 ;  /* 0x0c28000010057fae */ /* 0x000fe8000c92187c */
[----:B------:R-:W-:Y:S04]  /*bdd0*/  LDGSTS.E [R5+0xc300], desc[UR60][R18.64], !P1 ;  /* 0x0c30000012057fae */ /* 0x000fe8000c92187c */
[----:B------:R-:W-:Y:S01]  /*bde0*/  LDGSTS.E [R5+0xc380], desc[UR60][R20.64], !P1 ;  /* 0x0c38000014057fae */ /* 0x000fe2000c92187c */
[----:B------:R-:W-:Y:S01]  /*bdf0*/  ISETP.GE.U32.AND P1, PT, R0, 0x7fffffbb, PT ;  /* 0x7fffffbb0000780c */ /* 0x000fe20003f26070 */
[----:B---3--:R-:W-:Y:S01]  /*be00*/  VIADD R0, R4, 0xfffffff6 ;  /* 0xfffffff604007836 */ /* 0x008fe20000000000 */
[----:B------:R-:W-:Y:S01]  /*be10*/  LOP3.LUT R4, R246, 0x20, RZ, 0x3c, !PT ;  /* 0x00000020f6047812 */ /* 0x000fe200078e3cff */
[----:B------:R1:W-:Y:S04]  /*be20*/  LDGSTS.E [R5+0xd000], desc[UR60][R22.64], !P2 ;  /* 0x0d00000016057fae */ /* 0x0003e8000d12187c */
[----:B------:R2:W-:Y:S01]  /*be30*/  LDGSTS.E [R5+0xd080], desc[UR60][R24.64], !P2 ;  /* 0x0d08000018057fae */ /* 0x0005e2000d12187c */
[----:B------:R-:W-:-:S03]  /*be40*/  VIADD R4, R4, UR5 ;  /* 0x0000000504047c36 */ /* 0x000fc60008000000 */
[----:B------:R3:W-:Y:S04]  /*be50*/  LDGSTS.E [R5+0xd100], desc[UR60][R26.64], !P2 ;  /* 0x0d1000001a057fae */ /* 0x0007e8000d12187c */
[----:B------:R-:W-:Y:S04]  /*be60*/  LDGSTS.E [R5+0xd180], desc[UR60][R28.64], !P2 ;  /* 0x0d1800001c057fae */ /* 0x000fe8000d12187c */
[----:B------:R5:W-:Y:S04]  /*be70*/  LDGSTS.E [R5+0xd200], desc[UR60][R30.64], !P2 ;  /* 0x0d2000001e057fae */ /* 0x000be8000d12187c */
[----:B------:R5:W-:Y:S04]  /*be80*/  LDGSTS.E [R5+0xd280], desc[UR60][R32.64], !P2 ;  /* 0x0d28000020057fae */ /* 0x000be8000d12187c */
[----:B------:R5:W-:Y:S04]  /*be90*/  LDGSTS.E [R5+0xd300], desc[UR60][R34.64], !P2 ;  /* 0x0d30000022057fae */ /* 0x000be8000d12187c */
[----:B------:R5:W-:Y:S01]  /*bea0*/  LDGSTS.E [R5+0xd380], desc[UR60][R36.64], !P2 ;  /* 0x0d38000024057fae */ /* 0x000be2000d12187c */
[----:B------:R-:W-:-:S02]  /*beb0*/  ISETP.GE.U32.AND P2, PT, R0, 0x7fffffb7, PT ;  /* 0x7fffffb70000780c */ /* 0x000fc40003f46070 */
[----:B----4-:R-:W-:Y:S01]  /*bec0*/  IADD3 R0, R3, -0xe, RZ ;  /* 0xfffffff203007810 */ /* 0x010fe20007ffe0ff */
[----:B------:R-:W-:Y:S01]  /*bed0*/  STL.64 [R1+0x35e0], R8 ;  /* 0x0035e00801007387 */ /* 0x000fe20000100a00 */
[----:B------:R-:W-:Y:S02]  /*bee0*/  VIADD R3, R70, 0xffffffea ;  /* 0xffffffea46037836 */ /* 0x000fe40000000000 */
[----:B------:R-:W-:Y:S01]  /*bef0*/  VIADD R70, R72, 0xffffffe2 ;  /* 0xffffffe248467836 */ /* 0x000fe20000000000 */
[----:B------:R4:W-:Y:S01]  /*bf00*/  LDGSTS.E [R5+0xe000], desc[UR60][R38.64], !P6 ;  /* 0x0e00000026057fae */ /* 0x0009e2000f12187c */
[----:B------:R-:W4:Y:S03]  /*bf10*/  LDC R72, c[0x0][0x230] ;  /* 0x00008c00ff487b82 */ /* 0x000f260000000800 */
[----:B------:R-:W-:Y:S04]  /*bf20*/  STL.64 [R1+0x35e8], R10 ;  /* 0x0035e80a01007387 */ /* 0x000fe80000100a00 */
[----:B------:R4:W-:Y:S04]  /*bf30*/  LDGSTS.E [R5+0xe080], desc[UR60][R40.64], !P6 ;  /* 0x0e08000028057fae */ /* 0x0009e8000f12187c */
        /* <DEDUP_REMOVED lines=10> */
[----:B------:R1:W-:Y:S04]  /*bfe0*/  STL.64 [R1+0x3618], R22 ;  /* 0x0036181601007387 */ /* 0x0003e80000100a00 */
[----:B------:R-:W-:Y:S01]  /*bff0*/  LDGSTS.E [R5+0xe380], desc[UR60][R52.64], !P6 ;  /* 0x0e38000034057fae */ /* 0x000fe2000f12187c */
[----:B------:R-:W-:Y:S01]  /*c000*/  ISETP.GE.U32.AND P6, PT, R0, 0x7fffffb3, PT ;  /* 0x7fffffb30000780c */ /* 0x000fe20003fc6070 */
[----:B------:R-:W-:-:S02]  /*c010*/  VIADD R0, R54, 0xffffffee ;  /* 0xffffffee36007836 */ /* 0x000fc40000000000 */
[----:B------:R2:W-:Y:S01]  /*c020*/  STL.64 [R1+0x3620], R24 ;  /* 0x0036201801007387 */ /* 0x0005e20000100a00 */
[----:B------:R-:W-:-:S03]  /*c030*/  IMAD.WIDE R54, R68, 0x4, R228 ;  /* 0x0000000444367825 */ /* 0x000fc600078e02e4 */
[----:B------:R3:W-:Y:S01]  /*c040*/  STL.64 [R1+0x3628], R26 ;  /* 0x0036281a01007387 */ /* 0x0007e20000100a00 */
[----:B------:R-:W-:-:S03]  /*c050*/  IMAD.WIDE R68, R68, 0x4, R242 ;  /* 0x0000000444447825 */ /* 0x000fc600078e02f2 */
[----:B------:R-:W-:Y:S01]  /*c060*/  STL.64 [R1+0x3630], R28 ;  /* 0x0036301c01007387 */ /* 0x000fe20000100a00 */
[----:B-1----:R-:W-:Y:S02]  /*c070*/  IMAD.MOV.U32 R22, RZ, RZ, R162 ;  /* 0x000000ffff167224 */ /* 0x002fe400078e00a2 */
[----:B------:R-:W-:Y:S01]  /*c080*/  IMAD R162, R2, 0x2e, RZ ;  /* 0x0000002e02a27824 */ /* 0x000fe200078e02ff */
[----:B------:R5:W-:Y:S01]  /*c090*/  STL.64 [R1+0x3638], R30 ;  /* 0x0036381e01007387 */ /* 0x000be20000100a00 */
[----:B------:R-:W-:Y:S01]  /*c0a0*/  IMAD.MOV.U32 R23, RZ, RZ, R163 ;  /* 0x000000ffff177224 */ /* 0x000fe200078e00a3 */
[----:B--2---:R-:W-:Y:S01]  /*c0b0*/  MOV R25, R167 ;  /* 0x000000a700197202 */ /* 0x004fe20000000f00 */
[----:B------:R-:W-:Y:S01]  /*c0c0*/  IMAD.MOV.U32 R24, RZ, RZ, R166 ;  /* 0x000000ffff187224 */ /* 0x000fe200078e00a6 */
[----:B------:R1:W-:Y:S01]  /*c0d0*/  STL.64 [R1+0x3640], R32 ;  /* 0x0036402001007387 */ /* 0x0003e20000100a00 */
[----:B---3--:R-:W-:Y:S02]  /*c0e0*/  IMAD.MOV.U32 R26, RZ, RZ, R154 ;  /* 0x000000ffff1a7224 */ /* 0x008fe400078e009a */
[----:B------:R-:W-:Y:S01]  /*c0f0*/  IMAD.MOV.U32 R27, RZ, RZ, R155 ;  /* 0x000000ffff1b7224 */ /* 0x000fe200078e009b */
[----:B------:R2:W-:Y:S01]  /*c100*/  STL.64 [R1+0x3648], R34 ;  /* 0x0036482201007387 */ /* 0x0005e20000100a00 */
[----:B------:R-:W-:-:S03]  /*c110*/  IMAD.WIDE R154, R162, 0x4, R234 ;  /* 0x00000004a29a7825 */ /* 0x000fc600078e02ea */
[----:B------:R3:W-:Y:S01]  /*c120*/  STL.64 [R1+0x3650], R36 ;  /* 0x0036502401007387 */ /* 0x0007e20000100a00 */
[----:B-----5:R-:W-:Y:S01]  /*c130*/  MOV R30, R186 ;  /* 0x000000ba001e7202 */ /* 0x020fe20000000f00 */
[----:B------:R-:W-:Y:S02]  /*c140*/  IMAD.MOV.U32 R31, RZ, RZ, R187 ;  /* 0x000000ffff1f7224 */ /* 0x000fe400078e00bb */
[----:B------:R4:W-:Y:S01]  /*c150*/  STL.64 [R1+0x3658], R38 ;  /* 0x0036582601007387 */ /* 0x0009e20000100a00 */
[----:B-1----:R-:W-:Y:S02]  /*c160*/  IMAD.MOV.U32 R32, RZ, RZ, R188 ;  /* 0x000000ffff207224 */ /* 0x002fe400078e00bc */
[----:B------:R-:W-:Y:S01]  /*c170*/  IMAD.MOV.U32 R33, RZ, RZ, R189 ;  /* 0x000000ffff217224 */ /* 0x000fe200078e00bd */
[----:B------:R-:W-:Y:S01]  /*c180*/  LDGSTS.E [R5+0xf000], desc[UR60][R54.64], !P3 ;  /* 0x0f00000036057fae */ /* 0x000fe2000d92187c */
[----:B--2---:R-:W-:Y:S02]  /*c190*/  IMAD.MOV.U32 R34, RZ, RZ, R190 ;  /* 0x000000ffff227224 */ /* 0x004fe400078e00be */
[----:B------:R-:W-:Y:S01]  /*c1a0*/  IMAD.MOV.U32 R35, RZ, RZ, R191 ;  /* 0x000000ffff237224 */ /* 0x000fe200078e00bf */
[----:B------:R1:W-:Y:S01]  /*c1b0*/  STL.64 [R1+0x3660], R40 ;  /* 0x0036602801007387 */ /* 0x0003e20000100a00 */
[----:B---3--:R-:W-:Y:S01]  /*c1c0*/  IMAD.MOV.U32 R36, RZ, RZ, R180 ;  /* 0x000000ffff247224 */ /* 0x008fe200078e00b4 */
[----:B------:R-:W-:Y:S01]  /*c1d0*/  MOV R37, R181 ;  /* 0x000000b500257202 */ /* 0x000fe20000000f00 */
[----:B------:R-:W2:Y:S01]  /*c1e0*/  LDC R180, c[0x0][0x230] ;  /* 0x00008c00ffb47b82 */ /* 0x000ea20000000800 */
[----:B------:R-:W-:Y:S01]  /*c1f0*/  LDGSTS.E [R5+0xf080], desc[UR60][R56.64], !P3 ;  /* 0x0f08000038057fae */ /* 0x000fe2000d92187c */
[----:B----4-:R-:W-:-:S02]  /*c200*/  IMAD.MOV.U32 R38, RZ, RZ, R178 ;  /* 0x000000ffff267224 */ /* 0x010fc400078e00b2 */
[----:B------:R-:W-:Y:S01]  /*c210*/  IMAD R178, R2, 0x32, RZ ;  /* 0x0000003202b27824 */ /* 0x000fe200078e02ff */
[----:B------:R3:W-:Y:S01]  /*c220*/  STL.64 [R1+0x3668], R42 ;  /* 0x0036682a01007387 */ /* 0x0007e20000100a00 */
[----:B------:R-:W-:Y:S02]  /*c230*/  IMAD.MOV.U32 R39, RZ, RZ, R179 ;  /* 0x000000ffff277224 */ /* 0x000fe400078e00b3 */
[----:B------:R-:W-:Y:S01]  /*c240*/  IMAD.WIDE R166, R178, 0x4, R230 ;  /* 0x00000004b2a67825 */ /* 0x000fe200078e02e6 */
[----:B------:R-:W-:Y:S03]  /*c250*/  LDGSTS.E [R5+0xf100], desc[UR60][R58.64], !P3 ;  /* 0x0f1000003a057fae */ /* 0x000fe6000d92187c */
[----:B-1----:R-:W-:Y:S01]  /*c260*/  IMAD.MOV.U32 R40, RZ, RZ, R176 ;  /* 0x000000ffff287224 */ /* 0x002fe200078e00b0 */
[----:B------:R1:W-:Y:S01]  /*c270*/  STL.64 [R1+0x3670], R44 ;  /* 0x0036702c01007387 */ /* 0x0003e20000100a00 */
[----:B------:R-:W-:-:S02]  /*c280*/  IMAD.MOV.U32 R41, RZ, RZ, R177 ;  /* 0x000000ffff297224 */ /* 0x000fc400078e00b1 */
[C---:B------:R-:W-:Y:S01]  /*c290*/  IMAD.WIDE R176, R178.reuse, 0x4, R240 ;  /* 0x00000004b2b07825 */ /* 0x040fe200078e02f0 */
[----:B------:R-:W-:Y:S03]  /*c2a0*/  LDGSTS.E [R5+0xf180], desc[UR60][R60.64], !P3 ;  /* 0x0f1800003c057fae */ /* 0x000fe6000d92187c */
[----:B---3--:R-:W-:Y:S01]  /*c2b0*/  IMAD.MOV.U32 R42, RZ, RZ, R170 ;  /* 0x000000ffff2a7224 */ /* 0x008fe200078e00aa */
[----:B------:R3:W-:Y:S01]  /*c2c0*/  STL.64 [R1+0x3678], R46 ;  /* 0x0036782e01007387 */ /* 0x0007e20000100a00 */
[----:B------:R-:W-:Y:S02]  /*c2d0*/  IMAD.MOV.U32 R43, RZ, RZ, R171 ;  /* 0x000000ffff2b7224 */ /* 0x000fe400078e00ab */
[----:B------:R-:W-:Y:S01]  /*c2e0*/  IMAD.WIDE R170, R178, 0x4, R234 ;  /* 0x00000004b2aa7825 */ /* 0x000fe200078e02ea */
[----:B------:R4:W-:Y:S03]  /*c2f0*/  LDGSTS.E [R5+0xf200], desc[UR60][R62.64], !P3 ;  /* 0x0f2000003e057fae */ /* 0x0009e6000d92187c */
[----:B-1----:R-:W-:Y:S01]  /*c300*/  IMAD.MOV.U32 R44, RZ, RZ, R196 ;  /* 0x000000ffff2c7224 */ /* 0x002fe200078e00c4 */
[----:B------:R1:W-:Y:S01]  /*c310*/  STL.64 [R1+0x3680], R48 ;  /* 0x0036803001007387 */ /* 0x0003e20000100a00 */
[----:B------:R-:W5:Y:S01]  /*c320*/  LDC R196, c[0x0][0x230] ;  /* 0x00008c00ffc47b82 */ /* 0x000f620000000800 */
[----:B------:R-:W-:-:S02]  /*c330*/  IMAD.MOV.U32 R28, RZ, RZ, R192 ;  /* 0x000000ffff1c7224 */ /* 0x000fc400078e00c0 */
[----:B------:R-:W-:Y:S01]  /*c340*/  LDGSTS.E [R5+0xf280], desc[UR60][R64.64], !P3 ;  /* 0x0f28000040057fae */ /* 0x000fe2000d92187c */
[----:B---3--:R-:W-:Y:S02]  /*c350*/  IMAD.MOV.U32 R46, RZ, RZ, R160 ;  /* 0x000000ffff2e7224 */ /* 0x008fe400078e00a0 */
[----:B------:R-:W-:Y:S01]  /*c360*/  IMAD.MOV.U32 R47, RZ, RZ, R161 ;  /* 0x000000ffff2f7224 */ /* 0x000fe200078e00a1 */
[----:B------:R3:W-:Y:S01]  /*c370*/  STL.64 [R1+0x3688], R50 ;  /* 0x0036883201007387 */ /* 0x0007e20000100a00 */
[----:B------:R-:W-:-:S03]  /*c380*/  IMAD.WIDE R160, R162, 0x4, R240 ;  /* 0x00000004a2a07825 */ /* 0x000fc600078e02f0 */
[----:B------:R-:W-:Y:S01]  /*c390*/  LDGSTS.E [R5+0xf300], desc[UR60][R66.64], !P3 ;  /* 0x0f30000042057fae */ /* 0x000fe2000d92187c */
[----:B------:R-:W-:Y:S02]  /*c3a0*/  IMAD.MOV.U32 R29, RZ, RZ, R193 ;  /* 0x000000ffff1d7224 */ /* 0x000fe400078e00c1 */
[----:B------:R-:W-:Y:S01]  /*c3b0*/  IMAD.MOV.U32 R45, RZ, RZ, R197 ;  /* 0x000000ffff2d7224 */ /* 0x000fe200078e00c5 */
[----:B------:R-:W-:Y:S01]  /*c3c0*/  STL.64 [R1+0x3690], R52 ;  /* 0x0036903401007387 */ /* 0x000fe20000100a00 */
[----:B-1----:R-:W-:-:S03]  /*c3d0*/  IMAD.WIDE R48, R244, 0x4, R242 ;  /* 0x00000004f4307825 */ /* 0x002fc600078e02f2 */
[----:B------:R-:W-:Y:S01]  /*c3e0*/  LDGSTS.E [R5+0xf380], desc[UR60][R68.64], !P3 ;  /* 0x0f38000044057fae */ /* 0x000fe2000d92187c */
[----:B------:R-:W-:Y:S01]  /*c3f0*/  ISETP.GE.U32.AND P3, PT, R0, 0x7fffffaf, PT ;  /* 0x7fffffaf0000780c */ /* 0x000fe20003f66070 */
[----:B------:R-:W-:Y:S02]  /*c400*/  IMAD R0, R2, 0x5, RZ ;  /* 0x0000000502007824 */ /* 0x000fe400078e02ff */
[----:B------:R-:W-:Y:S01]  /*c410*/  STL.64 [R1+0x3698], R54 ;  /* 0x0036983601007387 */ /* 0x000fe20000100a00 */
[----:B---3--:R-:W-:-:S03]  /*c420*/  IMAD.WIDE R50, R244, 0x4, R240 ;  /* 0x00000004f4327825 */ /* 0x008fc600078e02f0 */
[----:B------:R-:W-:Y:S01]  /*c430*/  STL.64 [R1+0x36a0], R56 ;  /* 0x0036a03801007387 */ /* 0x000fe20000100a00 */
[----:B------:R-:W-:-:S03]  /*c440*/  IMAD.WIDE R20, R0, 0x4, R228 ;  /* 0x0000000400147825 */ /* 0x000fc600078e02e4 */
[----:B------:R-:W-:Y:S01]  /*c450*/  STL.64 [R1+0x36a8], R58 ;  /* 0x0036a83a01007387 */ /* 0x000fe20000100a00 */
[----:B------:R-:W-:-:S03]  /*c460*/  IMAD.WIDE R18, R0, 0x4, R230 ;  /* 0x0000000400127825 */ /* 0x000fc600078e02e6 */
[----:B------:R1:W-:Y:S01]  /*c470*/  LDGSTS.E [R4+0x400], desc[UR60][R88.64], !P0 ;  /* 0x0040000058047fae */ /* 0x0003e2000c12187c */
[----:B------:R-:W-:-:S03]  /*c480*/  IMAD.WIDE R16, R0, 0x4, R232 ;  /* 0x0000000400107825 */ /* 0x000fc600078e02e8 */
[----:B------:R-:W-:Y:S01]  /*c490*/  STL.64 [R1+0x36b0], R60 ;  /* 0x0036b03c01007387 */ /* 0x000fe20000100a00 */
[----:B------:R-:W-:-:S03]  /*c4a0*/  IMAD.WIDE R14, R0, 0x4, R234 ;  /* 0x00000004000e7825 */ /* 0x000fc600078e02ea */
[----:B------:R3:W-:Y:S01]  /*c4b0*/  LDGSTS.E [R4+0x480], desc[UR60][R86.64], !P0 ;  /* 0x0048000056047fae */ /* 0x0007e2000c12187c */
[----:B------:R-:W-:-:S03]  /*c4c0*/  IMAD.WIDE R12, R0, 0x4, R236 ;  /* 0x00000004000c7825 */ /* 0x000fc600078e02ec */
[----:B------:R4:W-:Y:S01]  /*c4d0*/  STL.64 [R1+0x36b8], R62 ;  /* 0x0036b83e01007387 */ /* 0x0009e20000100a00 */
[----:B------:R-:W-:-:S03]  /*c4e0*/  IMAD.WIDE R10, R0, 0x4, R238 ;  /* 0x00000004000a7825 */ /* 0x000fc600078e02ee */
[----:B------:R2:W-:Y:S01]  /*c4f0*/  LDGSTS.E [R4+0x500], desc[UR60][R84.64], !P0 ;  /* 0x0050000054047fae */ /* 0x0005e2000c12187c */
[----:B------:R-:W-:-:S03]  /*c500*/  IMAD.WIDE R8, R0, 0x4, R240 ;  /* 0x0000000400087825 */ /* 0x000fc600078e02f0 */
[----:B------:R-:W-:Y:S01]  /*c510*/  STL.64 [R1+0x36c0], R64 ;  /* 0x0036c04001007387 */ /* 0x000fe20000100a00 */
[----:B------:R-:W-:-:S03]  /*c520*/  IMAD.WIDE R6, R0, 0x4, R242 ;  /* 0x0000000400067825 */ /* 0x000fc600078e02f2 */
[----:B------:R5:W-:Y:S01]  /*c530*/  LDGSTS.E [R4+0x580], desc[UR60][R82.64], !P0 ;  /* 0x0058000052047fae */ /* 0x000be2000c12187c */
[----:B------:R-:W-:Y:S02]  /*c540*/  IMAD R0, R2, 0x9, RZ ;  /* 0x0000000902007824 */ /* 0x000fe400078e02ff */
[C---:B----4-:R-:W-:Y:S01]  /*c550*/  IMAD.WIDE R62, R244.reuse, 0x4, R228 ;  /* 0x00000004f43e7825 */ /* 0x050fe200078e02e4 */
[----:B------:R1:W-:Y:S03]  /*c560*/  STL.64 [R1+0x880], R88 ;  /* 0x0008805801007387 */ /* 0x0003e60000100a00 */
[C---:B------:R-:W-:Y:S01]  /*c570*/  IMAD.WIDE R60, R244.reuse, 0x4, R230 ;  /* 0x00000004f43c7825 */ /* 0x040fe200078e02e6 */
[----:B------:R4:W-:Y:S03]  /*c580*/  LDGSTS.E [R4+0x600], desc[UR60][R80.64], !P0 ;  /* 0x0060000050047fae */ /* 0x0009e6000c12187c */
[C---:B------:R-:W-:Y:S01]  /*c590*/  IMAD.WIDE R58, R244.reuse, 0x4, R232 ;  /* 0x00000004f43a7825 */ /* 0x040fe200078e02e8 */
[----:B------:R3:W-:Y:S03]  /*c5a0*/  STL.64 [R1+0x878], R86 ;  /* 0x0008785601007387 */ /* 0x0007e60000100a00 */
[----:B------:R-:W-:Y:S01]  /*c5b0*/  IMAD.WIDE R56, R244, 0x4, R234 ;  /* 0x00000004f4387825 */ /* 0x000fe200078e02ea */
[----:B------:R4:W-:Y:S03]  /*c5c0*/  LDGSTS.E [R4+0x680], desc[UR60][R78.64], !P0 ;  /* 0x006800004e047fae */ /* 0x0009e6000c12187c */
[----:B-1----:R-:W-:Y:S01]  /*c5d0*/  IMAD.WIDE R88, R98, 0x4, R232 ;  /* 0x0000000462587825 */ /* 0x002fe200078e02e8 */
[----:B------:R2:W-:Y:S03]  /*c5e0*/  STL.64 [R1+0x870], R84 ;  /* 0x0008705401007387 */ /* 0x0005e60000100a00 */
[----:B------:R-:W-:Y:S01]  /*c5f0*/  IMAD.WIDE R54, R244, 0x4, R236 ;  /* 0x00000004f4367825 */ /* 0x000fe200078e02ec */
[----:B------:R1:W-:Y:S03]  /*c600*/  LDGSTS.E [R4+0x700], desc[UR60][R76.64], !P0 ;  /* 0x007000004c047fae */ /* 0x0003e6000c12187c */
[----:B---3--:R-:W-:Y:S01]  /*c610*/  IMAD.WIDE R86, R98, 0x4, R230 ;  /* 0x0000000462567825 */ /* 0x008fe200078e02e6 */
[----:B------:R5:W-:Y:S03]  /*c620*/  STL.64 [R1+0x868], R82 ;  /* 0x0008685201007387 */ /* 0x000be60000100a00 */
[----:B------:R-:W-:Y:S01]  /*c630*/  IMAD.WIDE R52, R244, 0x4, R238 ;  /* 0x00000004f4347825 */ /* 0x000fe200078e02ee */
[----:B------:R3:W-:Y:S01]  /*c640*/  LDGSTS.E [R4+0x780], desc[UR60][R74.64], !P0 ;  /* 0x007800004a047fae */ /* 0x0007e2000c12187c */
[----:B------:R-:W-:Y:S01]  /*c650*/  ISETP.GE.U32.AND P0, PT, R3, 0x7fffffab, PT ;  /* 0x7fffffab0300780c */ /* 0x000fe20003f06070 */
[----:B--2---:R-:W2:Y:S01]  /*c660*/  LDC R84, c[0x0][0x230] ;  /* 0x00008c00ff547b82 */ /* 0x004ea20000000800 */
[----:B------:R-:W-:Y:S01]  /*c670*/  VIADD R3, R71, 0xffffffe6 ;  /* 0xffffffe647037836 */ /* 0x000fe20000000000 */
[----:B------:R4:W-:Y:S01]  /*c680*/  STL.64 [R1+0x860], R80 ;  /* 0x0008605001007387 */ /* 0x0009e20000100a00 */
[----:B------:R-:W-:-:S03]  /*c690*/  IMAD.WIDE R64, R245, 0x4, R228 ;  /* 0x00000004f5407825 */ /* 0x000fc600078e02e4 */
[----:B------:R3:W-:Y:S01]  /*c6a0*/  LDGSTS.E [R4+0x1400], desc[UR60][R20.64], !P1 ;  /* 0x0140000014047fae */ /* 0x0007e2000c92187c */
[----:B-----5:R-:W-:Y:S01]  /*c6b0*/  IMAD R82, R2, 0x2d, RZ ;  /* 0x0000002d02527824 */ /* 0x020fe200078e02ff */
[----:B------:R-:W5:Y:S01]  /*c6c0*/  LDC R71, c[0x0][0x230] ;  /* 0x00008c00ff477b82 */ /* 0x000f620000000800 */
[----:B------:R-:W-:Y:S01]  /*c6d0*/  VIADD R244, R249, 0xffffffe4 ;  /* 0xffffffe4f9f47836 */ /* 0x000fe20000000000 */
[----:B------:R1:W-:Y:S01]  /*c6e0*/  STL.64 [R1+0x858], R78 ;  /* 0x0008584e01007387 */ /* 0x0003e20000100a00 */
[----:B------:R-:W-:-:S03]  /*c6f0*/  IMAD.WIDE R250, R82, 0x4, R228 ;  /* 0x0000000452fa7825 */ /* 0x000fc600078e02e4 */
[----:B------:R3:W-:Y:S01]  /*c700*/  LDGSTS.E [R4+0x1480], desc[UR60][R18.64], !P1 ;  /* 0x0148000012047fae */ /* 0x0007e2000c92187c */
[C---:B----4-:R-:W-:Y:S01]  /*c710*/  IMAD.WIDE R80, R82.reuse, 0x4, R240 ;  /* 0x0000000452507825 */ /* 0x050fe200078e02f0 */
[----:B------:R-:W4:Y:S02]  /*c720*/  LDC R249, c[0x0][0x230] ;  /* 0x00008c00fff97b82 */ /* 0x000f240000000800 */
[----:B------:R3:W-:Y:S04]  /*c730*/  STL.64 [R1+0x850], R76 ;  /* 0x0008504c01007387 */ /* 0x0007e80000100a00 */
[----:B------:R2:W-:Y:S01]  /*c740*/  LDGSTS.E [R4+0x1500], desc[UR60][R16.64], !P1 ;  /* 0x0150000010047fae */ /* 0x0005e2000c92187c */
[----:B-1----:R-:W-:-:S03]  /*c750*/  IMAD.WIDE R78, R82, 0x4, R238 ;  /* 0x00000004524e7825 */ /* 0x002fc600078e02ee */
        /* <DEDUP_REMOVED lines=14> */
[----:B--2---:R-:W-:Y:S01]  /*c840*/  IMAD.WIDE R16, R0, 0x4, R232 ;  /* 0x0000000400107825 */ /* 0x004fe200078e02e8 */
[----:B------:R-:W-:Y:S02]  /*c850*/  ISETP.GE.U32.AND P1, PT, R3, 0x7fffffa7, PT ;  /* 0x7fffffa70300780c */ /* 0x000fe40003f26070 */
[----:B------:R5:W-:Y:S01]  /*c860*/  STL.64 [R1+0x760], R12 ;  /* 0x0007600c01007387 */ /* 0x000be20000100a00 */
[----:B------:R-:W-:Y:S02]  /*c870*/  IMAD R3, R2, 0xd, RZ ;  /* 0x0000000d02037824 */ /* 0x000fe400078e02ff */
[C---:B-1----:R-:W-:Y:S01]  /*c880*/  IMAD.WIDE R14, R0.reuse, 0x4, R234 ;  /* 0x00000004000e7825 */ /* 0x042fe200078e02ea */
[----:B------:R1:W-:Y:S04]  /*c890*/  STL.64 [R1+0x758], R10 ;  /* 0x0007580a01007387 */ /* 0x0003e80000100a00 */
[----:B------:R3:W-:Y:S01]  /*c8a0*/  STL.64 [R1+0x750], R8 ;  /* 0x0007500801007387 */ /* 0x0007e20000100a00 */
[----:B-----5:R-:W-:-:S03]  /*c8b0*/  IMAD.WIDE R12, R0, 0x4, R236 ;  /* 0x00000004000c7825 */ /* 0x020fc600078e02ec */
[----:B------:R2:W-:Y:S01]  /*c8c0*/  LDGSTS.E [R4+0x2400], desc[UR60][R20.64], !P2 ;  /* 0x0240000014047fae */ /* 0x0005e2000d12187c */
[----:B-1----:R-:W-:-:S03]  /*c8d0*/  IMAD.WIDE R10, R0, 0x4, R238 ;  /* 0x00000004000a7825 */ /* 0x002fc600078e02ee */
[----:B------:R4:W-:Y:S01]  /*c8e0*/  STL.64 [R1+0x748], R6 ;  /* 0x0007480601007387 */ /* 0x0009e20000100a00 */
[----:B---3--:R-:W-:-:S03]  /*c8f0*/  IMAD.WIDE R8, R0, 0x4, R240 ;  /* 0x0000000400087825 */ /* 0x008fc600078e02f0 */
[----:B------:R1:W-:Y:S04]  /*c900*/  LDGSTS.E [R4+0x2480], desc[UR60][R18.64], !P2 ;  /* 0x0248000012047fae */ /* 0x0003e8000d12187c */
[----:B------:R2:W-:Y:S01]  /*c910*/  STL.64 [R1+0x6b8], R20 ;  /* 0x0006b81401007387 */ /* 0x0005e20000100a00 */
[----:B----4-:R-:W-:-:S03]  /*c920*/  IMAD.WIDE R6, R0, 0x4, R242 ;  /* 0x0000000400067825 */ /* 0x010fc600078e02f2 */
[----:B------:R3:W-:Y:S01]  /*c930*/  LDGSTS.E [R4+0x2500], desc[UR60][R16.64], !P2 ;  /* 0x0250000010047fae */ /* 0x0007e2000d12187c */
[----:B------:R-:W-:-:S03]  /*c940*/  VIADD R0, R73, 0xffffffde ;  /* 0xffffffde49007836 */ /* 0x000fc60000000000 */
[----:B------:R1:W-:Y:S01]  /*c950*/  STL.64 [R1+0x6b0], R18 ;  /* 0x0006b01201007387 */ /* 0x0003e20000100a00 */
[----:B------:R-:W4:Y:S01]  /*c960*/  LDC R73, c[0x0][0x230] ;  /* 0x00008c00ff497b82 */ /* 0x000f220000000800 */
[C---:B--2---:R-:W-:Y:S02]  /*c970*/  IMAD.WIDE R20, R3.reuse, 0x4, R228 ;  /* 0x0000000403147825 */ /* 0x044fe400078e02e4 */
[----:B------:R2:W-:Y:S04]  /*c980*/  LDGSTS.E [R4+0x2580], desc[UR60][R14.64], !P2 ;  /* 0x025800000e047fae */ /* 0x0005e8000d12187c */
        /* <DEDUP_REMOVED lines=8> */
[----:B--2---:R-:W-:-:S03]  /*ca10*/  IMAD.WIDE R14, R3, 0x4, R234 ;  /* 0x00000004030e7825 */ /* 0x004fc600078e02ea */
[----:B------:R1:W-:Y:S04]  /*ca20*/  STL.64 [R1+0x690], R10 ;  /* 0x0006900a01007387 */ /* 0x0003e80000100a00 */
[----:B------:R2:W-:Y:S01]  /*ca30*/  LDGSTS.E [R4+0x2780], desc[UR60][R6.64], !P2 ;  /* 0x0278000006047fae */ /* 0x0005e2000d12187c */
[----:B-----5:R-:W-:Y:S01]  /*ca40*/  IMAD.WIDE R12, R3, 0x4, R236 ;  /* 0x00000004030c7825 */ /* 0x020fe200078e02ec */
[----:B------:R-:W-:Y:S02]  /*ca50*/  ISETP.GE.U32.AND P2, PT, R70, 0x7fffffa3, PT ;  /* 0x7fffffa34600780c */ /* 0x000fe40003f46070 */
[----:B------:R3:W-:Y:S01]  /*ca60*/  STL.64 [R1+0x688], R8 ;  /* 0x0006880801007387 */ /* 0x0007e20000100a00 */
[----:B------:R-:W-:Y:S02]  /*ca70*/  IADD3 R70, R71, -0x26, RZ ;  /* 0xffffffda47467810 */ /* 0x000fe40007ffe0ff */
[----:B------:R-:W5:Y:S01]  /*ca80*/  LDC R71, c[0x0][0x230] ;  /* 0x00008c00ff477b82 */ /* 0x000f620000000800 */
[C---:B-1----:R-:W-:Y:S01]  /*ca90*/  IMAD.WIDE R10, R3.reuse, 0x4, R238 ;  /* 0x00000004030a7825 */ /* 0x042fe200078e02ee */
[----:B------:R1:W-:Y:S04]  /*caa0*/  LDGSTS.E [R4+0x3400], desc[UR60][R20.64], !P6 ;  /* 0x0340000014047fae */ /* 0x0003e8000f12187c */
[----:B------:R2:W-:Y:S01]  /*cab0*/  STL.64 [R1+0x680], R6 ;  /* 0x0006800601007387 */ /* 0x0005e20000100a00 */
[----:B---3--:R-:W-:-:S03]  /*cac0*/  IMAD.WIDE R8, R3, 0x4, R240 ;  /* 0x0000000403087825 */ /* 0x008fc600078e02f0 */
[----:B------:R3:W-:Y:S04]  /*cad0*/  LDGSTS.E [R4+0x3480], desc[UR60][R18.64], !P6 ;  /* 0x0348000012047fae */ /* 0x0007e8000f12187c */
[----:B------:R4:W-:Y:S01]  /*cae0*/  LDGSTS.E [R4+0x3500], desc[UR60][R16.64], !P6 ;  /* 0x0350000010047fae */ /* 0x0009e2000f12187c */
[----:B--2---:R-:W-:-:S03]  /*caf0*/  IMAD.WIDE R6, R3, 0x4, R242 ;  /* 0x0000000403067825 */ /* 0x004fc600078e02f2 */
[----:B------:R2:W-:Y:S01]  /*cb00*/  LDGSTS.E [R4+0x3580], desc[UR60][R14.64], !P6 ;  /* 0x035800000e047fae */ /* 0x0005e2000f12187c */
[----:B------:R-:W-:-:S03]  /*cb10*/  IMAD R3, R2, 0x15, RZ ;  /* 0x0000001502037824 */ /* 0x000fc600078e02ff */
[----:B------:R2:W-:Y:S04]  /*cb20*/  LDGSTS.E [R4+0x3600], desc[UR60][R12.64], !P6 ;  /* 0x036000000c047fae */ /* 0x0005e8000f12187c */
        /* <DEDUP_REMOVED lines=8> */
[----:B-1----:R-:W-:-:S03]  /*cbb0*/  IMAD.WIDE R20, R0, 0x4, R228 ;  /* 0x0000000400147825 */ /* 0x002fc600078e02e4 */
[----:B------:R2:W-:Y:S01]  /*cbc0*/  STL.64 [R1+0x5e0], R14 ;  /* 0x0005e00e01007387 */ /* 0x0005e20000100a00 */
[----:B---3--:R-:W-:-:S03]  /*cbd0*/  IMAD.WIDE R18, R0, 0x4, R230 ;  /* 0x0000000400127825 */ /* 0x008fc600078e02e6 */
[----:B------:R1:W-:Y:S01]  /*cbe0*/  STL.64 [R1+0x5d8], R12 ;  /* 0x0005d80c01007387 */ /* 0x0003e20000100a00 */
[----:B----4-:R-:W-:-:S03]  /*cbf0*/  IMAD.WIDE R16, R0, 0x4, R232 ;  /* 0x0000000400107825 */ /* 0x010fc600078e02e8 */
[----:B------:R5:W-:Y:S01]  /*cc00*/  STL.64 [R1+0x5d0], R10 ;  /* 0x0005d00a01007387 */ /* 0x000be20000100a00 */
[----:B--2---:R-:W-:-:S03]  /*cc10*/  IMAD.WIDE R14, R0, 0x4, R234 ;  /* 0x00000004000e7825 */ /* 0x004fc600078e02ea */
[----:B------:R2:W-:Y:S01]  /*cc20*/  STL.64 [R1+0x5c8], R8 ;  /* 0x0005c80801007387 */ /* 0x0005e20000100a00 */
[----:B-1----:R-:W-:-:S03]  /*cc30*/  IMAD.WIDE R12, R0, 0x4, R236 ;  /* 0x00000004000c7825 */ /* 0x002fc600078e02ec */
[----:B------:R1:W-:Y:S01]  /*cc40*/  LDGSTS.E [R4+0x4400], desc[UR60][R20.64], !P3 ;  /* 0x0440000014047fae */ /* 0x0003e2000d92187c */
[----:B-----5:R-:W-:-:S03]  /*cc50*/  IMAD.WIDE R10, R0, 0x4, R238 ;  /* 0x00000004000a7825 */ /* 0x020fc600078e02ee */
[----:B------:R3:W-:Y:S01]  /*cc60*/  STL.64 [R1+0x5c0], R6 ;  /* 0x0005c00601007387 */ /* 0x0007e20000100a00 */
[----:B--2---:R-:W-:-:S03]  /*cc70*/  IMAD.WIDE R8, R0, 0x4, R240 ;  /* 0x0000000400087825 */ /* 0x004fc600078e02f0 */
[----:B------:R2:W-:Y:S04]  /*cc80*/  LDGSTS.E [R4+0x4480], desc[UR60][R18.64], !P3 ;  /* 0x0448000012047fae */ /* 0x0005e8000d92187c */
[----:B------:R1:W-:Y:S01]  /*cc90*/  STL.64 [R1+0x538], R20 ;  /* 0x0005381401007387 */ /* 0x0003e20000100a00 */
[----:B---3--:R-:W-:-:S03]  /*cca0*/  IMAD.WIDE R6, R0, 0x4, R242 ;  /* 0x0000000400067825 */ /* 0x008fc600078e02f2 */
[----:B------:R3:W-:Y:S01]  /*ccb0*/  LDGSTS.E [R4+0x4500], desc[UR60][R16.64], !P3 ;  /* 0x0450000010047fae */ /* 0x0007e2000d92187c */
[----:B------:R-:W-:-:S03]  /*ccc0*/  VIADD R0, R72, 0xffffffd6 ;  /* 0xffffffd648007836 */ /* 0x000fc60000000000 */
[----:B------:R2:W-:Y:S01]  /*ccd0*/  STL.64 [R1+0x530], R18 ;  /* 0x0005301201007387 */ /* 0x0005e20000100a00 */
[----:B------:R-:W4:Y:S03]  /*cce0*/  LDC R72, c[0x0][0x230] ;  /* 0x00008c00ff487b82 */ /* 0x000f260000000800 */
        /* <DEDUP_REMOVED lines=16> */
[----:B------:R-:W-:Y:S02]  /*cdf0*/  VIADD R70, R73, 0xffffffd2 ;  /* 0xffffffd249467836 */ /* 0x000fe40000000000 */
[----:B------:R-:W1:Y:S01]  /*ce00*/  LDC R73, c[0x0][0x230] ;  /* 0x00008c00ff497b82 */ /* 0x000e620000000800 */
[C---:B--2---:R-:W-:Y:S01]  /*ce10*/  IMAD.WIDE R10, R3.reuse, 0x4, R238 ;  /* 0x00000004030a7825 */ /* 0x044fe200078e02ee */
[----:B------:R2:W-:Y:S04]  /*ce20*/  LDGSTS.E [R4+0x5400], desc[UR60][R20.64], !P0 ;  /* 0x0540000014047fae */ /* 0x0005e8000c12187c */
[----:B------:R5:W-:Y:S01]  /*ce30*/  STL.64 [R1+0x500], R6 ;  /* 0x0005000601007387 */ /* 0x000be20000100a00 */
[----:B---3--:R-:W-:-:S03]  /*ce40*/  IMAD.WIDE R8, R3, 0x4, R240 ;  /* 0x0000000403087825 */ /* 0x008fc600078e02f0 */
[----:B------:R3:W-:Y:S04]  /*ce50*/  LDGSTS.E [R4+0x5480], desc[UR60][R18.64], !P0 ;  /* 0x0548000012047fae */ /* 0x0007e8000c12187c */
[----:B------:R4:W-:Y:S01]  /*ce60*/  LDGSTS.E [R4+0x5500], desc[UR60][R16.64], !P0 ;  /* 0x0550000010047fae */ /* 0x0009e2000c12187c */
[----:B-----5:R-:W-:-:S03]  /*ce70*/  IMAD.WIDE R6, R3, 0x4, R242 ;  /* 0x0000000403067825 */ /* 0x020fc600078e02f2 */
        /* <DEDUP_REMOVED lines=20> */
[----:B------:R2:W-:Y:S01]  /*cfc0*/  LDGSTS.E [R4+0x6400], desc[UR60][R20.64], !P1 ;  /* 0x0640000014047fae */ /* 0x0005e2000c92187c */
[----:B-1----:R-:W-:-:S03]  /*cfd0*/  IMAD.WIDE R10, R0, 0x4, R238 ;  /* 0x00000004000a7825 */ /* 0x002fc600078e02ee */
        /* <DEDUP_REMOVED lines=8> */
[----:B------:R-:W4:Y:S03]  /*d060*/  LDC R71, c[0x0][0x230] ;  /* 0x00008c00ff477b82 */ /* 0x000f260000000800 */
        /* <DEDUP_REMOVED lines=10> */
[----:B-----5:R-:W-:-:S03]  /*d110*/  IMAD.WIDE R14, R3, 0x4, R234 ;  /* 0x00000004030e7825 */ /* 0x020fc600078e02ea */
[----:B------:R3:W-:Y:S04]  /*d120*/  STL.64 [R1+0x390], R10 ;  /* 0x0003900a01007387 */ /* 0x0007e80000100a00 */
[----:B------:R5:W-:Y:S01]  /*d130*/  LDGSTS.E [R4+0x6780], desc[UR60][R6.64], !P1 ;  /* 0x0678000006047fae */ /* 0x000be2000c92187c */
[C---:B--2---:R-:W-:Y:S01]  /*d140*/  IMAD.WIDE R12, R3.reuse, 0x4, R236 ;  /* 0x00000004030c7825 */ /* 0x044fe200078e02ec */
        /* <DEDUP_REMOVED lines=23> */
[----:B-1----:R-:W-:-:S03]  /*d2c0*/  IMAD.WIDE R18, R0, 0x4, R230 ;  /* 0x0000000400127825 */ /* 0x002fc600078e02e6 */
[----:B------:R4:W-:Y:S01]  /*d2d0*/  STL.64 [R1+0x2d8], R12 ;  /* 0x0002d80c01007387 */ /* 0x0009e20000100a00 */
[----:B---3--:R-:W-:-:S03]  /*d2e0*/  IMAD.WIDE R16, R0, 0x4, R232 ;  /* 0x0000000400107825 */ /* 0x008fc600078e02e8 */
[----:B------:R1:W-:Y:S01]  /*d2f0*/  STL.64 [R1+0x2d0], R10 ;  /* 0x0002d00a01007387 */ /* 0x0003e20000100a00 */
[----:B-----5:R-:W-:-:S03]  /*d300*/  IMAD.WIDE R14, R0, 0x4, R234 ;  /* 0x00000004000e7825 */ /* 0x020fc600078e02ea */
[----:B------:R2:W-:Y:S01]  /*d310*/  STL.64 [R1+0x2c8], R8 ;  /* 0x0002c80801007387 */ /* 0x0005e20000100a00 */
[----:B----4-:R-:W-:-:S03]  /*d320*/  IMAD.WIDE R12, R0, 0x4, R236 ;  /* 0x00000004000c7825 */ /* 0x010fc600078e02ec */
[----:B------:R3:W-:Y:S01]  /*d330*/  LDGSTS.E [R4+0x8400], desc[UR60][R20.64], !P6 ;  /* 0x0840000014047fae */ /* 0x0007e2000f12187c */
[----:B-1----:R-:W-:-:S03]  /*d340*/  IMAD.WIDE R10, R0, 0x4, R238 ;  /* 0x00000004000a7825 */ /* 0x002fc600078e02ee */
[----:B------:R1:W-:Y:S01]  /*d350*/  STL.64 [R1+0x2c0], R6 ;  /* 0x0002c00601007387 */ /* 0x0003e20000100a00 */
[----:B--2---:R-:W-:-:S03]  /*d360*/  IMAD.WIDE R8, R0, 0x4, R240 ;  /* 0x0000000400087825 */ /* 0x004fc600078e02f0 */
[----:B------:R2:W-:Y:S04]  /*d370*/  LDGSTS.E [R4+0x8480], desc[UR60][R18.64], !P6 ;  /* 0x0848000012047fae */ /* 0x0005e8000f12187c */
[----:B------:R4:W-:Y:S01]  /*d380*/  LDGSTS.E [R4+0x8500], desc[UR60][R16.64], !P6 ;  /* 0x0850000010047fae */ /* 0x0009e2000f12187c */
[----:B-1----:R-:W-:-:S03]  /*d390*/  IMAD.WIDE R6, R0, 0x4, R242 ;  /* 0x0000000400067825 */ /* 0x002fc600078e02f2 */
[----:B------:R1:W-:Y:S01]  /*d3a0*/  LDGSTS.E [R4+0x8580], desc[UR60][R14.64], !P6 ;  /* 0x085800000e047fae */ /* 0x0003e2000f12187c */
[----:B------:R-:W-:-:S03]  /*d3b0*/  VIADD R0, R73, 0xffffffc6 ;  /* 0xffffffc649007836 */ /* 0x000fc60000000000 */
[----:B------:R5:W-:Y:S01]  /*d3c0*/  LDGSTS.E [R4+0x8600], desc[UR60][R12.64], !P6 ;  /* 0x086000000c047fae */ /* 0x000be2000f12187c */
[----:B------:R-:W-:-:S03]  /*d3d0*/  IMAD.WIDE R72, R82, 0x4, R232 ;  /* 0x0000000452487825 */ /* 0x000fc600078e02e8 */
[----:B------:R5:W-:Y:S04]  /*d3e0*/  LDGSTS.E [R4+0x8680], desc[UR60][R10.64], !P6 ;  /* 0x086800000a047fae */ /* 0x000be8000f12187c */
[----:B------:R3:W-:Y:S04]  /*d3f0*/  STL.64 [R1+0x238], R20 ;  /* 0x0002381401007387 */ /* 0x0007e80000100a00 */
[----:B------:R5:W-:Y:S04]  /*d400*/  LDGSTS.E [R4+0x8700], desc[UR60][R8.64], !P6 ;  /* 0x0870000008047fae */ /* 0x000be8000f12187c */
[----:B------:R2:W-:Y:S04]  /*d410*/  STL.64 [R1+0x230], R18 ;  /* 0x0002301201007387 */ /* 0x0005e80000100a00 */
[----:B------:R5:W-:Y:S01]  /*d420*/  LDGSTS.E [R4+0x8780], desc[UR60][R6.64], !P6 ;  /* 0x0878000006047fae */ /* 0x000be2000f12187c */
[----:B---3--:R-:W-:Y:S01]  /*d430*/  IMAD.WIDE R20, R3, 0x4, R228 ;  /* 0x0000000403147825 */ /* 0x008fe200078e02e4 */
[----:B------:R-:W-:-:S02]  /*d440*/  ISETP.GE.U32.AND P6, PT, R70, 0x7fffff8b, PT ;  /* 0x7fffff8b4600780c */ /* 0x000fc40003fc6070 */
[----:B------:R4:W-:Y:S01]  /*d450*/  STL.64 [R1+0x228], R16 ;  /* 0x0002281001007387 */ /* 0x0009e20000100a00 */
[----:B------:R-:W3:Y:S01]  /*d460*/  LDC R70, c[0x0][0x230] ;  /* 0x00008c00ff467b82 */ /* 0x000ee20000000800 */
[C---:B--2---:R-:W-:Y:S02]  /*d470*/  IMAD.WIDE R18, R3.reuse, 0x4, R230 ;  /* 0x0000000403127825 */ /* 0x044fe400078e02e6 */
[----:B------:R1:W-:Y:S04]  /*d480*/  STL.64 [R1+0x220], R14 ;  /* 0x0002200e01007387 */ /* 0x0003e80000100a00 */
[----:B------:R5:W-:Y:S01]  /*d490*/  STL.64 [R1+0x218], R12 ;  /* 0x0002180c01007387 */ /* 0x000be20000100a00 */
[----:B----4-:R-:W-:-:S03]  /*d4a0*/  IMAD.WIDE R16, R3, 0x4, R232 ;  /* 0x0000000403107825 */ /* 0x010fc600078e02e8 */
[----:B------:R2:W-:Y:S01]  /*d4b0*/  STL.64 [R1+0x210], R10 ;  /* 0x0002100a01007387 */ /* 0x0005e20000100a00 */
[----:B-1----:R-:W-:-:S03]  /*d4c0*/  IMAD.WIDE R14, R3, 0x4, R234 ;  /* 0x00000004030e7825 */ /* 0x002fc600078e02ea */
[----:B------:R1:W-:Y:S01]  /*d4d0*/  STL.64 [R1+0x208], R8 ;  /* 0x0002080801007387 */ /* 0x0003e20000100a00 */
[----:B-----5:R-:W-:-:S03]  /*d4e0*/  IMAD.WIDE R12, R3, 0x4, R236 ;  /* 0x00000004030c7825 */ /* 0x020fc600078e02ec */
[----:B------:R4:W-:Y:S01]  /*d4f0*/  LDGSTS.E [R4+0x9400], desc[UR60][R20.64], !P3 ;  /* 0x0940000014047fae */ /* 0x0009e2000d92187c */
[----:B--2---:R-:W-:-:S03]  /*d500*/  IMAD.WIDE R10, R3, 0x4, R238 ;  /* 0x00000004030a7825 */ /* 0x004fc600078e02ee */
[----:B------:R2:W-:Y:S01]  /*d510*/  STL.64 [R1+0x200], R6 ;  /* 0x0002000601007387 */ /* 0x0005e20000100a00 */
[----:B-1----:R-:W-:-:S03]  /*d520*/  IMAD.WIDE R8, R3, 0x4, R240 ;  /* 0x0000000403087825 */ /* 0x002fc600078e02f0 */
[----:B------:R1:W-:Y:S04]  /*d530*/  LDGSTS.E [R4+0x9480], desc[UR60][R18.64], !P3 ;  /* 0x0948000012047fae */ /* 0x0003e8000d92187c */
[----:B------:R5:W-:Y:S01]  /*d540*/  LDGSTS.E [R4+0x9500], desc[UR60][R16.64], !P3 ;  /* 0x0950000010047fae */ /* 0x000be2000d92187c */
[----:B--2---:R-:W-:-:S03]  /*d550*/  IMAD.WIDE R6, R3, 0x4, R242 ;  /* 0x0000000403067825 */ /* 0x004fc600078e02f2 */
[----:B------:R2:W-:Y:S01]  /*d560*/  LDGSTS.E [R4+0x9580], desc[UR60][R14.64], !P3 ;  /* 0x095800000e047fae */ /* 0x0005e2000d92187c */
[----:B------:R-:W-:-:S03]  /*d570*/  VIADD R3, R71, 0xffffffc2 ;  /* 0xffffffc247037836 */ /* 0x000fc60000000000 */
        /* <DEDUP_REMOVED lines=9> */
[----:B----4-:R-:W-:-:S03]  /*d610*/  IMAD.WIDE R20, R0, 0x4, R228 ;  /* 0x0000000400147825 */ /* 0x010fc600078e02e4 */
[----:B------:R2:W-:Y:S01]  /*d620*/  STL.64 [R1+0x160], R14 ;  /* 0x0001600e01007387 */ /* 0x0005e20000100a00 */
[----:B-1----:R-:W-:-:S03]  /*d630*/  IMAD.WIDE R18, R0, 0x4, R230 ;  /* 0x0000000400127825 */ /* 0x002fc600078e02e6 */
        /* <DEDUP_REMOVED lines=14> */
[----:B------:R-:W-:Y:S01]  /*d720*/  IADD3 R0, R70, -0x3, RZ ;  /* 0xfffffffd46007810 */ /* 0x000fe20007ffe0ff */
[C---:B------:R-:W-:Y:S02]  /*d730*/  IMAD.WIDE R70, R82.reuse, 0x4, R230 ;  /* 0x0000000452467825 */ /* 0x040fe400078e02e6 */
[----:B------:R5:W-:Y:S02]  /*d740*/  LDGSTS.E [R4+0xa600], desc[UR60][R12.64], !P0 ;  /* 0x0a6000000c047fae */ /* 0x000be4000c12187c */
[----:B------:R-:W-:Y:S02]  /*d750*/  IMAD.WIDE R82, R82, 0x4, R242 ;  /* 0x0000000452527825 */ /* 0x000fe400078e02f2 */
[----:B------:R5:W-:Y:S04]  /*d760*/  LDGSTS.E [R4+0xa680], desc[UR60][R10.64], !P0 ;  /* 0x0a6800000a047fae */ /* 0x000be8000c12187c */
[----:B------:R5:W-:Y:S04]  /*d770*/  LDGSTS.E [R4+0xa700], desc[UR60][R8.64], !P0 ;  /* 0x0a70000008047fae */ /* 0x000be8000c12187c */
[----:B------:R5:W-:Y:S01]  /*d780*/  LDGSTS.E [R4+0xa780], desc[UR60][R6.64], !P0 ;  /* 0x0a78000006047fae */ /* 0x000be2000c12187c */
[----:B------:R-:W-:-:S02]  /*d790*/  ISETP.GE.U32.AND P0, PT, R3, 0x7fffff83, PT ;  /* 0x7fffff830300780c */ /* 0x000fc40003f06070 */
[----:B------:R-:W3:Y:S01]  /*d7a0*/  LDC R3, c[0x0][0x230] ;  /* 0x00008c00ff037b82 */ /* 0x000ee20000000800 */
[----:B------:R-:W-:Y:S04]  /*d7b0*/  LDGSTS.E [R4+0xb400], desc[UR60][R250.64], !P1 ;  /* 0x0b400000fa047fae */ /* 0x000fe8000c92187c */
        /* <DEDUP_REMOVED lines=8> */
[----:B------:R-:W-:-:S02]  /*d840*/  VIADD R0, R84, 0xfffffff9 ;  /* 0xfffffff954007836 */ /* 0x000fc40000000000 */
[C---:B------:R-:W-:Y:S01]  /*d850*/  IMAD.WIDE R84, R98.reuse, 0x4, R228 ;  /* 0x0000000462547825 */ /* 0x040fe200078e02e4 */
[----:B------:R2:W-:Y:S03]  /*d860*/  STL.64 [R1+0xb8], R20 ;  /* 0x0000b81401007387 */ /* 0x0005e60000100a00 */
[----:B------:R-:W-:Y:S01]  /*d870*/  IMAD.WIDE R98, R98, 0x4, R242 ;  /* 0x0000000462627825 */ /* 0x000fe200078e02f2 */
        /* <DEDUP_REMOVED lines=11> */
[----:B------:R-:W-:Y:S03]  /*d930*/  LDGSTS.E [R4+0xd400], desc[UR60][R100.64], !P6 ;  /* 0x0d40000064047fae */ /* 0x000fe6000f12187c */
[----:B------:R-:W-:Y:S01]  /*d940*/  IADD3 R3, R3, UR5, RZ ;  /* 0x0000000503037c10 */ /* 0x000fe2000fffe0ff */
        /* <DEDUP_REMOVED lines=34> */
[----:B------:R-:W-:-:S02]  /*db70*/  IMAD.SHL.U32 R0, R2, 0x2, RZ ;  /* 0x0000000202007824 */ /* 0x000fc400078e00ff */
[----:B------:R1:W-:Y:S02]  /*db80*/  STL.64 [R1+0xa0], R14 ;  /* 0x0000a00e01007387 */ /* 0x0003e40000100a00 */
[C---:B--2---:R-:W-:Y:S02]  /*db90*/  IMAD.WIDE R20, R0.reuse, 0x4, R228 ;  /* 0x0000000400147825 */ /* 0x044fe400078e02e4 */
[----:B------:R5:W-:Y:S02]  /*dba0*/  STL.64 [R1+0x98], R12 ;  /* 0x0000980c01007387 */ /* 0x000be40000100a00 */
[C---:B---3--:R-:W-:Y:S02]  /*dbb0*/  IMAD.WIDE R18, R0.reuse, 0x4, R230 ;  /* 0x0000000400127825 */ /* 0x048fe400078e02e6 */
[----:B------:R2:W-:Y:S02]  /*dbc0*/  STL.64 [R1+0x90], R10 ;  /* 0x0000900a01007387 */ /* 0x0005e40000100a00 */
[----:B----4-:R-:W-:-:S02]  /*dbd0*/  IMAD.WIDE R16, R0, 0x4, R232 ;  /* 0x0000000400107825 */ /* 0x010fc400078e02e8 */
[----:B------:R3:W-:Y:S02]  /*dbe0*/  STL.64 [R1+0x88], R8 ;  /* 0x0000880801007387 */ /* 0x0007e40000100a00 */
[C---:B-1----:R-:W-:Y:S02]  /*dbf0*/  IMAD.WIDE R14, R0.reuse, 0x4, R234 ;  /* 0x00000004000e7825 */ /* 0x042fe400078e02ea */
[----:B------:R1:W-:Y:S02]  /*dc00*/  STL.64 [R1+0x80], R6 ;  /* 0x0000800601007387 */ /* 0x0003e40000100a00 */
[C---:B-----5:R-:W-:Y:S02]  /*dc10*/  IMAD.WIDE R12, R0.reuse, 0x4, R236 ;  /* 0x00000004000c7825 */ /* 0x060fe400078e02ec */
[----:B------:R4:W-:Y:S02]  /*dc20*/  LDGSTS.E [R3+0x800], desc[UR60][R20.64], !P1 ;  /* 0x0080000014037fae */ /* 0x0009e4000c92187c */
[----:B--2---:R-:W-:-:S02]  /*dc30*/  IMAD.WIDE R10, R0, 0x4, R238 ;  /* 0x00000004000a7825 */ /* 0x004fc400078e02ee */
[----:B------:R2:W-:Y:S02]  /*dc40*/  LDGSTS.E [R3+0x880], desc[UR60][R18.64], !P1 ;  /* 0x0088000012037fae */ /* 0x0005e4000c92187c */
[C---:B---3--:R-:W-:Y:S02]  /*dc50*/  IMAD.WIDE R8, R0.reuse, 0x4, R240 ;  /* 0x0000000400087825 */ /* 0x048fe400078e02f0 */
[----:B------:R3:W-:Y:S02]  /*dc60*/  LDGSTS.E [R3+0x900], desc[UR60][R16.64], !P1 ;  /* 0x0090000010037fae */ /* 0x0007e4000c92187c */
[----:B-1----:R-:W-:Y:S02]  /*dc70*/  IMAD.WIDE R6, R0, 0x4, R242 ;  /* 0x0000000400067825 */ /* 0x002fe400078e02f2 */
[----:B------:R1:W-:Y:S02]  /*dc80*/  LDGSTS.E [R3+0x980], desc[UR60][R14.64], !P1 ;  /* 0x009800000e037fae */ /* 0x0003e4000c92187c */
[----:B------:R-:W-:-:S02]  /*dc90*/  IMAD R0, R2, 0x6, RZ ;  /* 0x0000000602007824 */ /* 0x000fc400078e02ff */
[----:B------:R4:W-:Y:S04]  /*dca0*/  STL.64 [R1+0x840], R20 ;  /* 0x0008401401007387 */ /* 0x0009e80000100a00 */
[----:B------:R5:W-:Y:S04]  /*dcb0*/  LDGSTS.E [R3+0xa00], desc[UR60][R12.64], !P1 ;  /* 0x00a000000c037fae */ /* 0x000be8000c92187c */
[----:B------:R2:W-:Y:S04]  /*dcc0*/  STL.64 [R1+0x838], R18 ;  /* 0x0008381201007387 */ /* 0x0005e80000100a00 */
[----:B------:R5:W-:Y:S01]  /*dcd0*/  LDGSTS.E [R3+0xa80], desc[UR60][R10.64], !P1 ;  /* 0x00a800000a037fae */ /* 0x000be2000c92187c */
[----:B----4-:R-:W-:-:S03]  /*dce0*/  IMAD.WIDE R20, R0, 0x4, R228 ;  /* 0x0000000400147825 */ /* 0x010fc600078e02e4 */
        /* <DEDUP_REMOVED lines=16> */
[----:B----4-:R-:W-:-:S03]  /*ddf0*/  IMAD.WIDE R8, R0, 0x4, R240 ;  /* 0x0000000400087825 */ /* 0x010fc600078e02f0 */
[----:B------:R1:W-:Y:S04]  /*de00*/  LDGSTS.E [R3+0x1880], desc[UR60][R18.64], !P2 ;  /* 0x0188000012037fae */ /* 0x0003e8000d12187c */
[----:B------:R3:W-:Y:S01]  /*de10*/  STL.64 [R1+0x740], R20 ;  /* 0x0007401401007387 */ /* 0x0007e20000100a00 */
[----:B--2---:R-:W-:-:S03]  /*de20*/  IMAD.WIDE R6, R0, 0x4, R242 ;  /* 0x0000000400067825 */ /* 0x004fc600078e02f2 */
[----:B------:R2:W-:Y:S01]  /*de30*/  LDGSTS.E [R3+0x1900], desc[UR60][R16.64], !P2 ;  /* 0x0190000010037fae */ /* 0x0005e2000d12187c */
[----:B------:R-:W-:-:S03]  /*de40*/  VIADD R0, R150, 0xffffffe1 ;  /* 0xffffffe196007836 */ /* 0x000fc60000000000 */
[----:B------:R1:W-:Y:S01]  /*de50*/  STL.64 [R1+0x738], R18 ;  /* 0x0007381201007387 */ /* 0x0003e20000100a00 */
[----:B------:R-:W4:Y:S01]  /*de60*/  LDC R150, c[0x0][0x230] ;  /* 0x00008c00ff967b82 */ /* 0x000f220000000800 */
[C---:B---3--:R-:W-:Y:S02]  /*de70*/  IMAD.WIDE R20, R148.reuse, 0x4, R228 ;  /* 0x0000000494147825 */ /* 0x048fe400078e02e4 */
[----:B------:R3:W-:Y:S04]  /*de80*/  LDGSTS.E [R3+0x1980], desc[UR60][R14.64], !P2 ;  /* 0x019800000e037fae */ /* 0x0007e8000d12187c */
        /* <DEDUP_REMOVED lines=11> */
[C---:B-----5:R-:W-:Y:S01]  /*df40*/  IMAD.WIDE R12, R148.reuse, 0x4, R236 ;  /* 0x00000004940c7825 */ /* 0x060fe200078e02ec */
[----:B------:R-:W-:Y:S02]  /*df50*/  ISETP.GE.U32.AND P2, PT, R149, 0x7fffffa6, PT ;  /* 0x7fffffa69500780c */ /* 0x000fe40003f46070 */
[----:B------:R2:W-:Y:S01]  /*df60*/  STL.64 [R1+0x710], R8 ;  /* 0x0007100801007387 */ /* 0x0005e20000100a00 */
[----:B------:R-:W-:Y:S02]  /*df70*/  VIADD R149, R151, 0xffffffdd ;  /* 0xffffffdd97957836 */ /* 0x000fe40000000000 */
[----:B------:R-:W5:Y:S01]  /*df80*/  LDC R151, c[0x0][0x230] ;  /* 0x00008c00ff977b82 */ /* 0x000f620000000800 */
[C---:B-1----:R-:W-:Y:S01]  /*df90*/  IMAD.WIDE R10, R148.reuse, 0x4, R238 ;  /* 0x00000004940a7825 */ /* 0x042fe200078e02ee */
[----:B------:R1:W-:Y:S04]  /*dfa0*/  LDGSTS.E [R3+0x2800], desc[UR60][R20.64], !P6 ;  /* 0x0280000014037fae */ /* 0x0003e8000f12187c */
[----:B------:R3:W-:Y:S01]  /*dfb0*/  STL.64 [R1+0x708], R6 ;  /* 0x0007080601007387 */ /* 0x0007e20000100a00 */
[----:B--2---:R-:W-:-:S03]  /*dfc0*/  IMAD.WIDE R8, R148, 0x4, R240 ;  /* 0x0000000494087825 */ /* 0x004fc600078e02f0 */
[----:B------:R2:W-:Y:S04]  /*dfd0*/  LDGSTS.E [R3+0x2880], desc[UR60][R18.64], !P6 ;  /* 0x0288000012037fae */ /* 0x0005e8000f12187c */
[----:B------:R4:W-:Y:S01]  /*dfe0*/  LDGSTS.E [R3+0x2900], desc[UR60][R16.64], !P6 ;  /* 0x0290000010037fae */ /* 0x0009e2000f12187c */
[----:B---3--:R-:W-:-:S03]  /*dff0*/  IMAD.WIDE R6, R148, 0x4, R242 ;  /* 0x0000000494067825 */ /* 0x008fc600078e02f2 */
        /* <DEDUP_REMOVED lines=13> */
[----:B--2---:R-:W-:-:S03]  /*e0d0*/  IMAD.WIDE R18, R0, 0x4, R230 ;  /* 0x0000000400127825 */ /* 0x004fc600078e02e6 */
[----:B------:R1:W-:Y:S01]  /*e0e0*/  STL.64 [R1+0x658], R12 ;  /* 0x0006580c01007387 */ /* 0x0003e20000100a00 */
[----:B----4-:R-:W-:-:S03]  /*e0f0*/  IMAD.WIDE R16, R0, 0x4, R232 ;  /* 0x0000000400107825 */ /* 0x010fc600078e02e8 */
        /* <DEDUP_REMOVED lines=84> */
[----:B--2---:R-:W-:Y:S01]  /*e640*/  IMAD.WIDE R12, R148, 0x4, R236 ;  /* 0x00000004940c7825 */ /* 0x004fe200078e02ec */
[----:B------:R-:W-:Y:S02]  /*e650*/  ISETP.GE.U32.AND P1, PT, R149, 0x7fffff96, PT ;  /* 0x7fffff969500780c */ /* 0x000fe40003f26070 */
[----:B------:R1:W-:Y:S01]  /*e660*/  STL.64 [R1+0x408], R8 ;  /* 0x0004080801007387 */ /* 0x0003e20000100a00 */
[----:B------:R-:W-:Y:S02]  /*e670*/  IADD3 R149, R152, -0x33, RZ ;  /* 0xffffffcd98957810 */ /* 0x000fe40007ffe0ff */
[----:B------:R-:W2:Y:S01]  /*e680*/  LDC R152, c[0x0][0x230] ;  /* 0x00008c00ff987b82 */ /* 0x000ea20000000800 */
        /* <DEDUP_REMOVED lines=24> */
[----:B-----5:R-:W-:-:S03]  /*e810*/  IMAD.WIDE R14, R0, 0x4, R234 ;  /* 0x00000004000e7825 */ /* 0x020fc600078e02ea */
[----:B------:R3:W-:Y:S01]  /*e820*/  STL.64 [R1+0x348], R8 ;  /* 0x0003480801007387 */ /* 0x0007e20000100a00 */
[----:B-1----:R-:W-:-:S03]  /*e830*/  IMAD.WIDE R12, R0, 0x4, R236 ;  /* 0x00000004000c7825 */ /* 0x002fc600078e02ec */
[----:B------:R1:W-:Y:S01]  /*e840*/  LDGSTS.E [R3+0x7800], desc[UR60][R20.64], !P6 ;  /* 0x0780000014037fae */ /* 0x0003e2000f12187c */
[----:B--2---:R-:W-:-:S03]  /*e850*/  IMAD.WIDE R10, R0, 0x4, R238 ;  /* 0x00000004000a7825 */ /* 0x004fc600078e02ee */
[----:B------:R2:W-:Y:S01]  /*e860*/  STL.64 [R1+0x340], R6 ;  /* 0x0003400601007387 */ /* 0x0005e20000100a00 */
[----:B---3--:R-:W-:-:S03]  /*e870*/  IMAD.WIDE R8, R0, 0x4, R240 ;  /* 0x0000000400087825 */ /* 0x008fc600078e02f0 */
[----:B------:R3:W-:Y:S04]  /*e880*/  LDGSTS.E [R3+0x7880], desc[UR60][R18.64], !P6 ;  /* 0x0788000012037fae */ /* 0x0007e8000f12187c */
[----:B------:R1:W-:Y:S01]  /*e890*/  STL.64 [R1+0x2b8], R20 ;  /* 0x0002b81401007387 */ /* 0x0003e20000100a00 */
[----:B--2---:R-:W-:-:S03]  /*e8a0*/  IMAD.WIDE R6, R0, 0x4, R242 ;  /* 0x0000000400067825 */ /* 0x004fc600078e02f2 */
        /* <DEDUP_REMOVED lines=17> */
[C---:B-1----:R-:W-:Y:S01]  /*e9c0*/  IMAD.WIDE R12, R148.reuse, 0x4, R236 ;  /* 0x00000004940c7825 */ /* 0x042fe200078e02ec */
[----:B------:R-:W-:Y:S02]  /*e9d0*/  ISETP.GE.U32.AND P6, PT, R149, 0x7fffff8e, PT ;  /* 0x7fffff8e9500780c */ /* 0x000fe40003fc6070 */
[----:B------:R2:W-:Y:S01]  /*e9e0*/  STL.64 [R1+0x288], R8 ;  /* 0x0002880801007387 */ /* 0x0005e20000100a00 */
[----:B------:R-:W-:Y:S02]  /*e9f0*/  VIADD R149, R151, 0xffffffc5 ;  /* 0xffffffc597957836 */ /* 0x000fe40000000000 */
[C---:B---3--:R-:W-:Y:S01]  /*ea00*/  IMAD.WIDE R10, R148.reuse, 0x4, R238 ;  /* 0x00000004940a7825 */ /* 0x048fe200078e02ee */
[----:B------:R1:W-:Y:S04]  /*ea10*/  LDGSTS.E [R3+0x8800], desc[UR60][R20.64], !P3 ;  /* 0x0880000014037fae */ /* 0x0003e8000d92187c */
[----:B------:R5:W-:Y:S01]  /*ea20*/  STL.64 [R1+0x280], R6 ;  /* 0x0002800601007387 */ /* 0x000be20000100a00 */
[----:B--2---:R-:W-:-:S03]  /*ea30*/  IMAD.WIDE R8, R148, 0x4, R240 ;  /* 0x0000000494087825 */ /* 0x004fc600078e02f0 */
        /* <DEDUP_REMOVED lines=28> */
[----:B------:R3:W-:Y:S01]  /*ec00*/  STL.64 [R1+0x138], R20 ;  /* 0x0001381401007387 */ /* 0x0007e20000100a00 */
[----:B-1----:R-:W-:-:S03]  /*ec10*/  IMAD.WIDE R6, R0, 0x4, R242 ;  /* 0x0000000400067825 */ /* 0x002fc600078e02f2 */
[----:B------:R1:W-:Y:S01]  /*ec20*/  LDGSTS.E [R3+0x9900], desc[UR60][R16.64], !P0 ;  /* 0x0990000010037fae */ /* 0x0003e2000c12187c */
[----:B------:R-:W-:-:S03]  /*ec30*/  VIADD R0, R152, 0xffffffc1 ;  /* 0xffffffc198007836 */ /* 0x000fc60000000000 */
[----:B------:R2:W-:Y:S01]  /*ec40*/  STL.64 [R1+0x130], R18 ;  /* 0x0001301201007387 */ /* 0x0005e20000100a00 */
[----:B------:R-:W-:-:S03]  /*ec50*/  IMAD.WIDE R152, R162, 0x4, R232 ;  /* 0x00000004a2987825 */ /* 0x000fc600078e02e8 */
[----:B------:R4:W-:Y:S01]  /*ec60*/  LDGSTS.E [R3+0x9980], desc[UR60][R14.64], !P0 ;  /* 0x099800000e037fae */ /* 0x0009e2000c12187c */
[----:B---3--:R-:W-:-:S03]  /*ec70*/  IMAD.WIDE R20, R148, 0x4, R228 ;  /* 0x0000000494147825 */ /* 0x008fc600078e02e4 */
[----:B------:R1:W-:Y:S04]  /*ec80*/  STL.64 [R1+0x128], R16 ;  /* 0x0001281001007387 */ /* 0x0003e80000100a00 */
[----:B------:R3:W-:Y:S01]  /*ec90*/  LDGSTS.E [R3+0x9a00], desc[UR60][R12.64], !P0 ;  /* 0x09a000000c037fae */ /* 0x0007e2000c12187c */
[----:B--2---:R-:W-:-:S03]  /*eca0*/  IMAD.WIDE R18, R148, 0x4, R230 ;  /* 0x0000000494127825 */ /* 0x004fc600078e02e6 */
[----:B------:R4:W-:Y:S04]  /*ecb0*/  STL.64 [R1+0x120], R14 ;  /* 0x0001200e01007387 */ /* 0x0009e80000100a00 */
[----:B------:R2:W-:Y:S01]  /*ecc0*/  LDGSTS.E [R3+0x9a80], desc[UR60][R10.64], !P0 ;  /* 0x09a800000a037fae */ /* 0x0005e2000c12187c */
[----:B-1----:R-:W-:-:S03]  /*ecd0*/  IMAD.WIDE R16, R148, 0x4, R232 ;  /* 0x0000000494107825 */ /* 0x002fc600078e02e8 */
[----:B------:R3:W-:Y:S04]  /*ece0*/  STL.64 [R1+0x118], R12 ;  /* 0x0001180c01007387 */ /* 0x0007e80000100a00 */
[----:B------:R1:W-:Y:S01]  /*ecf0*/  LDGSTS.E [R3+0x9b00], desc[UR60][R8.64], !P0 ;  /* 0x09b0000008037fae */ /* 0x0003e2000c12187c */
[----:B----4-:R-:W-:-:S03]  /*ed00*/  IMAD.WIDE R14, R148, 0x4, R234 ;  /* 0x00000004940e7825 */ /* 0x010fc600078e02ea */
[----:B------:R2:W-:Y:S04]  /*ed10*/  STL.64 [R1+0x110], R10 ;  /* 0x0001100a01007387 */ /* 0x0005e80000100a00 */
[----:B------:R4:W-:Y:S01]  /*ed20*/  LDGSTS.E [R3+0x9b80], desc[UR60][R6.64], !P0 ;  /* 0x09b8000006037fae */ /* 0x0009e2000c12187c */
[C---:B---3--:R-:W-:Y:S01]  /*ed30*/  IMAD.WIDE R12, R148.reuse, 0x4, R236 ;  /* 0x00000004940c7825 */ /* 0x048fe200078e02ec */
[----:B------:R-:W-:Y:S02]  /*ed40*/  ISETP.GE.U32.AND P0, PT, R149, 0x7fffff86, PT ;  /* 0x7fffff869500780c */ /* 0x000fe40003f06070 */
[----:B------:R1:W-:Y:S01]  /*ed50*/  STL.64 [R1+0x108], R8 ;  /* 0x0001080801007387 */ /* 0x0003e20000100a00 */
[----:B--2---:R-:W-:-:S03]  /*ed60*/  IMAD.WIDE R10, R148, 0x4, R238 ;  /* 0x00000004940a7825 */ /* 0x004fc600078e02ee */
[----:B------:R2:W-:Y:S04]  /*ed70*/  LDGSTS.E [R3+0xa800], desc[UR60][R20.64], !P1 ;  /* 0x0a80000014037fae */ /* 0x0005e8000c92187c */
[----:B------:R4:W-:Y:S01]  /*ed80*/  STL.64 [R1+0x100], R6 ;  /* 0x0001000601007387 */ /* 0x0009e20000100a00 */
[----:B-1----:R-:W-:-:S03]  /*ed90*/  IMAD.WIDE R8, R148, 0x4, R240 ;  /* 0x0000000494087825 */ /* 0x002fc600078e02f0 */
[----:B------:R1:W-:Y:S04]  /*eda0*/  LDGSTS.E [R3+0xa880], desc[UR60][R18.64], !P1 ;  /* 0x0a88000012037fae */ /* 0x0003e8000c92187c */
[----:B------:R3:W-:Y:S01]  /*edb0*/  LDGSTS.E [R3+0xa900], desc[UR60][R16.64], !P1 ;  /* 0x0a90000010037fae */ /* 0x0007e2000c92187c */
[----:B----4-:R-:W-:-:S03]  /*edc0*/  IMAD.WIDE R6, R148, 0x4, R242 ;  /* 0x0000000494067825 */ /* 0x010fc600078e02f2 */
[----:B------:R4:W-:Y:S01]  /*edd0*/  LDGSTS.E [R3+0xa980], desc[UR60][R14.64], !P1 ;  /* 0x0a9800000e037fae */ /* 0x0009e2000c92187c */
[----:B------:R-:W-:-:S03]  /*ede0*/  IMAD.WIDE R148, R162, 0x4, R228 ;  /* 0x00000004a2947825 */ /* 0x000fc600078e02e4 */
[----:B------:R5:W-:Y:S04]  /*edf0*/  LDGSTS.E [R3+0xaa00], desc[UR60][R12.64], !P1 ;  /* 0x0aa000000c037fae */ /* 0x000be8000c92187c */
[----:B------:R2:W-:Y:S04]  /*ee00*/  STL.64 [R1+0x78], R20 ;  /* 0x0000781401007387 */ /* 0x0005e80000100a00 */
[----:B------:R-:W-:Y:S04]  /*ee10*/  LDGSTS.E [R3+0xaa80], desc[UR60][R10.64], !P1 ;  /* 0x0aa800000a037fae */ /* 0x000fe8000c92187c */
[----:B------:R1:W-:Y:S04]  /*ee20*/  STL.64 [R1+0x70], R18 ;  /* 0x0000701201007387 */ /* 0x0003e80000100a00 */
[----:B------:R5:W-:Y:S01]  /*ee30*/  LDGSTS.E [R3+0xab00], desc[UR60][R8.64], !P1 ;  /* 0x0ab0000008037fae */ /* 0x000be2000c92187c */
[----:B--2---:R-:W-:-:S02]  /*ee40*/  IMAD.MOV.U32 R20, RZ, RZ, R174 ;  /* 0x000000ffff147224 */ /* 0x004fc400078e00ae */
[----:B------:R-:W-:Y:S01]  /*ee50*/  IMAD.MOV.U32 R21, RZ, RZ, R175 ;  /* 0x000000ffff157224 */ /* 0x000fe200078e00af */
[----:B------:R3:W-:Y:S01]  /*ee60*/  STL.64 [R1+0x68], R16 ;  /* 0x0000681001007387 */ /* 0x0007e20000100a00 */
[----:B------:R-:W-:-:S03]  /*ee70*/  IMAD.WIDE R174, R178, 0x4, R238 ;  /* 0x00000004b2ae7825 */ /* 0x000fc600078e02ee */
[----:B------:R2:W-:Y:S01]  /*ee80*/  LDGSTS.E [R3+0xab80], desc[UR60][R6.64], !P1 ;  /* 0x0ab8000006037fae */ /* 0x0005e2000c92187c */
[----:B------:R-:W-:Y:S01]  /*ee90*/  ISETP.GE.U32.AND P1, PT, R0, 0x7fffff82, PT ;  /* 0x7fffff820000780c */ /* 0x000fe20003f26070 */
[----:B------:R-:W-:Y:S02]  /*eea0*/  VIADD R0, R150, 0xfffffffc ;  /* 0xfffffffc96007836 */ /* 0x000fe40000000000 */
[----:B------:R4:W-:Y:S01]  /*eeb0*/  STL.64 [R1+0x60], R14 ;  /* 0x0000600e01007387 */ /* 0x0009e20000100a00 */
[----:B------:R-:W-:-:S03]  /*eec0*/  IMAD.WIDE R150, R162, 0x4, R230 ;  /* 0x00000004a2967825 */ /* 0x000fc600078e02e6 */
[----:B------:R5:W-:Y:S01]  /*eed0*/  STL.64 [R1+0x58], R12 ;  /* 0x0000580c01007387 */ /* 0x000be20000100a00 */
[----:B-1----:R-:W-:Y:S01]  /*eee0*/  IMAD.MOV.U32 R18, RZ, RZ, R158 ;  /* 0x000000ffff127224 */ /* 0x002fe200078e009e */
[----:B---3--:R-:W-:Y:S01]  /*eef0*/  MOV R16, R172 ;  /* 0x000000ac00107202 */ /* 0x008fe20000000f00 */
[----:B------:R-:W-:Y:S01]  /*ef00*/  IMAD.MOV.U32 R19, RZ, RZ, R159 ;  /* 0x000000ffff137224 */ /* 0x000fe200078e009f */
[----:B------:R-:W-:Y:S01]  /*ef10*/  STL.64 [R1+0x50], R10 ;  /* 0x0000500a01007387 */ /* 0x000fe20000100a00 */
[----:B------:R-:W-:-:S03]  /*ef20*/  IMAD.WIDE R158, R162, 0x4, R238 ;  /* 0x00000004a29e7825 */ /* 0x000fc600078e02ee */
[----:B------:R1:W-:Y:S01]  /*ef30*/  STL.64 [R1+0x48], R8 ;  /* 0x0000480801007387 */ /* 0x0003e20000100a00 */
[----:B------:R-:W-:Y:S01]  /*ef40*/  IMAD.MOV.U32 R17, RZ, RZ, R173 ;  /* 0x000000ffff117224 */ /* 0x000fe200078e00ad */
[----:B----4-:R-:W-:Y:S01]  /*ef50*/  MOV R15, R195 ;  /* 0x000000c3000f7202 */ /* 0x010fe20000000f00 */
[C---:B------:R-:W-:Y:S01]  /*ef60*/  IMAD.WIDE R172, R178.reuse, 0x4, R236 ;  /* 0x00000004b2ac7825 */ /* 0x040fe200078e02ec */
[----:B------:R-:W-:Y:S03]  /*ef70*/  LDGSTS.E [R3+0xb800], desc[UR60][R148.64], !P2 ;  /* 0x0b80000094037fae */ /* 0x000fe6000d12187c */
[----:B-----5:R-:W-:Y:S01]  /*ef80*/  IMAD.MOV.U32 R12, RZ, RZ, R168 ;  /* 0x000000ffff0c7224 */ /* 0x020fe200078e00a8 */
[----:B------:R-:W-:Y:S01]  /*ef90*/  LDGSTS.E [R3+0xb880], desc[UR60][R150.64], !P2 ;  /* 0x0b88000096037fae */ /* 0x000fe2000d12187c */
[----:B------:R-:W-:Y:S02]  /*efa0*/  IMAD.MOV.U32 R13, RZ, RZ, R169 ;  /* 0x000000ffff0d7224 */ /* 0x000fe400078e00a9 */
[----:B------:R-:W-:Y:S01]  /*efb0*/  IMAD.WIDE R168, R178, 0x4, R232 ;  /* 0x00000004b2a87825 */ /* 0x000fe200078e02e8 */
[----:B-1----:R-:W-:Y:S01]  /*efc0*/  MOV R8, R156 ;  /* 0x0000009c00087202 */ /* 0x002fe20000000f00 */
[----:B------:R-:W-:Y:S02]  /*efd0*/  LDGSTS.E [R3+0xb900], desc[UR60][R152.64], !P2 ;  /* 0x0b90000098037fae */ /* 0x000fe4000d12187c */
[----:B------:R-:W-:-:S02]  /*efe0*/  IMAD.MOV.U32 R9, RZ, RZ, R157 ;  /* 0x000000ffff097224 */ /* 0x000fc400078e009d */
[C---:B------:R-:W-:Y:S01]  /*eff0*/  IMAD.WIDE R156, R162.reuse, 0x4, R236 ;  /* 0x00000004a29c7825 */ /* 0x040fe200078e02ec */
[----:B------:R-:W-:Y:S03]  /*f000*/  LDGSTS.E [R3+0xb980], desc[UR60][R154.64], !P2 ;  /* 0x0b9800009a037fae */ /* 0x000fe6000d12187c */
[----:B------:R-:W-:Y:S01]  /*f010*/  IMAD.WIDE R162, R162, 0x4, R242 ;  /* 0x00000004a2a27825 */ /* 0x000fe200078e02f2 */
[----:B------:R-:W-:Y:S03]  /*f020*/  LDGSTS.E [R3+0xba00], desc[UR60][R156.64], !P2 ;  /* 0x0ba000009c037fae */ /* 0x000fe6000d12187c */
[----:B------:R-:W-:Y:S01]  /*f030*/  IMAD.MOV.U32 R14, RZ, RZ, R194 ;  /* 0x000000ffff0e7224 */ /* 0x000fe200078e00c2 */
[----:B------:R-:W-:Y:S01]  /*f040*/  LDGSTS.E [R3+0xba80], desc[UR60][R158.64], !P2 ;  /* 0x0ba800009e037fae */ /* 0x000fe2000d12187c */
[----:B------:R-:W-:-:S02]  /*f050*/  IMAD R194, R2, 0x36, RZ ;  /* 0x0000003602c27824 */ /* 0x000fc400078e02ff */
[----:B------:R-:W-:Y:S01]  /*f060*/  IMAD.MOV.U32 R10, RZ, RZ, R184 ;  /* 0x000000ffff0a7224 */ /* 0x000fe200078e00b8 */
[----:B------:R-:W-:Y:S01]  /*f070*/  LDGSTS.E [R3+0xbb00], desc[UR60][R160.64], !P2 ;  /* 0x0bb00000a0037fae */ /* 0x000fe2000d12187c */
[----:B------:R-:W-:Y:S02]  /*f080*/  IMAD.MOV.U32 R11, RZ, RZ, R185 ;  /* 0x000000ffff0b7224 */ /* 0x000fe400078e00b9 */
[----:B------:R-:W-:Y:S01]  /*f090*/  IMAD.WIDE R184, R194, 0x4, R232 ;  /* 0x00000004c2b87825 */ /* 0x000fe200078e02e8 */
[----:B------:R-:W-:Y:S01]  /*f0a0*/  LDGSTS.E [R3+0xbb80], desc[UR60][R162.64], !P2 ;  /* 0x0bb80000a2037fae */ /* 0x000fe2000d12187c */
[----:B------:R-:W-:Y:S02]  /*f0b0*/  ISETP.GE.U32.AND P2, PT, R0, 0x7fffffbd, PT ;  /* 0x7fffffbd0000780c */ /* 0x000fe40003f46070 */
[----:B------:R-:W-:Y:S01]  /*f0c0*/  VIADD R0, R164, 0xfffffff8 ;  /* 0xfffffff8a4007836 */ /* 0x000fe20000000000 */
[----:B------:R2:W-:Y:S01]  /*f0d0*/  STL.64 [R1+0x40], R6 ;  /* 0x0000400601007387 */ /* 0x0005e20000100a00 */
[----:B------:R-:W-:-:S03]  /*f0e0*/  IMAD.WIDE R164, R178, 0x4, R228 ;  /* 0x00000004b2a47825 */ /* 0x000fc600078e02e4 */
[----:B------:R1:W-:Y:S01]  /*f0f0*/  STL.64 [R1+0x800], R62 ;  /* 0x0008003e01007387 */ /* 0x0003e20000100a00 */
[----:B------:R-:W-:-:S03]  /*f100*/  IMAD.WIDE R178, R178, 0x4, R242 ;  /* 0x00000004b2b27825 */ /* 0x000fc600078e02f2 */
[----:B------:R-:W-:Y:S01]  /*f110*/  LDGSTS.E [R3+0xc800], desc[UR60][R164.64], !P6 ;  /* 0x0c800000a4037fae */ /* 0x000fe2000f12187c */
[----:B------:R-:W-:-:S03]  /*f120*/  IMAD.WIDE R186, R194, 0x4, R234 ;  /* 0x00000004c2ba7825 */ /* 0x000fc600078e02ea */
[----:B------:R-:W-:Y:S01]  /*f130*/  LDGSTS.E [R3+0xc880], desc[UR60][R166.64], !P6 ;  /* 0x0c880000a6037fae */ /* 0x000fe2000f12187c */
[----:B--2---:R-:W-:Y:S02]  /*f140*/  IMAD.MOV.U32 R6, RZ, RZ, R182 ;  /* 0x000000ffff067224 */ /* 0x004fe400078e00b6 */
[----:B------:R-:W-:Y:S01]  /*f150*/  IMAD.MOV.U32 R7, RZ, RZ, R183 ;  /* 0x000000ffff077224 */ /* 0x000fe200078e00b7 */
        /* <DEDUP_REMOVED lines=8> */
[----:B------:R-:W-:Y:S04]  /*f1e0*/  LDGSTS.E [R3+0xcb00], desc[UR60][R176.64], !P6 ;  /* 0x0cb00000b0037fae */ /* 0x000fe8000f12187c */
[----:B------:R-:W-:Y:S01]  /*f1f0*/  LDGSTS.E [R3+0xcb80], desc[UR60][R178.64], !P6 ;  /* 0x0cb80000b2037fae */ /* 0x000fe2000f12187c */
[----:B------:R-:W-:Y:S01]  /*f200*/  ISETP.GE.U32.AND P6, PT, R0, 0x7fffffb9, PT ;  /* 0x7fffffb90000780c */ /* 0x000fe20003fc6070 */
[----:B------:R-:W-:Y:S02]  /*f210*/  VIADD R0, R180, 0xfffffff4 ;  /* 0xfffffff4b4007836 */ /* 0x000fe40000000000 */
        /* <DEDUP_REMOVED lines=11> */
[----:B------:R-:W-:-:S02]  /*f2d0*/  ISETP.GE.U32.AND P3, PT, R0, 0x7fffffb5, PT ;  /* 0x7fffffb50000780c */ /* 0x000fc40003f66070 */
[----:B------:R-:W-:Y:S01]  /*f2e0*/  IADD3 R0, R196, -0x10, RZ ;  /* 0xfffffff0c4007810 */ /* 0x000fe20007ffe0ff */
        /* <DEDUP_REMOVED lines=25> */
[----:B------:R-:W-:Y:S01]  /*f480*/  LOP3.LUT R0, R246, 0x60, RZ, 0x3c, !PT ;  /* 0x00000060f6007812 */ /* 0x000fe200078e3cff */
[----:B------:R5:W-:Y:S04]  /*f490*/  STL.64 [R1+0x7e0], R54 ;  /* 0x0007e03601007387 */ /* 0x000be80000100a00 */
[----:B------:R-:W-:Y:S01]  /*f4a0*/  VIADD R0, R0, UR5 ;  /* 0x0000000500007c36 */ /* 0x000fe20008000000 */
[----:B------:R5:W-:Y:S04]  /*f4b0*/  STL.64 [R1+0x7d8], R52 ;  /* 0x0007d83401007387 */ /* 0x000be80000100a00 */
[----:B------:R1:W-:Y:S04]  /*f4c0*/  LDGSTS.E [R0+0xc00], desc[UR60][R62.64], !P2 ;  /* 0x00c000003e007fae */ /* 0x0003e8000d12187c */
[----:B------:R2:W-:Y:S04]  /*f4d0*/  LDGSTS.E [R0+0xc80], desc[UR60][R60.64], !P2 ;  /* 0x00c800003c007fae */ /* 0x0005e8000d12187c */
[----:B------:R3:W-:Y:S04]  /*f4e0*/  LDGSTS.E [R0+0xd00], desc[UR60][R58.64], !P2 ;  /* 0x00d000003a007fae */ /* 0x0007e8000d12187c */
[----:B------:R4:W-:Y:S01]  /*f4f0*/  LDGSTS.E [R0+0xd80], desc[UR60][R56.64], !P2 ;  /* 0x00d8000038007fae */ /* 0x0009e2000d12187c */
[----:B-1----:R-:W-:-:S03]  /*f500*/  IMAD.WIDE R62, R245, 0x4, R230 ;  /* 0x00000004f53e7825 */ /* 0x002fc600078e02e6 */
[----:B------:R5:W-:Y:S01]  /*f510*/  LDGSTS.E [R0+0xe00], desc[UR60][R54.64], !P2 ;  /* 0x00e0000036007fae */ /* 0x000be2000d12187c */
[----:B--2---:R-:W-:-:S03]  /*f520*/  IMAD.WIDE R60, R245, 0x4, R232 ;  /* 0x00000004f53c7825 */ /* 0x004fc600078e02e8 */
[----:B------:R1:W-:Y:S01]  /*f530*/  LDGSTS.E [R0+0xe80], desc[UR60][R52.64], !P2 ;  /* 0x00e8000034007fae */ /* 0x0003e2000d12187c */
[----:B---3--:R-:W-:-:S03]  /*f540*/  IMAD.WIDE R58, R245, 0x4, R234 ;  /* 0x00000004f53a7825 */ /* 0x008fc600078e02ea */
[----:B------:R2:W-:Y:S01]  /*f550*/  LDGSTS.E [R0+0xf00], desc[UR60][R50.64], !P2 ;  /* 0x00f0000032007fae */ /* 0x0005e2000d12187c */
[----:B----4-:R-:W-:-:S03]  /*f560*/  IMAD.WIDE R56, R245, 0x4, R236 ;  /* 0x00000004f5387825 */ /* 0x010fc600078e02ec */
[----:B------:R3:W-:Y:S01]  /*f570*/  LDGSTS.E [R0+0xf80], desc[UR60][R48.64], !P2 ;  /* 0x00f8000030007fae */ /* 0x0007e2000d12187c */
[C---:B-----5:R-:W-:Y:S01]  /*f580*/  IMAD.WIDE R54, R245.reuse, 0x4, R238 ;  /* 0x00000004f5367825 */ /* 0x060fe200078e02ee */
[----:B------:R-:W-:Y:S02]  /*f590*/  ISETP.GE.U32.AND P2, PT, R248, 0x7fffffa9, PT ;  /* 0x7fffffa9f800780c */ /* 0x000fe40003f46070 */
[----:B------:R4:W-:Y:S01]  /*f5a0*/  LDGSTS.E [R0+0x1c00], desc[UR60][R64.64], !P6 ;  /* 0x01c0000040007fae */ /* 0x0009e2000f12187c */
[----:B-1----:R-:W-:-:S03]  /*f5b0*/  IMAD.WIDE R52, R245, 0x4, R240 ;  /* 0x00000004f5347825 */ /* 0x002fc600078e02f0 */
[----:B------:R2:W-:Y:S01]  /*f5c0*/  STL.64 [R1+0x7d0], R50 ;  /* 0x0007d03201007387 */ /* 0x0005e20000100a00 */
[----:B------:R-:W-:Y:S02]  /*f5d0*/  VIADD R248, R252, 0xffffffe0 ;  /* 0xffffffe0fcf87836 */ /* 0x000fe40000000000 */
[----:B------:R-:W1:Y:S01]  /*f5e0*/  LDC R252, c[0x0][0x230] ;  /* 0x00008c00fffc7b82 */ /* 0x000e620000000800 */
[----:B------:R5:W-:Y:S04]  /*f5f0*/  LDGSTS.E [R0+0x1c80], desc[UR60][R62.64], !P6 ;  /* 0x01c800003e007fae */ /* 0x000be8000f12187c */
[----:B------:R3:W-:Y:S01]  /*f600*/  STL.64 [R1+0x7c8], R48 ;  /* 0x0007c83001007387 */ /* 0x0007e20000100a00 */
[----:B--2---:R-:W-:-:S03]  /*f610*/  IMAD.WIDE R50, R245, 0x4, R242 ;  /* 0x00000004f5327825 */ /* 0x004fc600078e02f2 */
[----:B------:R2:W-:Y:S01]  /*f620*/  LDGSTS.E [R0+0x1d00], desc[UR60][R60.64], !P6 ;  /* 0x01d000003c007fae */ /* 0x0005e2000f12187c */
[----:B------:R-:W-:-:S03]  /*f630*/  IMAD R245, R2, 0xf, RZ ;  /* 0x0000000f02f57824 */ /* 0x000fc600078e02ff */
[----:B------:R2:W-:Y:S01]  /*f640*/  LDGSTS.E [R0+0x1d80], desc[UR60][R58.64], !P6 ;  /* 0x01d800003a007fae */ /* 0x0005e2000f12187c */
[----:B---3--:R-:W3:Y:S03]  /*f650*/  LDC R48, c[0x0][0x230] ;  /* 0x00008c00ff307b82 */ /* 0x008ee60000000800 */
        /* <DEDUP_REMOVED lines=11> */
[----:B-----5:R-:W-:-:S03]  /*f710*/  IMAD.WIDE R62, R244, 0x4, R230 ;  /* 0x00000004f43e7825 */ /* 0x020fc600078e02e6 */
[----:B------:R5:W-:Y:S01]  /*f720*/  STL.64 [R1+0x8a0], R56 ;  /* 0x0008a03801007387 */ /* 0x000be20000100a00 */
[----:B--2---:R-:W-:-:S03]  /*f730*/  IMAD.WIDE R60, R244, 0x4, R232 ;  /* 0x00000004f43c7825 */ /* 0x004fc600078e02e8 */
[----:B------:R1:W-:Y:S01]  /*f740*/  STL.64 [R1+0x8a8], R54 ;  /* 0x0008a83601007387 */ /* 0x0003e20000100a00 */
[----:B----4-:R-:W-:-:S03]  /*f750*/  IMAD.WIDE R58, R244, 0x4, R234 ;  /* 0x00000004f43a7825 */ /* 0x010fc600078e02ea */
[----:B------:R2:W-:Y:S01]  /*f760*/  STL.64 [R1+0x8b0], R52 ;  /* 0x0008b03401007387 */ /* 0x0005e20000100a00 */
[----:B-----5:R-:W-:-:S03]  /*f770*/  IMAD.WIDE R56, R244, 0x4, R236 ;  /* 0x00000004f4387825 */ /* 0x020fc600078e02ec */
[----:B------:R4:W-:Y:S01]  /*f780*/  STL.64 [R1+0x8b8], R50 ;  /* 0x0008b83201007387 */ /* 0x0009e20000100a00 */
[----:B-1----:R-:W-:-:S03]  /*f790*/  IMAD.WIDE R54, R244, 0x4, R238 ;  /* 0x00000004f4367825 */ /* 0x002fc600078e02ee */
[----:B------:R-:W-:Y:S04]  /*f7a0*/  LDGSTS.E [R0+0x2c00], desc[UR60][R64.64], !P3 ;  /* 0x02c0000040007fae */ /* 0x000fe8000d92187c */
[----:B------:R-:W-:Y:S01]  /*f7b0*/  STL.64 [R1+0x8c0], R64 ;  /* 0x0008c04001007387 */ /* 0x000fe20000100a00 */
[----:B--2---:R-:W-:-:S03]  /*f7c0*/  IMAD.WIDE R52, R244, 0x4, R240 ;  /* 0x00000004f4347825 */ /* 0x004fc600078e02f0 */
[----:B------:R1:W-:Y:S01]  /*f7d0*/  LDGSTS.E [R0+0x2c80], desc[UR60][R62.64], !P3 ;  /* 0x02c800003e007fae */ /* 0x0003e2000d92187c */
[----:B----4-:R-:W-:-:S03]  /*f7e0*/  IMAD.WIDE R50, R244, 0x4, R242 ;  /* 0x00000004f4327825 */ /* 0x010fc600078e02f2 */
[----:B------:R1:W-:Y:S01]  /*f7f0*/  STL.64 [R1+0x8c8], R62 ;  /* 0x0008c83e01007387 */ /* 0x0003e20000100a00 */
[----:B---3--:R-:W-:Y:S02]  /*f800*/  VIADD R244, R48, 0xffffffdc ;  /* 0xffffffdc30f47836 */ /* 0x008fe40000000000 */
[C---:B------:R-:W-:Y:S01]  /*f810*/  IMAD.WIDE R48, R245.reuse, 0x4, R242 ;  /* 0x00000004f5307825 */ /* 0x040fe200078e02f2 */
        /* <DEDUP_REMOVED lines=22> */
[----:B------:R4:W-:Y:S01]  /*f980*/  LDGSTS.E [R0+0x3c80], desc[UR60][R60.64], !P0 ;  /* 0x03c800003c007fae */ /* 0x0009e2000c12187c */
[----:B-1----:R-:W-:-:S03]  /*f990*/  IMAD.WIDE R50, R245, 0x4, R240 ;  /* 0x00000004f5327825 */ /* 0x002fc600078e02f0 */
[----:B------:R1:W-:Y:S01]  /*f9a0*/  LDGSTS.E [R0+0x3d00], desc[UR60][R58.64], !P0 ;  /* 0x03d000003a007fae */ /* 0x0003e2000c12187c */
[----:B------:R-:W-:-:S03]  /*f9b0*/  IMAD R245, R2, 0x17, RZ ;  /* 0x0000001702f57824 */ /* 0x000fc600078e02ff */
[----:B------:R5:W-:Y:S04]  /*f9c0*/  LDGSTS.E [R0+0x3d80], desc[UR60][R56.64], !P0 ;  /* 0x03d8000038007fae */ /* 0x000be8000c12187c */
[----:B------:R5:W-:Y:S04]  /*f9d0*/  LDGSTS.E [R0+0x3e00], desc[UR60][R54.64], !P0 ;  /* 0x03e0000036007fae */ /* 0x000be8000c12187c */
[----:B------:R5:W-:Y:S04]  /*f9e0*/  LDGSTS.E [R0+0x3e80], desc[UR60][R52.64], !P0 ;  /* 0x03e8000034007fae */ /* 0x000be8000c12187c */
[----:B------:R2:W-:Y:S04]  /*f9f0*/  LDGSTS.E [R0+0x3f00], desc[UR60][R50.64], !P0 ;  /* 0x03f0000032007fae */ /* 0x0005e8000c12187c */
[----:B------:R2:W-:Y:S01]  /*fa00*/  LDGSTS.E [R0+0x3f80], desc[UR60][R48.64], !P0 ;  /* 0x03f8000030007fae */ /* 0x0005e2000c12187c */
[----:B------:R-:W-:Y:S01]  /*fa10*/  ISETP.GE.U32.AND P0, PT, R244, 0x7fffff9d, PT ;  /* 0x7fffff9df400780c */ /* 0x000fe20003f06070 */
[----:B------:R-:W-:-:S02]  /*fa20*/  IMAD R244, R2, 0x13, RZ ;  /* 0x0000001302f47824 */ /* 0x000fc400078e02ff */
[----:B------:R3:W-:Y:S02]  /*fa30*/  STL.64 [R1+0x900], R62 ;  /* 0x0009003e01007387 */ /* 0x0007e40000100a00 */
[C---:B------:R-:W-:Y:S02]  /*fa40*/  IMAD.WIDE R64, R244.reuse, 0x4, R228 ;  /* 0x00000004f4407825 */ /* 0x040fe400078e02e4 */
[----:B------:R4:W-:Y:S04]  /*fa50*/  STL.64 [R1+0x908], R60 ;  /* 0x0009083c01007387 */ /* 0x0009e80000100a00 */
[----:B------:R1:W-:Y:S01]  /*fa60*/  STL.64 [R1+0x910], R58 ;  /* 0x0009103a01007387 */ /* 0x0003e20000100a00 */
[----:B---3--:R-:W-:-:S03]  /*fa70*/  IMAD.WIDE R62, R244, 0x4, R230 ;  /* 0x00000004f43e7825 */ /* 0x008fc600078e02e6 */
[----:B------:R5:W-:Y:S01]  /*fa80*/  STL.64 [R1+0x918], R56 ;  /* 0x0009183801007387 */ /* 0x000be20000100a00 */
[----:B----4-:R-:W-:-:S03]  /*fa90*/  IMAD.WIDE R60, R244, 0x4, R232 ;  /* 0x00000004f43c7825 */ /* 0x010fc600078e02e8 */
[----:B------:R3:W-:Y:S01]  /*faa0*/  STL.64 [R1+0x920], R54 ;  /* 0x0009203601007387 */ /* 0x0007e20000100a00 */
[----:B-1----:R-:W-:-:S03]  /*fab0*/  IMAD.WIDE R58, R244, 0x4, R234 ;  /* 0x00000004f43a7825 */ /* 0x002fc600078e02ea */
[----:B------:R1:W-:Y:S01]  /*fac0*/  STL.64 [R1+0x928], R52 ;  /* 0x0009283401007387 */ /* 0x0003e20000100a00 */
[----:B-----5:R-:W-:-:S03]  /*fad0*/  IMAD.WIDE R56, R244, 0x4, R236 ;  /* 0x00000004f4387825 */ /* 0x020fc600078e02ec */
[----:B------:R2:W-:Y:S01]  /*fae0*/  STL.64 [R1+0x930], R50 ;  /* 0x0009303201007387 */ /* 0x0005e20000100a00 */
[----:B---3--:R-:W-:-:S03]  /*faf0*/  IMAD.WIDE R54, R244, 0x4, R238 ;  /* 0x00000004f4367825 */ /* 0x008fc600078e02ee */
[----:B------:R3:W-:Y:S01]  /*fb00*/  LDGSTS.E [R0+0x4c00], desc[UR60][R64.64], !P1 ;  /* 0x04c0000040007fae */ /* 0x0007e2000c92187c */
[----:B-1----:R-:W-:-:S03]  /*fb10*/  IMAD.WIDE R52, R244, 0x4, R240 ;  /* 0x00000004f4347825 */ /* 0x002fc600078e02f0 */
[----:B------:R1:W-:Y:S04]  /*fb20*/  STL.64 [R1+0x940], R48 ;  /* 0x0009403001007387 */ /* 0x0003e80000100a00 */
[----:B------:R4:W-:Y:S01]  /*fb30*/  LDGSTS.E [R0+0x4c80], desc[UR60][R62.64], !P1 ;  /* 0x04c800003e007fae */ /* 0x0009e2000c92187c */
[----:B--2---:R-:W-:-:S03]  /*fb40*/  IMAD.WIDE R50, R244, 0x4, R242 ;  /* 0x00000004f4327825 */ /* 0x004fc600078e02f2 */
[----:B------:R3:W-:Y:S01]  /*fb50*/  STL.64 [R1+0xb00], R64 ;  /* 0x000b004001007387 */ /* 0x0007e20000100a00 */
[----:B------:R-:W-:Y:S02]  /*fb60*/  VIADD R244, R252, 0xffffffd4 ;  /* 0xffffffd4fcf47836 */ /* 0x000fe40000000000 */
[----:B------:R-:W2:Y:S01]  /*fb70*/  LDC R252, c[0x0][0x230] ;  /* 0x00008c00fffc7b82 */ /* 0x000ea20000000800 */
[----:B------:R5:W-:Y:S04]  /*fb80*/  LDGSTS.E [R0+0x4d00], desc[UR60][R60.64], !P1 ;  /* 0x04d000003c007fae */ /* 0x000be8000c92187c */
[----:B------:R4:W-:Y:S03]  /*fb90*/  STL.64 [R1+0xaf8], R62 ;  /* 0x000af83e01007387 */ /* 0x0009e60000100a00 */
[----:B-1----:R-:W1:Y:S01]  /*fba0*/  LDC R48, c[0x0][0x230] ;  /* 0x00008c00ff307b82 */ /* 0x002e620000000800 */
[----:B------:R5:W-:Y:S01]  /*fbb0*/  LDGSTS.E [R0+0x4d80], desc[UR60][R58.64], !P1 ;  /* 0x04d800003a007fae */ /* 0x000be2000c92187c */
[----:B---3--:R-:W-:-:S03]  /*fbc0*/  IMAD.WIDE R64, R245, 0x4, R228 ;  /* 0x00000004f5407825 */ /* 0x008fc600078e02e4 */
[----:B------:R5:W-:Y:S04]  /*fbd0*/  STL.64 [R1+0xaf0], R60 ;  /* 0x000af03c01007387 */ /* 0x000be80000100a00 */
[----:B------:R3:W-:Y:S01]  /*fbe0*/  LDGSTS.E [R0+0x4e00], desc[UR60][R56.64], !P1 ;  /* 0x04e0000038007fae */ /* 0x0007e2000c92187c */
[----:B----4-:R-:W-:-:S03]  /*fbf0*/  IMAD.WIDE R62, R245, 0x4, R230 ;  /* 0x00000004f53e7825 */ /* 0x010fc600078e02e6 */
[----:B------:R4:W-:Y:S04]  /*fc00*/  STL.64 [R1+0xae8], R58 ;  /* 0x000ae83a01007387 */ /* 0x0009e80000100a00 */
[----:B------:R1:W-:Y:S01]  /*fc10*/  LDGSTS.E [R0+0x4e80], desc[UR60][R54.64], !P1 ;  /* 0x04e8000036007fae */ /* 0x0003e2000c92187c */
[----:B-----5:R-:W-:-:S03]  /*fc20*/  IMAD.WIDE R60, R245, 0x4, R232 ;  /* 0x00000004f53c7825 */ /* 0x020fc600078e02e8 */
        /* <DEDUP_REMOVED lines=8> */
[----:B-1----:R-:W-:Y:S02]  /*fcb0*/  VIADD R248, R48, 0xffffffd0 ;  /* 0xffffffd030f87836 */ /* 0x002fe40000000000 */
[C---:B----4-:R-:W-:Y:S01]  /*fcc0*/  IMAD.WIDE R54, R245.reuse, 0x4, R238 ;  /* 0x00000004f5367825 */ /* 0x050fe200078e02ee */
[----:B------:R1:W-:Y:S04]  /*fcd0*/  LDGSTS.E [R0+0x5c00], desc[UR60][R64.64], !P2 ;  /* 0x05c0000040007fae */ /* 0x0003e8000d12187c */
[----:B------:R2:W-:Y:S01]  /*fce0*/  STL.64 [R1+0xac8], R50 ;  /* 0x000ac83201007387 */ /* 0x0005e20000100a00 */
[----:B-----5:R-:W-:-:S03]  /*fcf0*/  IMAD.WIDE R52, R245, 0x4, R240 ;  /* 0x00000004f5347825 */ /* 0x020fc600078e02f0 */
        /* <DEDUP_REMOVED lines=11> */
[----:B------:R1:W-:Y:S02]  /*fdb0*/  STL.64 [R1+0xac0], R64 ;  /* 0x000ac04001007387 */ /* 0x0003e40000100a00 */
[----:B------:R-:W-:Y:S02]  /*fdc0*/  IMAD.WIDE R48, R244, 0x4, R242 ;  /* 0x00000004f4307825 */ /* 0x000fe400078e02f2 */
        /* <DEDUP_REMOVED lines=11> */
[----:B-----5:R-:W-:-:S03]  /*fe80*/  IMAD.WIDE R56, R244, 0x4, R234 ;  /* 0x00000004f4387825 */ /* 0x020fc600078e02ea */
[----:B------:R4:W-:Y:S01]  /*fe90*/  LDGSTS.E [R0+0x6c00], desc[UR60][R62.64], !P6 ;  /* 0x06c000003e007fae */ /* 0x0009e2000f12187c */
[----:B-1----:R-:W-:-:S03]  /*fea0*/  IMAD.WIDE R54, R244, 0x4, R236 ;  /* 0x00000004f4367825 */ /* 0x002fc600078e02ec */
[----:B------:R1:W-:Y:S01]  /*feb0*/  LDGSTS.E [R0+0x6c80], desc[UR60][R60.64], !P6 ;  /* 0x06c800003c007fae */ /* 0x0003e2000f12187c */
[----:B---3--:R-:W-:-:S03]  /*fec0*/  IMAD.WIDE R52, R244, 0x4, R238 ;  /* 0x00000004f4347825 */ /* 0x008fc600078e02ee */
[----:B------:R3:W-:Y:S01]  /*fed0*/  LDGSTS.E [R0+0x6d00], desc[UR60][R58.64], !P6 ;  /* 0x06d000003a007fae */ /* 0x0007e2000f12187c */
[----:B--2---:R-:W-:-:S03]  /*fee0*/  IMAD.WIDE R50, R244, 0x4, R240 ;  /* 0x00000004f4327825 */ /* 0x004fc600078e02f0 */
[----:B------:R4:W-:Y:S01]  /*fef0*/  STL.64 [R1+0xa80], R62 ;  /* 0x000a803e01007387 */ /* 0x0009e20000100a00 */
[----:B------:R-:W-:Y:S02]  /*ff00*/  VIADD R244, R249, 0xffffffcc ;  /* 0xffffffccf9f47836 */ /* 0x000fe40000000000 */
[----:B------:R-:W2:Y:S01]  /*ff10*/  LDC R249, c[0x0][0x230] ;  /* 0x00008c00fff97b82 */ /* 0x000ea20000000800 */
[----:B------:R5:W-:Y:S04]  /*ff20*/  LDGSTS.E [R0+0x6d80], desc[UR60][R56.64], !P6 ;  /* 0x06d8000038007fae */ /* 0x000be8000f12187c */
[----:B------:R1:W-:Y:S04]  /*ff30*/  STL.64 [R1+0xa78], R60 ;  /* 0x000a783c01007387 */ /* 0x0003e80000100a00 */
[----:B------:R5:W-:Y:S01]  /*ff40*/  LDGSTS.E [R0+0x6e00], desc[UR60][R54.64], !P6 ;  /* 0x06e0000036007fae */ /* 0x000be2000f12187c */
[----:B----4-:R-:W-:-:S03]  /*ff50*/  IMAD.WIDE R62, R245, 0x4, R230 ;  /* 0x00000004f53e7825 */ /* 0x010fc600078e02e6 */
        /* <DEDUP_REMOVED lines=13> */
[C---:B---3--:R-:W-:Y:S01]  /*10030*/  IMAD.WIDE R54, R245.reuse, 0x4, R238 ;  /* 0x00000004f5367825 */ /* 0x048fe200078e02ee */
[----:B------:R3:W-:Y:S04]  /*10040*/  LDGSTS.E [R0+0x7c00], desc[UR60][R64.64], !P3 ;  /* 0x07c0000040007fae */ /* 0x0007e8000d92187c */
[----:B------:R1:W-:Y:S01]  /*10050*/  STL.64 [R1+0xa50], R50 ;  /* 0x000a503201007387 */ /* 0x0003e20000100a00 */
[----:B----4-:R-:W-:-:S03]  /*10060*/  IMAD.WIDE R52, R245, 0x4, R240 ;  /* 0x00000004f5347825 */ /* 0x010fc600078e02f0 */
[----:B------:R4:W-:Y:S04]  /*10070*/  LDGSTS.E [R0+0x7c80], desc[UR60][R62.64], !P3 ;  /* 0x07c800003e007fae */ /* 0x0009e8000d92187c */
[----:B------:R2:W-:Y:S01]  /*10080*/  STL.64 [R1+0xa48], R48 ;  /* 0x000a483001007387 */ /* 0x0005e20000100a00 */
[----:B-1----:R-:W-:-:S03]  /*10090*/  IMAD.WIDE R50, R245, 0x4, R242 ;  /* 0x00000004f5327825 */ /* 0x002fc600078e02f2 */
[----:B------:R1:W-:Y:S01]  /*100a0*/  LDGSTS.E [R0+0x7d00], desc[UR60][R60.64], !P3 ;  /* 0x07d000003c007fae */ /* 0x0003e2000d92187c */
[----:B------:R-:W-:-:S03]  /*100b0*/  IMAD R245, R2, 0x27, RZ ;  /* 0x0000002702f57824 */ /* 0x000fc600078e02ff */
[----:B------:R1:W-:Y:S01]  /*100c0*/  LDGSTS.E [R0+0x7d80], desc[UR60][R58.64], !P3 ;  /* 0x07d800003a007fae */ /* 0x0003e2000d92187c */
[----:B-----5:R-:W-:Y:S01]  /*100d0*/  VIADD R252, R252, 0xffffffb3 ;  /* 0xffffffb3fcfc7836 */ /* 0x020fe20000000000 */
[----:B--2---:R-:W2:Y:S02]  /*100e0*/  LDC R48, c[0x0][0x230] ;  /* 0x00008c00ff307b82 */ /* 0x004ea40000000800 */
        /* <DEDUP_REMOVED lines=15> */
[----:B---3--:R-:W-:-:S03]  /*101e0*/  IMAD.WIDE R58, R244, 0x4, R234 ;  /* 0x00000004f43a7825 */ /* 0x008fc600078e02ea */
[----:B------:R3:W-:Y:S01]  /*101f0*/  STL.64 [R1+0xa10], R52 ;  /* 0x000a103401007387 */ /* 0x0007e20000100a00 */
[----:B-----5:R-:W-:-:S03]  /*10200*/  IMAD.WIDE R56, R244, 0x4, R236 ;  /* 0x00000004f4387825 */ /* 0x020fc600078e02ec */
[----:B------:R4:W-:Y:S01]  /*10210*/  STL.64 [R1+0xa08], R50 ;  /* 0x000a083201007387 */ /* 0x0009e20000100a00 */
[----:B-1----:R-:W-:-:S03]  /*10220*/  IMAD.WIDE R54, R244, 0x4, R238 ;  /* 0x00000004f4367825 */ /* 0x002fc600078e02ee */
[----:B------:R1:W-:Y:S04]  /*10230*/  LDGSTS.E [R0+0x8c00], desc[UR60][R64.64], !P0 ;  /* 0x08c0000040007fae */ /* 0x0003e8000c12187c */
[----:B------:R1:W-:Y:S01]  /*10240*/  STL.64 [R1+0xa00], R64 ;  /* 0x000a004001007387 */ /* 0x0003e20000100a00 */
[----:B---3--:R-:W-:-:S03]  /*10250*/  IMAD.WIDE R52, R244, 0x4, R240 ;  /* 0x00000004f4347825 */ /* 0x008fc600078e02f0 */
[----:B------:R3:W-:Y:S01]  /*10260*/  LDGSTS.E [R0+0x8c80], desc[UR60][R62.64], !P0 ;  /* 0x08c800003e007fae */ /* 0x0007e2000c12187c */
[----:B----4-:R-:W-:-:S03]  /*10270*/  IMAD.WIDE R50, R244, 0x4, R242 ;  /* 0x00000004f4327825 */ /* 0x010fc600078e02f2 */
[----:B------:R3:W-:Y:S01]  /*10280*/  STL.64 [R1+0x9f8], R62 ;  /* 0x0009f83e01007387 */ /* 0x0007e20000100a00 */
[----:B--2---:R-:W-:Y:S02]  /*10290*/  VIADD R244, R48, 0xffffffc4 ;  /* 0xffffffc430f47836 */ /* 0x004fe40000000000 */
[----:B------:R-:W-:Y:S01]  /*102a0*/  IMAD.WIDE R48, R245, 0x4, R242 ;  /* 0x00000004f5307825 */ /* 0x000fe200078e02f2 */
[----:B------:R2:W-:Y:S03]  /*102b0*/  LDGSTS.E [R0+0x8d00], desc[UR60][R60.64], !P0 ;  /* 0x08d000003c007fae */ /* 0x0005e6000c12187c */
[----:B-1----:R-:W-:Y:S01]  /*102c0*/  IMAD.MOV.U32 R64, RZ, RZ, R32 ;  /* 0x000000ffff407224 */ /* 0x002fe200078e0020 */
[----:B------:R2:W-:Y:S01]  /*102d0*/  STL.64 [R1+0x9f0], R60 ;  /* 0x0009f03c01007387 */ /* 0x0005e20000100a00 */
[----:B------:R-:W-:-:S03]  /*102e0*/  IMAD.MOV.U32 R65, RZ, RZ, R33 ;  /* 0x000000ffff417224 */ /* 0x000fc600078e0021 */
        /* <DEDUP_REMOVED lines=13> */
[----:B--2---:R-:W-:Y:S01]  /*103c0*/  IMAD.WIDE R54, R245, 0x4, R236 ;  /* 0x00000004f5367825 */ /* 0x004fe200078e02ec */
[----:B------:R-:W-:Y:S02]  /*103d0*/  ISETP.GE.U32.AND P0, PT, R248, 0x7fffff89, PT ;  /* 0x7fffff89f800780c */ /* 0x000fe40003f06070 */
[----:B------:R3:W-:Y:S01]  /*103e0*/  STL.64 [R1+0x9c8], R50 ;  /* 0x0009c83201007387 */ /* 0x0007e20000100a00 */
[----:B------:R-:W-:Y:S02]  /*103f0*/  VIADD R248, R249, 0xffffffc0 ;  /* 0xffffffc0f9f87836 */ /* 0x000fe40000000000 */
[----:B------:R-:W2:Y:S01]  /*10400*/  LDC R249, c[0x0][0x230] ;  /* 0x00008c00fff97b82 */ /* 0x000ea20000000800 */
[C---:B-1----:R-:W-:Y:S01]  /*10410*/  IMAD.WIDE R52, R245.reuse, 0x4, R238 ;  /* 0x00000004f5347825 */ /* 0x042fe200078e02ee */
        /* <DEDUP_REMOVED lines=8> */
[----:B------:R2:W-:Y:S04]  /*104a0*/  LDGSTS.E [R0+0x9f00], desc[UR60][R50.64], !P1 ;  /* 0x09f0000032007fae */ /* 0x0005e8000c92187c */
[----:B------:R1:W-:Y:S04]  /*104b0*/  STL.64 [R1+0x9c0], R62 ;  /* 0x0009c03e01007387 */ /* 0x0003e80000100a00 */
[----:B------:R2:W-:Y:S01]  /*104c0*/  LDGSTS.E [R0+0x9f80], desc[UR60][R48.64], !P1 ;  /* 0x09f8000030007fae */ /* 0x0005e2000c92187c */
[----:B------:R-:W-:Y:S01]  /*104d0*/  ISETP.GE.U32.AND P1, PT, R244, 0x7fffff85, PT ;  /* 0x7fffff85f400780c */ /* 0x000fe20003f26070 */
[----:B------:R-:W-:-:S02]  /*104e0*/  IMAD R244, R2, 0x2b, RZ ;  /* 0x0000002b02f47824 */ /* 0x000fc400078e02ff */
[----:B------:R4:W-:Y:S04]  /*104f0*/  STL.64 [R1+0x9b8], R60 ;  /* 0x0009b83c01007387 */ /* 0x0009e80000100a00 */
[----:B------:R3:W-:Y:S01]  /*10500*/  STL.64 [R1+0x9b0], R58 ;  /* 0x0009b03a01007387 */ /* 0x0007e20000100a00 */
[----:B-1----:R-:W-:-:S03]  /*10510*/  IMAD.WIDE R62, R244, 0x4, R228 ;  /* 0x00000004f43e7825 */ /* 0x002fc600078e02e4 */
[----:B------:R5:W-:Y:S04]  /*10520*/  STL.64 [R1+0x9a8], R56 ;  /* 0x0009a83801007387 */ /* 0x000be80000100a00 */
[----:B------:R1:W-:Y:S01]  /*10530*/  STL.64 [R1+0x9a0], R54 ;  /* 0x0009a03601007387 */ /* 0x0003e20000100a00 */
[----:B----4-:R-:W-:-:S03]  /*10540*/  IMAD.WIDE R60, R244, 0x4, R230 ;  /* 0x00000004f43c7825 */ /* 0x010fc600078e02e6 */
[----:B------:R4:W-:Y:S01]  /*10550*/  STL.64 [R1+0x998], R52 ;  /* 0x0009983401007387 */ /* 0x0009e20000100a00 */
[----:B---3--:R-:W-:-:S03]  /*10560*/  IMAD.WIDE R58, R244, 0x4, R234 ;  /* 0x00000004f43a7825 */ /* 0x008fc600078e02ea */
[----:B------:R2:W-:Y:S01]  /*10570*/  STL.64 [R1+0x990], R50 ;  /* 0x0009903201007387 */ /* 0x0005e20000100a00 */
[----:B-----5:R-:W-:-:S03]  /*10580*/  IMAD.WIDE R56, R244, 0x4, R236 ;  /* 0x00000004f4387825 */ /* 0x020fc600078e02ec */
[----:B------:R3:W-:Y:S01]  /*10590*/  STL.64 [R1+0x988], R48 ;  /* 0x0009883001007387 */ /* 0x0007e20000100a00 */
[----:B-1----:R-:W-:-:S03]  /*105a0*/  IMAD.WIDE R54, R244, 0x4, R238 ;  /* 0x00000004f4367825 */ /* 0x002fc600078e02ee */
[----:B------:R1:W-:Y:S01]  /*105b0*/  STL.64 [R1+0xc38], R62 ;  /* 0x000c383e01007387 */ /* 0x0003e20000100a00 */
[----:B----4-:R-:W-:-:S03]  /*105c0*/  IMAD.WIDE R52, R244, 0x4, R240 ;  /* 0x00000004f4347825 */ /* 0x010fc600078e02f0 */
[----:B------:R1:W-:Y:S01]  /*105d0*/  LDGSTS.E [R0+0xac00], desc[UR60][R62.64], !P2 ;  /* 0x0ac000003e007fae */ /* 0x0003e2000d12187c */
[----:B--2---:R-:W-:-:S03]  /*105e0*/  IMAD.WIDE R50, R244, 0x4, R242 ;  /* 0x00000004f4327825 */ /* 0x004fc600078e02f2 */
[----:B------:R2:W-:Y:S01]  /*105f0*/  STL.64 [R1+0xc30], R60 ;  /* 0x000c303c01007387 */ /* 0x0005e20000100a00 */
[----:B---3--:R-:W-:-:S03]  /*10600*/  IMAD.WIDE R48, R244, 0x4, R232 ;  /* 0x00000004f4307825 */ /* 0x008fc600078e02e8 */
[----:B------:R2:W-:Y:S04]  /*10610*/  LDGSTS.E [R0+0xac80], desc[UR60][R60.64], !P2 ;  /* 0x0ac800003c007fae */ /* 0x0005e8000d12187c */
[----:B------:R3:W-:Y:S01]  /*10620*/  STL.64 [R1+0xc28], R48 ;  /* 0x000c283001007387 */ /* 0x0007e20000100a00 */
[----:B-1----:R-:W-:-:S03]  /*10630*/  IMAD.WIDE R62, R245, 0x4, R228 ;  /* 0x00000004f53e7825 */ /* 0x002fc600078e02e4 */
[----:B------:R3:W-:Y:S04]  /*10640*/  LDGSTS.E [R0+0xad00], desc[UR60][R48.64], !P2 ;  /* 0x0ad0000030007fae */ /* 0x0007e8000d12187c */
[----:B------:R1:W-:Y:S01]  /*10650*/  LDGSTS.E [R0+0xad80], desc[UR60][R58.64], !P2 ;  /* 0x0ad800003a007fae */ /* 0x0003e2000d12187c */
[----:B--2---:R-:W-:-:S03]  /*10660*/  IMAD.WIDE R60, R245, 0x4, R230 ;  /* 0x00000004f53c7825 */ /* 0x004fc600078e02e6 */
[----:B------:R1:W-:Y:S01]  /*10670*/  STL.64 [R1+0xc20], R58 ;  /* 0x000c203a01007387 */ /* 0x0003e20000100a00 */
[----:B---3--:R-:W2:Y:S03]  /*10680*/  S2R R49, SR_TID.X ;  /* 0x0000000000317919 */ /* 0x008ea60000002100 */
[----:B------:R3:W-:Y:S04]  /*10690*/  LDGSTS.E [R0+0xae00], desc[UR60][R56.64], !P2 ;  /* 0x0ae0000038007fae */ /* 0x0007e8000d12187c */
[----:B------:R3:W-:Y:S01]  /*106a0*/  STL.64 [R1+0xc18], R56 ;  /* 0x000c183801007387 */ /* 0x0007e20000100a00 */
[----:B-1----:R-:W-:-:S03]  /*106b0*/  IMAD.WIDE R58, R245, 0x4, R232 ;  /* 0x00000004f53a7825 */ /* 0x002fc600078e02e8 */
[----:B------:R1:W-:Y:S04]  /*106c0*/  LDGSTS.E [R0+0xae80], desc[UR60][R54.64], !P2 ;  /* 0x0ae8000036007fae */ /* 0x0003e8000d12187c */
[----:B------:R1:W-:Y:S04]  /*106d0*/  STL.64 [R1+0xc10], R54 ;  /* 0x000c103601007387 */ /* 0x0003e80000100a00 */
[----:B------:R4:W-:Y:S01]  /*106e0*/  LDGSTS.E [R0+0xaf00], desc[UR60][R52.64], !P2 ;  /* 0x0af0000034007fae */ /* 0x0009e2000d12187c */
[----:B---3--:R-:W-:-:S03]  /*106f0*/  IMAD.WIDE R56, R245, 0x4, R234 ;  /* 0x00000004f5387825 */ /* 0x008fc600078e02ea */
[----:B------:R4:W-:Y:S04]  /*10700*/  STL.64 [R1+0xc08], R52 ;  /* 0x000c083401007387 */ /* 0x0009e80000100a00 */
[----:B------:R3:W-:Y:S01]  /*10710*/  LDGSTS.E [R0+0xaf80], desc[UR60][R50.64], !P2 ;  /* 0x0af8000032007fae */ /* 0x0007e2000d12187c */
[----:B-1----:R-:W-:Y:S01]  /*10720*/  IMAD.WIDE R54, R245, 0x4, R236 ;  /* 0x00000004f5367825 */ /* 0x002fe200078e02ec */
[----:B--2---:R-:W-:Y:S02]  /*10730*/  LOP3.LUT R49, R49, 0x1f, RZ, 0xc0, !PT ;  /* 0x0000001f31317812 */ /* 0x004fe400078ec0ff */
[----:B------:R3:W-:Y:S01]  /*10740*/  STL.64 [R1+0xc00], R50 ;  /* 0x000c003201007387 */ /* 0x0007e20000100a00 */
[----:B----4-:R-:W-:-:S03]  /*10750*/  IMAD.WIDE R52, R245, 0x4, R238 ;  /* 0x00000004f5347825 */ /* 0x010fc600078e02ee */
[----:B------:R1:W-:Y:S01]  /*10760*/  LDGSTS.E [R0+0xbc00], desc[UR60][R62.64], !P6 ;  /* 0x0bc000003e007fae */ /* 0x0003e2000f12187c */
[----:B------:R-:W-:Y:S01]  /*10770*/  ISETP.GE.AND P2, PT, R49, R248, PT ;  /* 0x000000f83100720c */ /* 0x000fe20003f46270 */
[C---:B------:R-:W-:Y:S02]  /*10780*/  IMAD.WIDE R48, R245.reuse, 0x4, R242 ;  /* 0x00000004f5307825 */ /* 0x040fe400078e02f2 */
[----:B------:R2:W-:Y:S02]  /*10790*/  LDGSTS.E [R0+0xbc80], desc[UR60][R60.64], !P6 ;  /* 0x0bc800003c007fae */ /* 0x0005e4000f12187c */
[----:B---3--:R-:W-:Y:S02]  /*107a0*/  IMAD.WIDE R50, R245, 0x4, R240 ;  /* 0x00000004f5327825 */ /* 0x008fe400078e02f0 */
[----:B------:R3:W-:Y:S01]  /*107b0*/  LDGSTS.E [R0+0xbd00], desc[UR60][R58.64], !P6 ;  /* 0x0bd000003a007fae */ /* 0x0007e2000f12187c */
[----:B------:R-:W-:Y:S02]  /*107c0*/  SEL R245, RZ, 0x4, P2 ;  /* 0x00000004fff57807 */ /* 0x000fe40001000000 */
[----:B------:R-:W-:Y:S01]  /*107d0*/  PLOP3.LUT P2, PT, PT, PT, UP0, 0x80, 0x0 ;  /* 0x000000000000781c */ /* 0x000fe20003f4f008 */
[----:B------:R4:W-:Y:S03]  /*107e0*/  LDGSTS.E [R0+0xbd80], desc[UR60][R56.64], !P6 ;  /* 0x0bd8000038007fae */ /* 0x0009e6000f12187c */
[----:B------:R-:W-:Y:S01]  /*107f0*/  SEL R245, R245, RZ, P2 ;  /* 0x000000fff5f57207 */ /* 0x000fe20001000000 */
[----:B------:R5:W-:Y:S01]  /*10800*/  LDGSTS.E [R0+0xbe00], desc[UR60][R54.64], !P6 ;  /* 0x0be0000036007fae */ /* 0x000be2000f12187c */
[----:B------:R-:W-:-:S03]  /*10810*/  ISETP.GE.U32.AND P2, PT, R248, 0x7fffff81, PT ;  /* 0x7fffff81f800780c */ /* 0x000fc60003f46070 */
[----:B------:R5:W-:Y:S04]  /*10820*/  LDGSTS.E [R0+0xbe80], desc[UR60][R52.64], !P6 ;  /* 0x0be8000034007fae */ /* 0x000be8000f12187c */
[----:B------:R5:W-:Y:S04]  /*10830*/  LDGSTS.E [R0+0xbf00], desc[UR60][R50.64], !P6 ;  /* 0x0bf0000032007fae */ /* 0x000be8000f12187c */
[----:B------:R5:W-:Y:S01]  /*10840*/  LDGSTS.E [R0+0xbf80], desc[UR60][R48.64], !P6 ;  /* 0x0bf8000030007fae */ /* 0x000be2000f12187c */
[----:B------:R-:W-:Y:S01]  /*10850*/  ISETP.GE.AND P6, PT, R247, R248, PT ;  /* 0x000000f8f700720c */ /* 0x000fe20003fc6270 */
[----:B------:R-:W-:Y:S01]  /*10860*/  IMAD R247, R2, 0x33, RZ ;  /* 0x0000003302f77824 */ /* 0x000fe200078e02ff */
[----:B------:R-:W5:Y:S01]  /*10870*/  LDC R248, c[0x0][0x230] ;  /* 0x00008c00fff87b82 */ /* 0x000f620000000800 */
[----:B------:R1:W-:Y:S01]  /*10880*/  STL.64 [R1+0xbf8], R62 ;  /* 0x000bf83e01007387 */ /* 0x0003e20000100a00 */
[----:B------:R-:W-:-:S02]  /*10890*/  SEL R244, RZ, 0x4, P6 ;  /* 0x00000004fff47807 */ /* 0x000fc40003000000 */
[----:B------:R-:W-:Y:S01]  /*108a0*/  PLOP3.LUT P6, PT, PT, PT, UP0, 0x80, 0x0 ;  /* 0x000000000000781c */ /* 0x000fe20003fcf008 */
[----:B------:R2:W-:Y:S03]  /*108b0*/  STL.64 [R1+0xbf0], R60 ;  /* 0x000bf03c01007387 */ /* 0x0005e60000100a00 */
[----:B------:R-:W-:Y:S01]  /*108c0*/  SEL R244, R244, RZ, P6 ;  /* 0x000000fff4f47207 */ /* 0x000fe20003000000 */
[----:B------:R3:W-:Y:S01]  /*108d0*/  STL.64 [R1+0xbe8], R58 ;  /* 0x000be83a01007387 */ /* 0x0007e20000100a00 */
[----:B------:R-:W-:Y:S02]  /*108e0*/  ISETP.NE.U32.AND P6, PT, R245, RZ, PT ;  /* 0x000000fff500720c */ /* 0x000fe40003fc5070 */
[----:B------:R-:W-:Y:S01]  /*108f0*/  IADD3 R245, R249, -0x41, RZ ;  /* 0xffffffbff9f57810 */ /* 0x000fe20007ffe0ff */
[----:B-1----:R-:W-:Y:S01]  /*10900*/  IMAD.WIDE R62, R247, 0x4, R228 ;  /* 0x00000004f73e7825 */ /* 0x002fe200078e02e4 */
[----:B------:R4:W-:Y:S01]  /*10910*/  STL.64 [R1+0xbe0], R56 ;  /* 0x000be03801007387 */ /* 0x0009e20000100a00 */
[----:B------:R-:W-:-:S02]  /*10920*/  LOP3.LUT R249, R246, 0x70, RZ, 0x3c, !PT ;  /* 0x00000070f6f97812 */ /* 0x000fc400078e3cff */
[----:B--2---:R-:W-:Y:S01]  /*10930*/  IMAD.WIDE R60, R247, 0x4, R230 ;  /* 0x00000004f73c7825 */ /* 0x004fe200078e02e6 */
[----:B------:R5:W-:Y:S01]  /*10940*/  STL.64 [R1+0xbd8], R54 ;  /* 0x000bd83601007387 */ /* 0x000be20000100a00 */
[----:B------:R-:W-:Y:S02]  /*10950*/  IADD3 R249, R249, UR5, RZ ;  /* 0x00000005f9f97c10 */ /* 0x000fe4000fffe0ff */
[C---:B---3--:R-:W-:Y:S01]  /*10960*/  IMAD.WIDE R58, R247.reuse, 0x4, R232 ;  /* 0x00000004f73a7825 */ /* 0x048fe200078e02e8 */
[----:B------:R1:W-:Y:S03]  /*10970*/  STL.64 [R1+0xbd0], R52 ;  /* 0x000bd03401007387 */ /* 0x0003e60000100a00 */
[C---:B----4-:R-:W-:Y:S01]  /*10980*/  IMAD.WIDE R56, R247.reuse, 0x4, R234 ;  /* 0x00000004f7387825 */ /* 0x050fe200078e02ea */
[----:B------:R2:W-:Y:S03]  /*10990*/  STL.64 [R1+0xbc8], R50 ;  /* 0x000bc83201007387 */ /* 0x0005e60000100a00 */
[C---:B-----5:R-:W-:Y:S01]  /*109a0*/  IMAD.WIDE R54, R247.reuse, 0x4, R236 ;  /* 0x00000004f7367825 */ /* 0x060fe200078e02ec */
[----:B------:R3:W-:Y:S03]  /*109b0*/  LDGSTS.E [R0+0xcc00], desc[UR60][R62.64], !P3 ;  /* 0x0cc000003e007fae */ /* 0x0007e6000d92187c */
[C---:B-1----:R-:W-:Y:S01]  /*109c0*/  IMAD.WIDE R52, R247.reuse, 0x4, R238 ;  /* 0x00000004f7347825 */ /* 0x042fe200078e02ee */
[----:B------:R1:W-:Y:S03]  /*109d0*/  STL.64 [R1+0xbc0], R48 ;  /* 0x000bc03001007387 */ /* 0x0003e60000100a00 */
[C---:B--2---:R-:W-:Y:S01]  /*109e0*/  IMAD.WIDE R50, R247.reuse, 0x4, R240 ;  /* 0x00000004f7327825 */ /* 0x044fe200078e02f0 */
[----:B------:R2:W-:Y:S04]  /*109f0*/  LDGSTS.E [R0+0xcc80], desc[UR60][R60.64], !P3 ;  /* 0x0cc800003c007fae */ /* 0x0005e8000d92187c */
[----:B------:R4:W-:Y:S01]  /*10a00*/  LDGSTS.E [R0+0xcd00], desc[UR60][R58.64], !P3 ;  /* 0x0cd000003a007fae */ /* 0x0009e2000d92187c */
[----:B-1----:R-:W-:-:S03]  /*10a10*/  IMAD.WIDE R48, R247, 0x4, R242 ;  /* 0x00000004f7307825 */ /* 0x002fc600078e02f2 */
[----:B------:R1:W-:Y:S01]  /*10a20*/  LDGSTS.E [R0+0xcd80], desc[UR60][R56.64], !P3 ;  /* 0x0cd8000038007fae */ /* 0x0003e2000d92187c */
[----:B------:R-:W5:Y:S03]  /*10a30*/  LDC R247, c[0x0][0x230] ;  /* 0x00008c00fff77b82 */ /* 0x000f660000000800 */
[----:B------:R1:W-:Y:S04]  /*10a40*/  LDGSTS.E [R0+0xce00], desc[UR60][R54.64], !P3 ;  /* 0x0ce0000036007fae */ /* 0x0003e8000d92187c */
[----:B------:R1:W-:Y:S04]  /*10a50*/  LDGSTS.E [R0+0xce80], desc[UR60][R52.64], !P3 ;  /* 0x0ce8000034007fae */ /* 0x0003e8000d92187c */
[----:B------:R1:W-:Y:S04]  /*10a60*/  LDGSTS.E [R0+0xcf00], desc[UR60][R50.64], !P3 ;  /* 0x0cf0000032007fae */ /* 0x0003e8000d92187c */
[----:B------:R1:W-:Y:S01]  /*10a70*/  LDGSTS.E [R0+0xcf80], desc[UR60][R48.64], !P3 ;  /* 0x0cf8000030007fae */ /* 0x0003e2000d92187c */
[----:B------:R-:W-:Y:S01]  /*10a80*/  ISETP.NE.U32.AND P3, PT, R244, RZ, PT ;  /* 0x000000fff400720c */ /* 0x000fe20003f65070 */
[----:B------:R-:W-:-:S02]  /*10a90*/  IMAD R244, R2, 0x37, RZ ;  /* 0x0000003702f47824 */ /* 0x000fc400078e02ff */
[----:B------:R3:W-:Y:S04]  /*10aa0*/  STL.64 [R1+0xbb8], R62 ;  /* 0x000bb83e01007387 */ /* 0x0007e80000100a00 */
[----:B------:R2:W-:Y:S04]  /*10ab0*/  STL.64 [R1+0xbb0], R60 ;  /* 0x000bb03c01007387 */ /* 0x0005e80000100a00 */
[----:B------:R4:W-:Y:S04]  /*10ac0*/  STL.64 [R1+0xba8], R58 ;  /* 0x000ba83a01007387 */ /* 0x0009e80000100a00 */
[----:B------:R1:W-:Y:S01]  /*10ad0*/  STL.64 [R1+0xba0], R56 ;  /* 0x000ba03801007387 */ /* 0x0003e20000100a00 */
[----:B---3--:R-:W-:-:S03]  /*10ae0*/  IMAD.WIDE R62, R244, 0x4, R228 ;  /* 0x00000004f43e7825 */ /* 0x008fc600078e02e4 */
[----:B------:R3:W-:Y:S01]  /*10af0*/  STL.64 [R1+0xb98], R54 ;  /* 0x000b983601007387 */ /* 0x0007e20000100a00 */
[----:B--2---:R-:W-:-:S03]  /*10b00*/  IMAD.WIDE R60, R244, 0x4, R230 ;  /* 0x00000004f43c7825 */ /* 0x004fc600078e02e6 */
[----:B------:R2:W-:Y:S01]  /*10b10*/  STL.64 [R1+0xb90], R52 ;  /* 0x000b903401007387 */ /* 0x0005e20000100a00 */
[----:B----4-:R-:W-:-:S03]  /*10b20*/  IMAD.WIDE R58, R244, 0x4, R232 ;  /* 0x00000004f43a7825 */ /* 0x010fc600078e02e8 */
[----:B------:R4:W-:Y:S01]  /*10b30*/  STL.64 [R1+0xb88], R50 ;  /* 0x000b883201007387 */ /* 0x0009e20000100a00 */
[----:B-1----:R-:W-:-:S03]  /*10b40*/  IMAD.WIDE R56, R244, 0x4, R234 ;  /* 0x00000004f4387825 */ /* 0x002fc600078e02ea */
[----:B------:R1:W-:Y:S01]  /*10b50*/  STL.64 [R1+0xb80], R48 ;  /* 0x000b803001007387 */ /* 0x0003e20000100a00 */
[----:B---3--:R-:W-:-:S03]  /*10b60*/  IMAD.WIDE R54, R244, 0x4, R236 ;  /* 0x00000004f4367825 */ /* 0x008fc600078e02ec */
[----:B------:R3:W-:Y:S01]  /*10b70*/  LDGSTS.E [R0+0xdc00], desc[UR60][R62.64], !P0 ;  /* 0x0dc000003e007fae */ /* 0x0007e2000c12187c */
[----:B--2---:R-:W-:-:S03]  /*10b80*/  IMAD.WIDE R52, R244, 0x4, R238 ;  /* 0x00000004f4347825 */ /* 0x004fc600078e02ee */
[----:B------:R2:W-:Y:S01]  /*10b90*/  LDGSTS.E [R0+0xdc80], desc[UR60][R60.64], !P0 ;  /* 0x0dc800003c007fae */ /* 0x0005e2000c12187c */
[----:B----4-:R-:W-:-:S03]  /*10ba0*/  IMAD.WIDE R50, R244, 0x4, R240 ;  /* 0x00000004f4327825 */ /* 0x010fc600078e02f0 */
[----:B------:R3:W-:Y:S01]  /*10bb0*/  STL.64 [R1+0xb78], R62 ;  /* 0x000b783e01007387 */ /* 0x0007e20000100a00 */
[----:B-1----:R-:W-:-:S03]  /*10bc0*/  IMAD.WIDE R48, R244, 0x4, R242 ;  /* 0x00000004f4307825 */ /* 0x002fc600078e02f2 */
[----:B------:R1:W-:Y:S01]  /*10bd0*/  LDGSTS.E [R0+0xdd00], desc[UR60][R58.64], !P0 ;  /* 0x0dd000003a007fae */ /* 0x0003e2000c12187c */
[C---:B------:R-:W-:Y:S02]  /*10be0*/  IMAD R244, R2.reuse, 0x3b, RZ ;  /* 0x0000003b02f47824 */ /* 0x040fe400078e02ff */
[----:B------:R-:W-:Y:S01]  /*10bf0*/  IMAD R2, R2, 0x3f, RZ ;  /* 0x0000003f02027824 */ /* 0x000fe200078e02ff */
        /* <DEDUP_REMOVED lines=14> */
[----:B---3--:R-:W-:Y:S01]  /*10ce0*/  IMAD.WIDE R54, R244, 0x4, R236 ;  /* 0x00000004f4367825 */ /* 0x008fe200078e02ec */
[----:B------:R-:W-:Y:S02]  /*10cf0*/  ISETP.GE.U32.AND P0, PT, R245, 0x7fffff80, PT ;  /* 0x7fffff80f500780c */ /* 0x000fe40003f06070 */
[----:B------:R1:W-:Y:S01]  /*10d00*/  STL.64 [R1+0xb48], R50 ;  /* 0x000b483201007387 */ /* 0x0003e20000100a00 */
[----:B-----5:R-:W-:Y:S01]  /*10d10*/  VIADD R245, R247, 0xffffffbb ;  /* 0xffffffbbf7f57836 */ /* 0x020fe20000000000 */
[----:B------:R-:W-:Y:S01]  /*10d20*/  LOP3.LUT R247, R246, 0x30, RZ, 0x3c, !PT ;  /* 0x00000030f6f77812 */ /* 0x000fe200078e3cff */
[C---:B--2---:R-:W-:Y:S01]  /*10d30*/  IMAD.WIDE R52, R244.reuse, 0x4, R238 ;  /* 0x00000004f4347825 */ /* 0x044fe200078e02ee */
[----:B------:R2:W-:Y:S03]  /*10d40*/  LDGSTS.E [R0+0xec00], desc[UR60][R62.64], !P1 ;  /* 0x0ec000003e007fae */ /* 0x0005e6000c92187c */
[----:B------:R-:W-:Y:S01]  /*10d50*/  VIADD R247, R247, UR5 ;  /* 0x00000005f7f77c36 */ /* 0x000fe20008000000 */
[----:B------:R4:W-:Y:S01]  /*10d60*/  STL.64 [R1+0xb40], R48 ;  /* 0x000b403001007387 */ /* 0x0009e20000100a00 */
[----:B-1----:R-:W-:-:S03]  /*10d70*/  IMAD.WIDE R50, R244, 0x4, R240 ;  /* 0x00000004f4327825 */ /* 0x002fc600078e02f0 */
[----:B------:R1:W-:Y:S04]  /*10d80*/  LDGSTS.E [R0+0xec80], desc[UR60][R60.64], !P1 ;  /* 0x0ec800003c007fae */ /* 0x0003e8000c92187c */
[----:B------:R2:W-:Y:S01]  /*10d90*/  STL.64 [R1+0xb38], R62 ;  /* 0x000b383e01007387 */ /* 0x0005e20000100a00 */
[----:B----4-:R-:W-:-:S03]  /*10da0*/  IMAD.WIDE R48, R244, 0x4, R242 ;  /* 0x00000004f4307825 */ /* 0x010fc600078e02f2 */
[----:B------:R3:W-:Y:S01]  /*10db0*/  LDGSTS.E [R0+0xed00], desc[UR60][R58.64], !P1 ;  /* 0x0ed000003a007fae */ /* 0x0007e2000c92187c */
[----:B------:R-:W-:-:S03]  /*10dc0*/  VIADD R244, R248, 0xffffffb7 ;  /* 0xffffffb7f8f47836 */ /* 0x000fc60000000000 */
[----:B------:R1:W-:Y:S01]  /*10dd0*/  STL.64 [R1+0xb30], R60 ;  /* 0x000b303c01007387 */ /* 0x0003e20000100a00 */
[----:B------:R-:W-:Y:S01]  /*10de0*/  LOP3.LUT R248, R246, 0x50, RZ, 0x3c, !PT ;  /* 0x00000050f6f87812 */ /* 0x000fe200078e3cff */
[----:B--2---:R-:W-:Y:S02]  /*10df0*/  IMAD.WIDE R62, R2, 0x4, R228 ;  /* 0x00000004023e7825 */ /* 0x004fe400078e02e4 */
[----:B------:R2:W-:Y:S02]  /*10e00*/  LDGSTS.E [R0+0xed80], desc[UR60][R56.64], !P1 ;  /* 0x0ed8000038007fae */ /* 0x0005e4000c92187c */
[----:B------:R-:W-:Y:S02]  /*10e10*/  VIADD R248, R248, UR5 ;  /* 0x00000005f8f87c36 */ /* 0x000fe40008000000 */
        /* <DEDUP_REMOVED lines=11> */
[C---:B----4-:R-:W-:Y:S01]  /*10ed0*/  IMAD.WIDE R54, R2.reuse, 0x4, R236 ;  /* 0x0000000402367825 */ /* 0x050fe200078e02ec */
[----:B------:R-:W-:Y:S02]  /*10ee0*/  ISETP.GE.U32.AND P1, PT, R245, 0x7fffff7c, PT ;  /* 0x7fffff7cf500780c */ /* 0x000fe40003f26070 */
[----:B------:R3:W-:Y:S01]  /*10ef0*/  STL.64 [R1+0xb08], R50 ;  /* 0x000b083201007387 */ /* 0x0007e20000100a00 */
[----:B-1----:R-:W-:-:S03]  /*10f00*/  IMAD.WIDE R52, R2, 0x4, R238 ;  /* 0x0000000402347825 */ /* 0x002fc600078e02ee */
[----:B------:R1:W-:Y:S04]  /*10f10*/  LDGSTS.E [R0+0xfc00], desc[UR60][R62.64], !P2 ;  /* 0x0fc000003e007fae */ /* 0x0003e8000d12187c */
[----:B------:R2:W-:Y:S01]  /*10f20*/  STL.64 [R1+0x980], R48 ;  /* 0x0009803001007387 */ /* 0x0005e20000100a00 */
[----:B---3--:R-:W-:-:S03]  /*10f30*/  IMAD.WIDE R50, R2, 0x4, R240 ;  /* 0x0000000402327825 */ /* 0x008fc600078e02f0 */
[----:B------:R3:W-:Y:S04]  /*10f40*/  LDGSTS.E [R0+0xfc80], desc[UR60][R60.64], !P2 ;  /* 0x0fc800003c007fae */ /* 0x0007e8000d12187c */
[----:B------:R4:W-:Y:S01]  /*10f50*/  LDGSTS.E [R0+0xfd00], desc[UR60][R58.64], !P2 ;  /* 0x0fd000003a007fae */ /* 0x0009e2000d12187c */
[----:B--2---:R-:W-:-:S03]  /*10f60*/  IMAD.WIDE R48, R2, 0x4, R242 ;  /* 0x0000000402307825 */ /* 0x004fc600078e02f2 */
[----:B------:R2:W-:Y:S01]  /*10f70*/  LDGSTS.E [R0+0xfd80], desc[UR60][R56.64], !P2 ;  /* 0x0fd8000038007fae */ /* 0x0005e2000d12187c */
[----:B------:R-:W-:-:S03]  /*10f80*/  LOP3.LUT R2, R246, 0x10, RZ, 0x3c, !PT ;  /* 0x00000010f6027812 */ /* 0x000fc600078e3cff */
[----:B------:R5:W-:Y:S02]  /*10f90*/  LDGSTS.E [R0+0xfe00], desc[UR60][R54.64], !P2 ;  /* 0x0fe0000036007fae */ /* 0x000be4000d12187c */
[----:B------:R-:W-:Y:S02]  /*10fa0*/  VIADD R246, R2, UR5 ;  /* 0x0000000502f67c36 */ /* 0x000fe40008000000 */
[----:B------:R1:W-:Y:S04]  /*10fb0*/  STL.64 [R1+0x978], R62 ;  /* 0x0009783e01007387 */ /* 0x0003e80000100a00 */
[----:B------:R-:W-:Y:S04]  /*10fc0*/  LDGSTS.E [R0+0xfe80], desc[UR60][R52.64], !P2 ;  /* 0x0fe8000034007fae */ /* 0x000fe8000d12187c */
[----:B------:R3:W-:Y:S04]  /*10fd0*/  STL.64 [R1+0x970], R60 ;  /* 0x0009703c01007387 */ /* 0x0007e80000100a00 */
[----:B------:R-:W-:Y:S01]  /*10fe0*/  LDGSTS.E [R0+0xff00], desc[UR60][R50.64], !P2 ;  /* 0x0ff0000032007fae */ /* 0x000fe2000d12187c */
[----:B-1----:R-:W-:-:S02]  /*10ff0*/  IMAD.MOV.U32 R62, RZ, RZ, R30 ;  /* 0x000000ffff3e7224 */ /* 0x002fc400078e001e */
[----:B------:R-:W-:Y:S01]  /*11000*/  IMAD.MOV.U32 R63, RZ, RZ, R31 ;  /* 0x000000ffff3f7224 */ /* 0x000fe200078e001f */
[----:B------:R4:W-:Y:S04]  /*11010*/  STL.64 [R1+0x968], R58 ;  /* 0x0009683a01007387 */ /* 0x0009e80000100a00 */
[----:B------:R-:W-:Y:S01]  /*11020*/  LDGSTS.E [R0+0xff80], desc[UR60][R48.64], !P2 ;  /* 0x0ff8000030007fae */ /* 0x000fe2000d12187c */
[----:B---3--:R-:W-:Y:S01]  /*11030*/  IMAD.MOV.U32 R60, RZ, RZ, R28 ;  /* 0x000000ffff3c7224 */ /* 0x008fe200078e001c */
[----:B------:R-:W-:Y:S01]  /*11040*/  ISETP.GE.U32.AND P2, PT, R244, 0x7fffff78, PT ;  /* 0x7fffff78f400780c */ /* 0x000fe20003f46070 */
[----:B------:R-:W-:Y:S01]  /*11050*/  IMAD.MOV.U32 R61, RZ, RZ, R29 ;  /* 0x000000ffff3d7224 */ /* 0x000fe200078e001d */
[----:B------:R2:W-:Y:S01]  /*11060*/  STL.64 [R1+0x960], R56 ;  /* 0x0009603801007387 */ /* 0x0005e20000100a00 */
[----:B------:R-:W1:Y:S03]  /*11070*/  LDC.64 R244, c[0x0][0x238] ;  /* 0x00008e00fff47b82 */ /* 0x000e660000000a00 */
[----:B------:R-:W0:Y:S01]  /*11080*/  LDGDEPBAR ;  /* 0x00000000000079af */ /* 0x000e220000000000 */
[----:B----4-:R-:W-:Y:S01]  /*11090*/  MOV R58, R24 ;  /* 0x00000018003a7202 */ /* 0x010fe20000000f00 */
[----:B------:R-:W-:-:S02]  /*110a0*/  IMAD.MOV.U32 R59, RZ, RZ, R25 ;  /* 0x000000ffff3b7224 */ /* 0x000fc400078e0019 */
[----:B------:R5:W-:Y:S04]  /*110b0*/  STL.64 [R1+0x958], R54 ;  /* 0x0009583601007387 */ /* 0x000be80000100a00 */
[----:B------:R3:W-:Y:S01]  /*110c0*/  LDGSTS.E [R5+0x20000], desc[UR60][R46.64], P4 ;  /* 0x200000002e057fae */ /* 0x0007e2000a12187c */
[----:B--2---:R-:W-:Y:S02]  /*110d0*/  IMAD.MOV.U32 R56, RZ, RZ, R22 ;  /* 0x000000ffff387224 */ /* 0x004fe400078e0016 */
[----:B------:R-:W-:Y:S01]  /*110e0*/  IMAD.MOV.U32 R57, RZ, RZ, R23 ;  /* 0x000000ffff397224 */ /* 0x000fe200078e0017 */
[----:B------:R2:W-:Y:S04]  /*110f0*/  STL.64 [R1+0x950], R52 ;  /* 0x0009503401007387 */ /* 0x0005e80000100a00 */
[----:B------:R4:W-:Y:S01]  /*11100*/  LDGSTS.E [R5+0x20080], desc[UR60][R44.64], P5 ;  /* 0x200800002c057fae */ /* 0x0009e2000a92187c */
[----:B-----5:R-:W-:-:S02]  /*11110*/  IMAD.MOV.U32 R54, RZ, RZ, R20 ;  /* 0x000000ffff367224 */ /* 0x020fc400078e0014 */
[----:B------:R-:W-:Y:S01]  /*11120*/  IMAD.MOV.U32 R55, RZ, RZ, R21 ;  /* 0x000000ffff377224 */ /* 0x000fe200078e0015 */
[----:B------:R5:W-:Y:S01]  /*11130*/  STL.64 [R1+0x948], R50 ;  /* 0x0009483201007387 */ /* 0x000be20000100a00 */
[----:B---3--:R-:W-:Y:S02]  /*11140*/  IMAD.MOV.U32 R46, RZ, RZ, R12 ;  /* 0x000000ffff2e7224 */ /* 0x008fe400078e000c */
[----:B------:R-:W-:Y:S01]  /*11150*/  IMAD.MOV.U32 R47, RZ, RZ, R13 ;  /* 0x000000ffff2f7224 */ /* 0x000fe200078e000d */
[----:B------:R3:W-:Y:S01]  /*11160*/  LDGSTS.E [R5+0x20800], desc[UR60][R42.64], P4 ;  /* 0x208000002a057fae */ /* 0x0007e2000a12187c */
[----:B--2---:R-:W-:Y:S01]  /*11170*/  IMAD.MOV.U32 R52, RZ, RZ, R18 ;  /* 0x000000ffff347224 */ /* 0x004fe200078e0012 */
[----:B------:R-:W-:Y:S02]  /*11180*/  MOV R53, R19 ;  /* 0x0000001300357202 */ /* 0x000fe40000000f00 */
[----:B------:R2:W-:Y:S01]  /*11190*/  STL.64 [R1+0x938], R48 ;  /* 0x0009383001007387 */ /* 0x0005e20000100a00 */
[----:B----4-:R-:W-:Y:S01]  /*111a0*/  MOV R44, R10 ;  /* 0x0000000a002c7202 */ /* 0x010fe20000000f00 */
[----:B------:R-:W-:-:S02]  /*111b0*/  IMAD.MOV.U32 R45, RZ, RZ, R11 ;  /* 0x000000ffff2d7224 */ /* 0x000fc400078e000b */
[----:B------:R-:W-:Y:S01]  /*111c0*/  LDGSTS.E [R5+0x20880], desc[UR60][R40.64], P5 ;  /* 0x2088000028057fae */ /* 0x000fe2000a92187c */
[----:B-----5:R-:W-:Y:S02]  /*111d0*/  IMAD.MOV.U32 R50, RZ, RZ, R16 ;  /* 0x000000ffff327224 */ /* 0x020fe400078e0010 */
[----:B------:R-:W-:Y:S01]  /*111e0*/  IMAD.MOV.U32 R51, RZ, RZ, R17 ;  /* 0x000000ffff337224 */ /* 0x000fe200078e0011 */
[----:B------:R-:W-:Y:S01]  /*111f0*/  LDGSTS.E [R5+0x21000], desc[UR60][R38.64], P4 ;  /* 0x2100000026057fae */ /* 0x000fe2000a12187c */
[----:B---3--:R-:W-:Y:S02]  /*11200*/  IMAD.MOV.U32 R42, RZ, RZ, R6 ;  /* 0x000000ffff2a7224 */ /* 0x008fe400078e0006 */
[----:B------:R-:W-:Y:S01]  /*11210*/  IMAD.MOV.U32 R43, RZ, RZ, R7 ;  /* 0x000000ffff2b7224 */ /* 0x000fe200078e0007 */
[----:B------:R-:W-:Y:S01]  /*11220*/  LDGSTS.E [R5+0x21080], desc[UR60][R36.64], P5 ;  /* 0x2108000024057fae */ /* 0x000fe2000a92187c */
[----:B--2---:R-:W-:Y:S02]  /*11230*/  IMAD.MOV.U32 R48, RZ, RZ, R14 ;  /* 0x000000ffff307224 */ /* 0x004fe400078e000e */
[----:B------:R-:W-:Y:S01]  /*11240*/  IMAD.MOV.U32 R49, RZ, RZ, R15 ;  /* 0x000000ffff317224 */ /* 0x000fe200078e000f */
[----:B------:R-:W2:Y:S04]  /*11250*/  LDL.64 R40, [R1+0x1090] ;  /* 0x0010900001287983 */ /* 0x000ea80000100a00 */
[----:B------:R-:W3:Y:S04]  /*11260*/  LDL.64 R38, [R1+0x1c40] ;  /* 0x001c400001267983 */ /* 0x000ee80000100a00 */
[----:B------:R-:W-:Y:S04]  /*11270*/  LDGSTS.E [R5+0x21800], desc[UR60][R34.64], P4 ;  /* 0x2180000022057fae */ /* 0x000fe8000a12187c */
[----:B------:R-:W4:Y:S04]  /*11280*/  LDL.64 R36, [R1+0x1050] ;  /* 0x0010500001247983 */ /* 0x000f280000100a00 */
[----:B------:R-:W5:Y:S04]  /*11290*/  LDL.64 R32, [R1+0x1010] ;  /* 0x0010100001207983 */ /* 0x000f680000100a00 */
[----:B------:R-:W5:Y:S04]  /*112a0*/  LDL.64 R34, [R1+0x1bc0] ;  /* 0x001bc00001227983 */ /* 0x000f680000100a00 */
[----:B------:R-:W5:Y:S04]  /*112b0*/  LDL.64 R30, [R1+0xf88] ;  /* 0x000f8800011e7983 */ /* 0x000f680000100a00 */
[----:B------:R-:W-:Y:S04]  /*112c0*/  LDGSTS.E [R5+0x21880], desc[UR60][R26.64], P5 ;  /* 0x218800001a057fae */ /* 0x000fe8000a92187c */
[----:B------:R-:W5:Y:S04]  /*112d0*/  LDL.64 R28, [R1+0xf80] ;  /* 0x000f8000011c7983 */ /* 0x000f680000100a00 */
        /* <DEDUP_REMOVED lines=10> */
[----:B------:R-:W-:Y:S04]  /*11380*/  LDGSTS.E [R5+0x22000], desc[UR60][R64.64], P4 ;  /* 0x2200000040057fae */ /* 0x000fe8000a12187c */
[----:B------:R-:W-:Y:S04]  /*11390*/  LDGSTS.E [R5+0x22080], desc[UR60][R62.64], P5 ;  /* 0x220800003e057fae */ /* 0x000fe8000a92187c */
[----:B------:R-:W-:Y:S04]  /*113a0*/  LDGSTS.E [R5+0x22800], desc[UR60][R60.64], P4 ;  /* 0x228000003c057fae */ /* 0x000fe8000a12187c */
[----:B------:R-:W-:Y:S04]  /*113b0*/  LDGSTS.E [R5+0x22880], desc[UR60][R8.64], P5 ;  /* 0x2288000008057fae */ /* 0x000fe8000a92187c */
[----:B------:R-:W-:Y:S04]  /*113c0*/  LDGSTS.E [R5+0x23000], desc[UR60][R58.64], P4 ;  /* 0x230000003a057fae */ /* 0x000fe8000a12187c */
[----:B------:R-:W-:Y:S04]  /*113d0*/  LDGSTS.E [R5+0x23080], desc[UR60][R56.64], P5 ;  /* 0x2308000038057fae */ /* 0x000fe8000a92187c */
[----:B------:R-:W5:Y:S04]  /*113e0*/  LDL.64 R8, [R1+0x1e78] ;  /* 0x001e780001087983 */ /* 0x000f680000100a00 */
[----:B------:R-:W-:Y:S04]  /*113f0*/  LDGSTS.E [R5+0x23800], desc[UR60][R54.64], P4 ;  /* 0x2380000036057fae */ /* 0x000fe8000a12187c */
[----:B------:R-:W-:Y:S04]  /*11400*/  LDGSTS.E [R5+0x23880], desc[UR60][R52.64], P5 ;  /* 0x2388000034057fae */ /* 0x000fe8000a92187c */
[----:B------:R-:W-:Y:S04]  /*11410*/  LDGSTS.E [R5+0x24000], desc[UR60][R50.64], P4 ;  /* 0x2400000032057fae */ /* 0x000fe8000a12187c */
[----:B------:R-:W-:Y:S04]  /*11420*/  LDGSTS.E [R5+0x24080], desc[UR60][R48.64], P5 ;  /* 0x2408000030057fae */ /* 0x000fe8000a92187c */
[----:B------:R-:W-:Y:S04]  /*11430*/  LDGSTS.E [R5+0x24800], desc[UR60][R46.64], P4 ;  /* 0x248000002e057fae */ /* 0x000fe8000a12187c */
[----:B------:R-:W-:Y:S04]  /*11440*/  LDGSTS.E [R5+0x24880], desc[UR60][R44.64], P5 ;  /* 0x248800002c057fae */ /* 0x000fe8000a92187c */
        /* <DEDUP_REMOVED lines=13> */
[----:B--2---:R-:W-:Y:S04]  /*11520*/  LDGSTS.E [R5+0x25080], desc[UR60][R40.64], P5 ;  /* 0x2508000028057fae */ /* 0x004fe8000a92187c */
[----:B---3--:R-:W-:Y:S04]  /*11530*/  LDGSTS.E [R5+0x25800], desc[UR60][R38.64], P4 ;  /* 0x2580000026057fae */ /* 0x008fe8000a12187c */
[----:B----4-:R-:W-:Y:S04]  /*11540*/  LDGSTS.E [R5+0x25880], desc[UR60][R36.64], P5 ;  /* 0x2588000024057fae */ /* 0x010fe8000a92187c */
[----:B------:R-:W2:Y:S04]  /*11550*/  LDL.64 R40, [R1+0x1c78] ;  /* 0x001c780001287983 */ /* 0x000ea80000100a00 */
[----:B-----5:R-:W-:Y:S04]  /*11560*/  LDGSTS.E [R5+0x26000], desc[UR60][R34.64], P4 ;  /* 0x2600000022057fae */ /* 0x020fe8000a12187c */
[----:B------:R-:W-:Y:S04]  /*11570*/  LDGSTS.E [R5+0x26080], desc[UR60][R32.64], P5 ;  /* 0x2608000020057fae */ /* 0x000fe8000a92187c */
[----:B------:R-:W-:Y:S04]  /*11580*/  LDGSTS.E [R5+0x26800], desc[UR60][R30.64], P4 ;  /* 0x268000001e057fae */ /* 0x000fe8000a12187c */
[----:B------:R-:W-:Y:S04]  /*11590*/  LDGSTS.E [R5+0x26880], desc[UR60][R28.64], P5 ;  /* 0x268800001c057fae */ /* 0x000fe8000a92187c */
[----:B------:R-:W3:Y:S04]  /*115a0*/  LDL.64 R38, [R1+0x1088] ;  /* 0x0010880001267983 */ /* 0x000ee80000100a00 */
[----:B------:R-:W-:Y:S04]  /*115b0*/  LDGSTS.E [R5+0x27000], desc[UR60][R26.64], P4 ;  /* 0x270000001a057fae */ /* 0x000fe8000a12187c */
        /* <DEDUP_REMOVED lines=9> */
[----:B------:R-:W4:Y:S04]  /*11650*/  LDL.64 R36, [R1+0x1bf8] ;  /* 0x001bf80001247983 */ /* 0x000f280000100a00 */
[----:B------:R-:W5:Y:S04]  /*11660*/  LDL.64 R34, [R1+0x1048] ;  /* 0x0010480001227983 */ /* 0x000f680000100a00 */
[----:B------:R-:W2:Y:S04]  /*11670*/  LDL.64 R6, [R1+0x1df8] ;  /* 0x001df80001067983 */ /* 0x000ea80000100a00 */
        /* <DEDUP_REMOVED lines=12> */
[----:B------:R-:W5:Y:S04]  /*11740*/  LDL.64 R10, [R1+0x1a50] ;  /* 0x001a5000010a7983 */ /* 0x000f680000100a00 */
[----:B------:R-:W-:Y:S04]  /*11750*/  LDGSTS.E [R246+0x21980], desc[UR60][R64.64], P5 ;  /* 0x2198000040f67fae */ /* 0x000fe8000a92187c */
[----:B------:R-:W5:Y:S04]  /*11760*/  LDL.64 R8, [R1+0x1ec0] ;  /* 0x001ec00001087983 */ /* 0x000f680000100a00 */
[----:B------:R-:W-:Y:S04]  /*11770*/  LDGSTS.E [R246+0x22100], desc[UR60][R62.64], P4 ;  /* 0x221000003ef67fae */ /* 0x000fe8000a12187c */
[----:B------:R-:W-:Y:S04]  /*11780*/  LDGSTS.E [R246+0x22180], desc[UR60][R60.64], P5 ;  /* 0x221800003cf67fae */ /* 0x000fe8000a92187c */
[----:B------:R-:W5:Y:S04]  /*11790*/  LDL.64 R64, [R1+0x1e70] ;  /* 0x001e700001407983 */ /* 0x000f680000100a00 */
[----:B------:R-:W5:Y:S04]  /*117a0*/  LDL.64 R62, [R1+0x1810] ;  /* 0x00181000013e7983 */ /* 0x000f680000100a00 */
[----:B------:R-:W5:Y:S04]  /*117b0*/  LDL.64 R60, [R1+0x1e30] ;  /* 0x001e3000013c7983 */ /* 0x000f680000100a00 */
[----:B--2---:R-:W-:Y:S04]  /*117c0*/  LDGSTS.E [R246+0x22900], desc[UR60][R6.64], P4 ;  /* 0x2290000006f67fae */ /* 0x004fe8000a12187c */
[----:B------:R-:W-:Y:S04]  /*117d0*/  LDGSTS.E [R246+0x22980], desc[UR60][R58.64], P5 ;  /* 0x229800003af67fae */ /* 0x000fe8000a92187c */
[----:B------:R-:W-:Y:S04]  /*117e0*/  LDGSTS.E [R246+0x23100], desc[UR60][R56.64], P4 ;  /* 0x2310000038f67fae */ /* 0x000fe8000a12187c */
[----:B------:R-:W2:Y:S04]  /*117f0*/  LDL.64 R6, [R1+0x1910] ;  /* 0x0019100001067983 */ /* 0x000ea80000100a00 */
        /* <DEDUP_REMOVED lines=8> */
[----:B---3--:R-:W-:Y:S04]  /*11880*/  LDGSTS.E [R246+0x25180], desc[UR60][R38.64], P5 ;  /* 0x2518000026f67fae */ /* 0x008fe8000a92187c */
[----:B----4-:R-:W-:Y:S04]  /*11890*/  LDGSTS.E [R246+0x25900], desc[UR60][R36.64], P4 ;  /* 0x2590000024f67fae */ /* 0x010fe8000a12187c */
[----:B-----5:R-:W-:Y:S04]  /*118a0*/  LDGSTS.E [R246+0x25980], desc[UR60][R34.64], P5 ;  /* 0x2598000022f67fae */ /* 0x020fe8000a92187c */
        /* <DEDUP_REMOVED lines=13> */
[----:B------:R-:W3:Y:S04]  /*11980*/  LDL.64 R58, [R1+0x1df0] ;  /* 0x001df000013a7983 */ /* 0x000ee80000100a00 */
[----:B------:R-:W4:Y:S04]  /*11990*/  LDL.64 R56, [R1+0x14b0] ;  /* 0x0014b00001387983 */ /* 0x000f280000100a00 */
[----:B------:R-:W5:Y:S04]  /*119a0*/  LDL.64 R8, [R1+0x16c8] ;  /* 0x0016c80001087983 */ /* 0x000f680000100a00 */
[----:B------:R-:W4:Y:S04]  /*119b0*/  LDL.64 R54, [R1+0x1db0] ;  /* 0x001db00001367983 */ /* 0x000f280000100a00 */
        /* <DEDUP_REMOVED lines=22> */
[----:B--2---:R-:W-:Y:S04]  /*11b20*/  LDGSTS.E [R4+0x21280], desc[UR60][R6.64], P5 ;  /* 0x2128000006047fae */ /* 0x004fe8000a92187c */
[----:B------:R-:W-:Y:S04]  /*11b30*/  LDGSTS.E [R4+0x21a00], desc[UR60][R64.64], P4 ;  /* 0x21a0000040047fae */ /* 0x000fe8000a12187c */
[----:B------:R-:W-:Y:S04]  /*11b40*/  LDGSTS.E [R4+0x21a80], desc[UR60][R62.64], P5 ;  /* 0x21a800003e047fae */ /* 0x000fe8000a92187c */
[----:B------:R-:W2:Y:S04]  /*11b50*/  LDL.64 R6, [R1+0x1a38] ;  /* 0x001a380001067983 */ /* 0x000ea80000100a00 */
[----:B------:R-:W-:Y:S04]  /*11b60*/  LDGSTS.E [R4+0x22200], desc[UR60][R60.64], P4 ;  /* 0x222000003c047fae */ /* 0x000fe8000a12187c */
[----:B------:R-:W2:Y:S04]  /*11b70*/  LDL.64 R64, [R1+0x1908] ;  /* 0x0019080001407983 */ /* 0x000ea80000100a00 */
[----:B------:R-:W2:Y:S04]  /*11b80*/  LDL.64 R62, [R1+0x1e68] ;  /* 0x001e6800013e7983 */ /* 0x000ea80000100a00 */
[----:B------:R-:W2:Y:S04]  /*11b90*/  LDL.64 R60, [R1+0x1808] ;  /* 0x00180800013c7983 */ /* 0x000ea80000100a00 */
[----:B-----5:R-:W-:Y:S04]  /*11ba0*/  LDGSTS.E [R4+0x22280], desc[UR60][R8.64], P5 ;  /* 0x2228000008047fae */ /* 0x020fe8000a92187c */
[----:B---3--:R-:W-:Y:S04]  /*11bb0*/  LDGSTS.E [R4+0x22a00], desc[UR60][R58.64], P4 ;  /* 0x22a000003a047fae */ /* 0x008fe8000a12187c */
[----:B----4-:R-:W-:Y:S04]  /*11bc0*/  LDGSTS.E [R4+0x22a80], desc[UR60][R56.64], P5 ;  /* 0x22a8000038047fae */ /* 0x010fe8000a92187c */
        /* <DEDUP_REMOVED lines=49> */
[----:B------:R-:W2:Y:S04]  /*11ee0*/  LDL.64 R10, [R1+0x1b00] ;  /* 0x001b0000010a7983 */ /* 0x000ea80000100a00 */
[----:B------:R-:W4:Y:S04]  /*11ef0*/  LDL.64 R6, [R1+0x1e28] ;  /* 0x001e280001067983 */ /* 0x000f280000100a00 */
[----:B---3--:R-:W-:Y:S04]  /*11f00*/  LDGSTS.E [R247+0x21300], desc[UR60][R8.64], P4 ;  /* 0x2130000008f77fae */ /* 0x008fe8000a12187c */
[----:B------:R-:W-:Y:S04]  /*11f10*/  LDGSTS.E [R247+0x21380], desc[UR60][R64.64], P5 ;  /* 0x2138000040f77fae */ /* 0x000fe8000a92187c */
[----:B------:R-:W-:Y:S04]  /*11f20*/  LDGSTS.E [R247+0x21b00], desc[UR60][R62.64], P4 ;  /* 0x21b000003ef77fae */ /* 0x000fe8000a12187c */
[----:B------:R-:W3:Y:S04]  /*11f30*/  LDL.64 R8, [R1+0x1ef0] ;  /* 0x001ef00001087983 */ /* 0x000ee80000100a00 */
[----:B------:R-:W-:Y:S04]  /*11f40*/  LDGSTS.E [R247+0x21b80], desc[UR60][R60.64], P5 ;  /* 0x21b800003cf77fae */ /* 0x000fe8000a92187c */
[----:B------:R-:W3:Y:S04]  /*11f50*/  LDL.64 R64, [R1+0x1ea8] ;  /* 0x001ea80001407983 */ /* 0x000ee80000100a00 */
[----:B------:R-:W3:Y:S04]  /*11f60*/  LDL.64 R62, [R1+0x1900] ;  /* 0x00190000013e7983 */ /* 0x000ee80000100a00 */
[----:B------:R-:W3:Y:S04]  /*11f70*/  LDL.64 R60, [R1+0x1e60] ;  /* 0x001e6000013c7983 */ /* 0x000ee80000100a00 */
[----:B----4-:R-:W-:Y:S04]  /*11f80*/  LDGSTS.E [R247+0x22300], desc[UR60][R6.64], P4 ;  /* 0x2230000006f77fae */ /* 0x010fe8000a12187c */
[----:B------:R-:W-:Y:S04]  /*11f90*/  LDGSTS.E [R247+0x22380], desc[UR60][R58.64], P5 ;  /* 0x223800003af77fae */ /* 0x000fe8000a92187c */
[----:B-----5:R-:W-:Y:S04]  /*11fa0*/  LDGSTS.E [R247+0x22b00], desc[UR60][R56.64], P4 ;  /* 0x22b0000038f77fae */ /* 0x020fe8000a12187c */
[----:B------:R-:W4:Y:S04]  /*11fb0*/  LDL.64 R6, [R1+0x1a10] ;  /* 0x001a100001067983 */ /* 0x000f280000100a00 */
        /* <DEDUP_REMOVED lines=22> */
[----:B--2---:R-:W-:Y:S04]  /*12120*/  LDGSTS.E [R3+0x20480], desc[UR60][R10.64], P5 ;  /* 0x204800000a037fae */ /* 0x004fe8000a92187c */
[----:B---3--:R-:W-:Y:S04]  /*12130*/  LDGSTS.E [R3+0x20c00], desc[UR60][R8.64], P4 ;  /* 0x20c0000008037fae */ /* 0x008fe8000a12187c */
[----:B------:R-:W2:Y:S04]  /*12140*/  LDL.64 R58, [R1+0x1e20] ;  /* 0x001e2000013a7983 */ /* 0x000ea80000100a00 */
[----:B------:R-:W3:Y:S04]  /*12150*/  LDL.64 R56, [R1+0x16b8] ;  /* 0x0016b80001387983 */ /* 0x000ee80000100a00 */
[----:B------:R-:W5:Y:S04]  /*12160*/  LDL.64 R8, [R1+0x1800] ;  /* 0x0018000001087983 */ /* 0x000f680000100a00 */
[----:B------:R-:W3:Y:S04]  /*12170*/  LDL.64 R54, [R1+0x1de0] ;  /* 0x001de00001367983 */ /* 0x000ee80000100a00 */
        /* <DEDUP_REMOVED lines=22> */
[----:B----4-:R-:W-:Y:S04]  /*122e0*/  LDGSTS.E [R3+0x20c80], desc[UR60][R6.64], P5 ;  /* 0x20c8000006037fae */ /* 0x010fe8000a92187c */
[----:B------:R-:W-:Y:S04]  /*122f0*/  LDGSTS.E [R3+0x21400], desc[UR60][R64.64], P4 ;  /* 0x2140000040037fae */ /* 0x000fe8000a12187c */
[----:B------:R-:W-:Y:S04]  /*12300*/  LDGSTS.E [R3+0x21480], desc[UR60][R62.64], P5 ;  /* 0x214800003e037fae */ /* 0x000fe8000a92187c */
[----:B------:R-:W4:Y:S04]  /*12310*/  LDL.64 R6, [R1+0x1af8] ;  /* 0x001af80001067983 */ /* 0x000f280000100a00 */
[----:B------:R-:W-:Y:S04]  /*12320*/  LDGSTS.E [R3+0x21c00], desc[UR60][R60.64], P4 ;  /* 0x21c000003c037fae */ /* 0x000fe8000a12187c */
[----:B------:R-:W4:Y:S04]  /*12330*/  LDL.64 R64, [R1+0x19f8] ;  /* 0x0019f80001407983 */ /* 0x000f280000100a00 */
[----:B------:R-:W4:Y:S04]  /*12340*/  LDL.64 R62, [R1+0x1e98] ;  /* 0x001e9800013e7983 */ /* 0x000f280000100a00 */
[----:B------:R-:W4:Y:S04]  /*12350*/  LDL.64 R60, [R1+0x18f8] ;  /* 0x0018f800013c7983 */ /* 0x000f280000100a00 */
[----:B-----5:R-:W-:Y:S04]  /*12360*/  LDGSTS.E [R3+0x21c80], desc[UR60][R8.64], P5 ;  /* 0x21c8000008037fae */ /* 0x020fe8000a92187c */
[----:B--2---:R-:W-:Y:S04]  /*12370*/  LDGSTS.E [R3+0x22400], desc[UR60][R58.64], P4 ;  /* 0x224000003a037fae */ /* 0x004fe8000a12187c */
[----:B---3--:R-:W-:Y:S04]  /*12380*/  LDGSTS.E [R3+0x22480], desc[UR60][R56.64], P5 ;  /* 0x2248000038037fae */ /* 0x008fe8000a92187c */
        /* <DEDUP_REMOVED lines=48> */
[----:B----4-:R-:W-:Y:S04]  /*12690*/  LDGSTS.E [R248+0x20580], desc[UR60][R6.64], P5 ;  /* 0x2058000006f87fae */ /* 0x010fe8000a92187c */
[----:B------:R-:W4:Y:S04]  /*126a0*/  LDL.64 R10, [R1+0xc60] ;  /* 0x000c6000010a7983 */ /* 0x000f280000100a00 */
[----:B------:R-:W3:Y:S04]  /*126b0*/  LDL.64 R6, [R1+0x1e58] ;  /* 0x001e580001067983 */ /* 0x000ee80000100a00 */
        /* <DEDUP_REMOVED lines=8> */
[----:B---3--:R-:W-:Y:S04]  /*12740*/  LDGSTS.E [R248+0x21d00], desc[UR60][R6.64], P4 ;  /* 0x21d0000006f87fae */ /* 0x008fe8000a12187c */
[----:B------:R-:W-:Y:S04]  /*12750*/  LDGSTS.E [R248+0x21d80], desc[UR60][R58.64], P5 ;  /* 0x21d800003af87fae */ /* 0x000fe8000a92187c */
[----:B-----5:R-:W-:Y:S04]  /*12760*/  LDGSTS.E [R248+0x22500], desc[UR60][R56.64], P4 ;  /* 0x2250000038f87fae */ /* 0x020fe8000a12187c */
        /* <DEDUP_REMOVED lines=23> */
[----:B----4-:R-:W-:Y:S04]  /*128e0*/  LDGSTS.E [R248+0x27d80], desc[UR60][R10.64], P5 ;  /* 0x27d800000af87fae */ /* 0x010fe8000a92187c */
[----:B--2---:R-:W-:Y:S04]  /*128f0*/  LDGSTS.E [R0+0x20600], desc[UR60][R8.64], P4 ;  /* 0x2060000008007fae */ /* 0x004fe8000a12187c */
[----:B------:R-:W2:Y:S04]  /*12900*/  LDL.64 R58, [R1+0x1e50] ;  /* 0x001e5000013a7983 */ /* 0x000ea80000100a00 */
        /* <DEDUP_REMOVED lines=33> */
[----:B-----5:R-:W-:Y:S04]  /*12b20*/  LDGSTS.E [R0+0x21680], desc[UR60][R8.64], P5 ;  /* 0x2168000008007fae */ /* 0x020fe8000a92187c */
[----:B--2---:R-:W-:Y:S04]  /*12b30*/  LDGSTS.E [R0+0x21e00], desc[UR60][R58.64], P4 ;  /* 0x21e000003a007fae */ /* 0x004fe8000a12187c */
[----:B----4-:R-:W-:Y:S04]  /*12b40*/  LDGSTS.E [R0+0x21e80], desc[UR60][R56.64], P5 ;  /* 0x21e8000038007fae */ /* 0x010fe8000a92187c */
[----:B------:R-:W-:Y:S04]  /*12b50*/  LDGSTS.E [R0+0x22600], desc[UR60][R54.64], P4 ;  /* 0x2260000036007fae */ /* 0x000fe8000a12187c */
[----:B------:R-:W-:Y:S04]  /*12b60*/  LDGSTS.E [R0+0x22680], desc[UR60][R52.64], P5 ;  /* 0x2268000034007fae */ /* 0x000fe8000a92187c */
[----:B------:R-:W-:Y:S04]  /*12b70*/  LDGSTS.E [R0+0x22e00], desc[UR60][R50.64], P4 ;  /* 0x22e0000032007fae */ /* 0x000fe8000a12187c */
[----:B------:R-:W-:Y:S04]  /*12b80*/  LDGSTS.E [R0+0x22e80], desc[UR60][R48.64], P5 ;  /* 0x22e8000030007fae */ /* 0x000fe8000a92187c */
        /* <DEDUP_REMOVED lines=44> */
[----:B---3--:R-:W-:Y:S04]  /*12e50*/  LDGSTS.E [R0+0x27e80], desc[UR60][R6.64], P5 ;  /* 0x27e8000006007fae */ /* 0x008fe8000a92187c */
[----:B------:R-:W3:Y:S04]  /*12e60*/  LDL.64 R10, [R1+0xd50] ;  /* 0x000d5000010a7983 */ /* 0x000ee80000100a00 */
[----:B------:R-:W4:Y:S04]  /*12e70*/  LDL.64 R6, [R1+0x1e88] ;  /* 0x001e880001067983 */ /* 0x000f280000100a00 */
[----:B--2---:R-:W-:Y:S04]  /*12e80*/  LDGSTS.E [R249+0x20700], desc[UR60][R8.64], P4 ;  /* 0x2070000008f97fae */ /* 0x004fe8000a12187c */
[----:B------:R-:W-:Y:S04]  /*12e90*/  LDGSTS.E [R249+0x20780], desc[UR60][R64.64], P5 ;  /* 0x2078000040f97fae */ /* 0x000fe8000a92187c */
[----:B------:R-:W-:Y:S04]  /*12ea0*/  LDGSTS.E [R249+0x20f00], desc[UR60][R62.64], P4 ;  /* 0x20f000003ef97fae */ /* 0x000fe8000a12187c */
[----:B------:R-:W2:Y:S04]  /*12eb0*/  LDL.64 R8, [R1+0xc48] ;  /* 0x000c480001087983 */ /* 0x000ea80000100a00 */
[----:B------:R-:W2:Y:S04]  /*12ec0*/  LDL.LU.64 R64, [R1+0x36c0] ;  /* 0x0036c00001407983 */ /* 0x000ea80000300a00 */
[----:B------:R-:W2:Y:S04]  /*12ed0*/  LDL.LU.64 R62, [R1+0x36b8] ;  /* 0x0036b800013e7983 */ /* 0x000ea80000300a00 */
[----:B------:R-:W-:Y:S04]  /*12ee0*/  LDGSTS.E [R249+0x20f80], desc[UR60][R60.64], P5 ;  /* 0x20f800003cf97fae */ /* 0x000fe8000a92187c */
[----:B------:R-:W2:Y:S04]  /*12ef0*/  LDL.LU.64 R60, [R1+0x36b0] ;  /* 0x0036b000013c7983 */ /* 0x000ea80000300a00 */
        /* <DEDUP_REMOVED lines=20> */
[----:B------:R-:W5:Y:S04]  /*13040*/  LDL.LU.64 R58, [R1+0x36a8] ;  /* 0x0036a800013a7983 */ /* 0x000f680000300a00 */
        /* <DEDUP_REMOVED lines=12> */
[----:B---3--:R-:W-:Y:S04]  /*13110*/  LDGSTS.E [R249+0x27780], desc[UR60][R10.64], P5 ;  /* 0x277800000af97fae */ /* 0x008fe8000a92187c */
[----:B------:R-:W3:Y:S04]  /*13120*/  LDL.LU.64 R44, [R1+0x3670] ;  /* 0x00367000012c7983 */ /* 0x000ee80000300a00 */
[----:B--2---:R-:W-:Y:S01]  /*13130*/  LDGSTS.E [R249+0x27f00], desc[UR60][R8.64], P4 ;  /* 0x27f0000008f97fae */ /* 0x004fe2000a12187c */
[----:B------:R-:W-:-:S02]  /*13140*/  ISETP.GE.U32.AND P4, PT, R252, 0x7fffff74, PT ;  /* 0x7fffff74fc00780c */ /* 0x000fc40003f86070 */
[----:B------:R-:W2:Y:S01]  /*13150*/  LDC R252, c[0x0][0x230] ;  /* 0x00008c00fffc7b82 */ /* 0x000ea20000000800 */
[----:B------:R-:W5:Y:S04]  /*13160*/  LDL.LU.64 R42, [R1+0x3668] ;  /* 0x00366800012a7983 */ /* 0x000f680000300a00 */
[----:B------:R-:W3:Y:S04]  /*13170*/  LDL.LU.64 R40, [R1+0x3660] ;  /* 0x0036600001287983 */ /* 0x000ee80000300a00 */
[----:B------:R-:W5:Y:S04]  /*13180*/  LDL.LU.64 R38, [R1+0x3658] ;  /* 0x0036580001267983 */ /* 0x000f680000300a00 */
[----:B------:R-:W3:Y:S04]  /*13190*/  LDL.LU.64 R36, [R1+0x3650] ;  /* 0x0036500001247983 */ /* 0x000ee80000300a00 */
[----:B------:R-:W5:Y:S04]  /*131a0*/  LDL.LU.64 R34, [R1+0x3648] ;  /* 0x0036480001227983 */ /* 0x000f680000300a00 */
[----:B------:R-:W3:Y:S04]  /*131b0*/  LDL.LU.64 R32, [R1+0x3640] ;  /* 0x0036400001207983 */ /* 0x000ee80000300a00 */
[----:B------:R-:W5:Y:S01]  /*131c0*/  LDL.LU.64 R30, [R1+0x3638] ;  /* 0x00363800011e7983 */ /* 0x000f620000300a00 */
[----:B-1----:R-:W-:-:S02]  /*131d0*/  IMAD.SHL.U32 R2, R244, 0x40, RZ ;  /* 0x00000040f4027824 */ /* 0x002fc400078e00ff */
[----:B--2---:R-:W-:Y:S01]  /*131e0*/  VIADD R252, R252, 0xffffffaf ;  /* 0xffffffaffcfc7836 */ /* 0x004fe20000000000 */
[----:B------:R-:W2:Y:S01]  /*131f0*/  LDL.LU.64 R28, [R1+0x3630] ;  /* 0x00363000011c7983 */ /* 0x000ea20000300a00 */
[----:B------:R-:W1:Y:S03]  /*13200*/  LDC R244, c[0x0][0x230] ;  /* 0x00008c00fff47b82 */ /* 0x000e660000000800 */
[----:B------:R-:W2:Y:S04]  /*13210*/  LDL.LU.64 R26, [R1+0x3628] ;  /* 0x00362800011a7983 */ /* 0x000ea80000300a00 */
[----:B------:R-:W3:Y:S04]  /*13220*/  LDL.LU.64 R24, [R1+0x3620] ;  /* 0x0036200001187983 */ /* 0x000ee80000300a00 */
[----:B------:R-:W5:Y:S01]  /*13230*/  LDL.LU.64 R22, [R1+0x3618] ;  /* 0x0036180001167983 */ /* 0x000f620000300a00 */
[----:B------:R-:W-:-:S03]  /*13240*/  IMAD.WIDE R228, R2, 0x4, R228 ;  /* 0x0000000402e47825 */ /* 0x000fc600078e02e4 */
[----:B------:R-:W2:Y:S04]  /*13250*/  LDL.LU.64 R20, [R1+0x3610] ;  /* 0x0036100001147983 */ /* 0x000ea80000300a00 */
[----:B------:R-:W3:Y:S04]  /*13260*/  LDL.LU.64 R18, [R1+0x3608] ;  /* 0x0036080001127983 */ /* 0x000ee80000300a00 */
[----:B------:R-:W5:Y:S04]  /*13270*/  LDL.LU.64 R16, [R1+0x3600] ;  /* 0x0036000001107983 */ /* 0x000f680000300a00 */
[----:B------:R-:W2:Y:S04]  /*13280*/  LDL.LU.64 R14, [R1+0x35f8] ;  /* 0x0035f800010e7983 */ /* 0x000ea80000300a00 */
[----:B------:R-:W3:Y:S04]  /*13290*/  LDL.LU.64 R12, [R1+0x35f0] ;  /* 0x0035f000010c7983 */ /* 0x000ee80000300a00 */
[----:B------:R-:W5:Y:S04]  /*132a0*/  LDL.LU.64 R10, [R1+0x35e8] ;  /* 0x0035e800010a7983 */ /* 0x000f680000300a00 */
[----:B------:R-:W2:Y:S01]  /*132b0*/  LDL.LU.64 R8, [R1+0x35e0] ;  /* 0x0035e00001087983 */ /* 0x000ea20000300a00 */
[----:B------:R-:W-:-:S04]  /*132c0*/  IMAD.WIDE R232, R2, 0x4, R232 ;  /* 0x0000000402e87825 */ /* 0x000fc800078e02e8 */
[----:B------:R-:W-:-:S04]  /*132d0*/  IMAD.WIDE R234, R2, 0x4, R234 ;  /* 0x0000000402ea7825 */ /* 0x000fc800078e02ea */
[----:B------:R-:W-:-:S04]  /*132e0*/  IMAD.WIDE R236, R2, 0x4, R236 ;  /* 0x0000000402ec7825 */ /* 0x000fc800078e02ec */
[----:B------:R-:W-:-:S04]  /*132f0*/  IMAD.WIDE R242, R2, 0x4, R242 ;  /* 0x0000000402f27825 */ /* 0x000fc800078e02f2 */
[----:B-1----:R-:W-:Y:S01]  /*13300*/  VIADD R244, R244, 0xffffffab ;  /* 0xffffffabf4f47836 */ /* 0x002fe20000000000 */
[----:B----4-:R1:W-:Y:S04]  /*13310*/  LDGSTS.E [R249+0x27f80], desc[UR60][R6.64], P5 ;  /* 0x27f8000006f97fae */ /* 0x0103e8000a92187c */
[----:B------:R-:W1:Y:S04]  /*13320*/  LDL.LU.64 R6, [R1+0x35d8] ;  /* 0x0035d80001067983 */ /* 0x000e680000300a00 */
[----:B------:R4:W-:Y:S01]  /*13330*/  STL.64 [R1+0x1a00], R228 ;  /* 0x001a00e401007387 */ /* 0x0009e20000100a00 */
[----:B------:R-:W-:-:S02]  /*13340*/  ISETP.GE.U32.AND P5, PT, R252, 0x7fffff70, PT ;  /* 0x7fffff70fc00780c */ /* 0x000fc40003fa6070 */
[----:B------:R-:W3:Y:S01]  /*13350*/  LDC R252, c[0x0][0x230] ;  /* 0x00008c00fffc7b82 */ /* 0x000ee20000000800 */
[----:B----4-:R-:W-:-:S04]  /*13360*/  IMAD.WIDE R228, R2, 0x4, R230 ;  /* 0x0000000402e47825 */ /* 0x010fc800078e02e6 */
[C---:B------:R-:W-:Y:S01]  /*13370*/  IMAD.WIDE R230, R2.reuse, 0x4, R238 ;  /* 0x0000000402e67825 */ /* 0x040fe200078e02ee */
[----:B------:R4:W-:Y:S04]  /*13380*/  STL.64 [R1+0x1a08], R228 ;  /* 0x001a08e401007387 */ /* 0x0009e80000100a00 */
[----:B------:R-:W-:Y:S04]  /*13390*/  STL.64 [R1+0x1a18], R232 ;  /* 0x001a18e801007387 */ /* 0x000fe80000100a00 */
[----:B------:R-:W-:Y:S01]  /*133a0*/  STL.64 [R1+0x1a20], R234 ;  /* 0x001a20ea01007387 */ /* 0x000fe20000100a00 */
[----:B----4-:R-:W-:-:S03]  /*133b0*/  IMAD.WIDE R228, R2, 0x4, R240 ;  /* 0x0000000402e47825 */ /* 0x010fc600078e02f0 */
[----:B------:R-:W-:Y:S04]  /*133c0*/  STL.64 [R1+0x1a28], R236 ;  /* 0x001a28ec01007387 */ /* 0x000fe80000100a00 */
[----:B------:R-:W-:Y:S04]  /*133d0*/  STL.64 [R1+0x1a48], R242 ;  /* 0x001a48f201007387 */ /* 0x000fe80000100a00 */
[----:B------:R-:W-:Y:S04]  /*133e0*/  STL.64 [R1+0x1a30], R230 ;  /* 0x001a30e601007387 */ /* 0x000fe80000100a00 */
[----:B------:R-:W-:Y:S04]  /*133f0*/  STL.64 [R1+0x1a40], R228 ;  /* 0x001a40e401007387 */ /* 0x000fe80000100a00 */
[----:B------:R-:W4:Y:S04]  /*13400*/  LDL.LU.64 R240, [R1+0x7b0] ;  /* 0x0007b00001f07983 */ /* 0x000f280000300a00 */
[----:B------:R-:W0:Y:S01]  /*13410*/  LDGDEPBAR ;  /* 0x00000000000079af */ /* 0x000e220000000000 */
[----:B-1----:R-:W-:Y:S01]  /*13420*/  IMAD.WIDE R6, R2, 0x4, R6 ;  /* 0x0000000402067825 */ /* 0x002fe200078e0206 */
[----:B------:R-:W-:-:S02]  /*13430*/  ULDC UR6, c[0x0][0x230] ;  /* 0x00008c0000067ab9 */ /* 0x000fc40000000800 */
[----:B------:R-:W3:Y:S04]  /*13440*/  LDL.LU.64 R238, [R1+0x7a8] ;  /* 0x0007a80001ee7983 */ /* 0x000ee80000300a00 */
[----:B------:R1:W-:Y:S04]  /*13450*/  STL.64 [R1+0x3620], R212 ;  /* 0x003620d401007387 */ /* 0x0003e80000100a00 */
[----:B-1----:R-:W5:Y:S04]  /*13460*/  LDL.64 R212, [R1+0x1a00] ;  /* 0x001a000001d47983 */ /* 0x002f680000100a00 */
[----:B------:R1:W-:Y:S01]  /*13470*/  STL.64 [R1+0x3618], R214 ;  /* 0x003618d601007387 */ /* 0x0003e20000100a00 */
[----:B------:R-:W-:Y:S06]  /*13480*/  BAR.SYNC.DEFER_BLOCKING 0x0 ;  /* 0x0000000000007b1d */ /* 0x000fec0000010000 */
[----:B-1----:R-:W2:Y:S04]  /*13490*/  LDL.LU.64 R214, [R1+0x790] ;  /* 0x0007900001d67983 */ /* 0x002ea80000300a00 */
[----:B------:R1:W-:Y:S04]  /*134a0*/  STL.64 [R1+0x3610], R216 ;  /* 0x003610d801007387 */ /* 0x0003e80000100a00 */
[----:B-1----:R-:W2:Y:S04]  /*134b0*/  LDL.LU.64 R216, [R1+0x798] ;  /* 0x0007980001d87983 */ /* 0x002ea80000300a00 */
[----:B------:R1:W-:Y:S04]  /*134c0*/  STL.64 [R1+0x3608], R218 ;  /* 0x003608da01007387 */ /* 0x0003e80000100a00 */
[----:B-1----:R-:W2:Y:S04]  /*134d0*/  LDL.LU.64 R218, [R1+0x7a0] ;  /* 0x0007a00001da7983 */ /* 0x002ea80000300a00 */
[----:B------:R1:W-:Y:S04]  /*134e0*/  STL.64 [R1+0x3600], R220 ;  /* 0x003600dc01007387 */ /* 0x0003e80000100a00 */
[----:B-1----:R-:W4:Y:S04]  /*134f0*/  LDL.LU.64 R220, [R1+0x7b8] ;  /* 0x0007b80001dc7983 */ /* 0x002f280000300a00 */
[----:B------:R1:W-:Y:S04]  /*13500*/  STL.64 [R1+0x35f8], R222 ;  /* 0x0035f8de01007387 */ /* 0x0003e80000100a00 */
[----:B-1----:R-:W3:Y:S04]  /*13510*/  LDL.LU.64 R222, [R1+0x7c0] ;  /* 0x0007c00001de7983 */ /* 0x002ee80000300a00 */
[----:B------:R1:W-:Y:S04]  /*13520*/  STL.64 [R1+0x35f0], R224 ;  /* 0x0035f0e001007387 */ /* 0x0003e80000100a00 */
[----:B-1----:R-:W2:Y:S04]  /*13530*/  LDL.64 R224, [R1+0x1a08] ;  /* 0x001a080001e07983 */ /* 0x002ea80000100a00 */
[----:B------:R-:W-:Y:S04]  /*13540*/  STL.64 [R1+0x35e8], R226 ;  /* 0x0035e8e201007387 */ /* 0x000fe80000100a00 */
[----:B------:R-:W-:Y:S04]  /*13550*/  STL.64 [R1+0x35e0], R246 ;  /* 0x0035e0f601007387 */ /* 0x000fe80000100a00 */
[----:B------:R3:W-:Y:S04]  /*13560*/  STL.64 [R1+0x35d8], R248 ;  /* 0x0035d8f801007387 */ /* 0x0007e80000100a00 */
[----:B------:R-:W-:Y:S01]  /*13570*/  @!PT LDS RZ, [RZ] ;  /* 0x00000000fffff984 */ /* 0x000fe20000000800 */
[----:B------:R-:W-:Y:S01]  /*13580*/  @!PT LDS RZ, [RZ] ;  /* 0x00000000fffff984 */ /* 0x000fe20000000800 */
[----:B------:R-:W-:Y:S01]  /*13590*/  @!PT LDS RZ, [RZ] ;  /* 0x00000000fffff984 */ /* 0x000fe20000000800 */
[----:B-----5:R-:W-:Y:S04]  /*135a0*/  LDGSTS.E [R5+0x10000], desc[UR60][R212.64], !P0 ;  /* 0x10000000d4057fae */ /* 0x020fe8000c12187c */
[----:B------:R-:W5:Y:S04]  /*135b0*/  LDL.LU.64 R212, [R1+0x788] ;  /* 0x0007880001d47983 */ /* 0x000f680000300a00 */
[----:B--2---:R-:W-:Y:S04]  /*135c0*/  LDGSTS.E [R5+0x10080], desc[UR60][R224.64], !P0 ;  /* 0x10080000e0057fae */ /* 0x004fe8000c12187c */
[----:B------:R-:W-:Y:S04]  /*135d0*/  LDGSTS.E [R5+0x10100], desc[UR60][R232.64], !P0 ;  /* 0x10100000e8057fae */ /* 0x000fe8000c12187c */
[----:B------:R-:W-:Y:S04]  /*135e0*/  LDGSTS.E [R5+0x10180], desc[UR60][R234.64], !P0 ;  /* 0x10180000ea057fae */ /* 0x000fe8000c12187c */
[----:B------:R-:W-:Y:S04]  /*135f0*/  LDGSTS.E [R5+0x10200], desc[UR60][R236.64], !P0 ;  /* 0x10200000ec057fae */ /* 0x000fe8000c12187c */
[----:B------:R1:W-:Y:S04]  /*13600*/  LDGSTS.E [R5+0x10280], desc[UR60][R230.64], !P0 ;  /* 0x10280000e6057fae */ /* 0x0003e8000c12187c */
[----:B------:R2:W-:Y:S04]  /*13610*/  LDGSTS.E [R5+0x10300], desc[UR60][R228.64], !P0 ;  /* 0x10300000e4057fae */ /* 0x0005e8000c12187c */
[----:B------:R-:W5:Y:S04]  /*13620*/  LDL.LU.64 R234, [R1+0x6f8] ;  /* 0x0006f80001ea7983 */ /* 0x000f680000300a00 */
[----:B------:R-:W-:Y:S01]  /*13630*/  LDGSTS.E [R5+0x10380], desc[UR60][R242.64], !P0 ;  /* 0x10380000f2057fae */ /* 0x000fe2000c12187c */
[C---:B---3--:R-:W-:Y:S01]  /*13640*/  IMAD.WIDE R248, R2.reuse, 0x4, R222 ;  /* 0x0000000402f87825 */ /* 0x048fe200078e02de */
[----:B-1----:R-:W1:Y:S03]  /*13650*/  LDC R231, c[0x0][0x230] ;  /* 0x00008c00ffe77b82 */ /* 0x002e660000000800 */
[C---:B----4-:R-:W-:Y:S01]  /*13660*/  IMAD.WIDE R246, R2.reuse, 0x4, R220 ;  /* 0x0000000402f67825 */ /* 0x050fe200078e02dc */
[----:B------:R-:W-:Y:S03]  /*13670*/  LDGSTS.E [R5+0x11000], desc[UR60][R248.64], !P1 ;  /* 0x11000000f8057fae */ /* 0x000fe6000c92187c */
[C---:B------:R-:W-:Y:S01]  /*13680*/  IMAD.WIDE R240, R2.reuse, 0x4, R240 ;  /* 0x0000000402f07825 */ /* 0x040fe200078e02f0 */
[----:B------:R3:W-:Y:S01]  /*13690*/  LDGSTS.E [R5+0x11080], desc[UR60][R246.64], !P1 ;  /* 0x11080000f6057fae */ /* 0x0007e2000c92187c */
[----:B------:R-:W4:Y:S03]  /*136a0*/  LDC R230, c[0x0][0x230] ;  /* 0x00008c00ffe67b82 */ /* 0x000f260000000800 */
[----:B------:R-:W4:Y:S04]  /*136b0*/  LDL.LU.64 R242, [R1+0x6f0] ;  /* 0x0006f00001f27983 */ /* 0x000f280000300a00 */
[----:B------:R-:W4:Y:S01]  /*136c0*/  LDL.LU.64 R236, [R1+0x6e8] ;  /* 0x0006e80001ec7983 */ /* 0x000f220000300a00 */
[C---:B------:R-:W-:Y:S01]  /*136d0*/  IMAD.WIDE R238, R2.reuse, 0x4, R238 ;  /* 0x0000000402ee7825 */ /* 0x040fe200078e02ee */
[----:B--2---:R-:W2:Y:S02]  /*136e0*/  LDC R229, c[0x0][0x230] ;  /* 0x00008c00ffe57b82 */ /* 0x004ea40000000800 */
[----:B------:R-:W2:Y:S01]  /*136f0*/  LDL.LU.64 R232, [R1+0x6e0] ;  /* 0x0006e00001e87983 */ /* 0x000ea20000300a00 */
[----:B------:R-:W-:-:S03]  /*13700*/  IMAD.WIDE R226, R2, 0x4, R218 ;  /* 0x0000000402e27825 */ /* 0x000fc600078e02da */
[----:B------:R-:W2:Y:S04]  /*13710*/  LDL.LU.64 R220, [R1+0x6d8] ;  /* 0x0006d80001dc7983 */ /* 0x000ea80000300a00 */
[----:B------:R-:W-:Y:S04]  /*13720*/  STL.64 [R1+0xe98], R248 ;  /* 0x000e98f801007387 */ /* 0x000fe80000100a00 */
[----:B------:R-:W-:Y:S01]  /*13730*/  STL.64 [R1+0xeb0], R246 ;  /* 0x000eb0f601007387 */ /* 0x000fe20000100a00 */
[----:B------:R-:W-:-:S03]  /*13740*/  IMAD.WIDE R222, R2, 0x4, R214 ;  /* 0x0000000402de7825 */ /* 0x000fc600078e02d6 */
[----:B------:R3:W-:Y:S04]  /*13750*/  STL.64 [R1+0xec8], R240 ;  /* 0x000ec8f001007387 */ /* 0x0007e80000100a00 */
[----:B------:R-:W2:Y:S04]  /*13760*/  LDL.LU.64 R218, [R1+0x6d0] ;  /* 0x0006d00001da7983 */ /* 0x000ea80000300a00 */
[----:B------:R1:W-:Y:S04]  /*13770*/  STL.64 [R1+0xee0], R238 ;  /* 0x000ee0ee01007387 */ /* 0x0003e80000100a00 */
[----:B------:R-:W-:Y:S01]  /*13780*/  STL.64 [R1+0xef8], R226 ;  /* 0x000ef8e201007387 */ /* 0x000fe20000100a00 */
[----:B------:R-:W-:-:S03]  /*13790*/  IMAD.WIDE R224, R2, 0x4, R216 ;  /* 0x0000000402e07825 */ /* 0x000fc600078e02d8 */
[----:B------:R-:W2:Y:S04]  /*137a0*/  LDL.LU.64 R214, [R1+0x6c8] ;  /* 0x0006c80001d67983 */ /* 0x000ea80000300a00 */
[----:B------:R-:W-:Y:S04]  /*137b0*/  STL.64 [R1+0xfc0], R224 ;  /* 0x000fc0e001007387 */ /* 0x000fe80000100a00 */
[----:B------:R-:W-:Y:S04]  /*137c0*/  LDGSTS.E [R5+0x11100], desc[UR60][R240.64], !P1 ;  /* 0x11100000f0057fae */ /* 0x000fe8000c92187c */
[----:B------:R-:W-:Y:S04]  /*137d0*/  LDGSTS.E [R5+0x11180], desc[UR60][R238.64], !P1 ;  /* 0x11180000ee057fae */ /* 0x000fe8000c92187c */
[----:B------:R-:W-:Y:S04]  /*137e0*/  LDGSTS.E [R5+0x11200], desc[UR60][R226.64], !P1 ;  /* 0x11200000e2057fae */ /* 0x000fe8000c92187c */
[----:B------:R-:W-:Y:S04]  /*137f0*/  LDGSTS.E [R5+0x11280], desc[UR60][R224.64], !P1 ;  /* 0x11280000e0057fae */ /* 0x000fe8000c92187c */
[----:B------:R-:W-:Y:S01]  /*13800*/  LDGSTS.E [R5+0x11300], desc[UR60][R222.64], !P1 ;  /* 0x11300000de057fae */ /* 0x000fe2000c92187c */
[----:B-----5:R-:W-:-:S03]  /*13810*/  IMAD.WIDE R216, R2, 0x4, R212 ;  /* 0x0000000402d87825 */ /* 0x020fc600078e02d4 */
[----:B------:R-:W5:Y:S04]  /*13820*/  LDL.LU.64 R212, [R1+0x6c0] ;  /* 0x0006c00001d47983 */ /* 0x000f680000300a00 */
[----:B------:R-:W-:Y:S04]  /*13830*/  STL.64 [R1+0xfd8], R222 ;  /* 0x000fd8de01007387 */ /* 0x000fe80000100a00 */
[----:B------:R4:W-:Y:S04]  /*13840*/  STL.64 [R1+0x10d0], R216 ;  /* 0x0010d0d801007387 */ /* 0x0009e80000100a00 */
[----:B------:R4:W-:Y:S04]  /*13850*/  LDGSTS.E [R5+0x11380], desc[UR60][R216.64], !P1 ;  /* 0x11380000d8057fae */ /* 0x0009e8000c92187c */
[----:B---3--:R-:W3:Y:S04]  /*13860*/  LDL.LU.64 R240, [R1+0x638] ;  /* 0x0006380001f07983 */ /* 0x008ee80000300a00 */
[----:B-1----:R-:W3:Y:S01]  /*13870*/  LDL.LU.64 R238, [R1+0x630] ;  /* 0x0006300001ee7983 */ /* 0x002ee20000300a00 */
[----:B------:R-:W-:-:S03]  /*13880*/  IMAD.WIDE R246, R2, 0x4, R234 ;  /* 0x0000000402f67825 */ /* 0x000fc600078e02ea */
[----:B------:R-:W3:Y:S04]  /*13890*/  LDL.LU.64 R234, [R1+0x628] ;  /* 0x0006280001ea7983 */ /* 0x000ee80000300a00 */
[----:B------:R-:W-:Y:S04]  /*138a0*/  STL.64 [R1+0x10e8], R246 ;  /* 0x0010e8f601007387 */ /* 0x000fe80000100a00 */
[----:B------:R1:W-:Y:S01]  /*138b0*/  LDGSTS.E [R5+0x12000], desc[UR60][R246.64], !P2 ;  /* 0x12000000f6057fae */ /* 0x0003e2000d12187c */
[----:B----4-:R-:W-:-:S04]  /*138c0*/  IMAD.WIDE R216, R2, 0x4, R242 ;  /* 0x0000000402d87825 */ /* 0x010fc800078e02f2 */
[C---:B------:R-:W-:Y:S01]  /*138d0*/  IMAD.WIDE R242, R2.reuse, 0x4, R236 ;  /* 0x0000000402f27825 */ /* 0x040fe200078e02ec */
[----:B------:R-:W-:Y:S03]  /*138e0*/  LDGSTS.E [R5+0x12080], desc[UR60][R216.64], !P2 ;  /* 0x12080000d8057fae */ /* 0x000fe6000d12187c */
[C---:B--2---:R-:W-:Y:S01]  /*138f0*/  IMAD.WIDE R236, R2.reuse, 0x4, R232 ;  /* 0x0000000402ec7825 */ /* 0x044fe200078e02e8 */
[----:B------:R2:W-:Y:S04]  /*13900*/  LDGSTS.E [R5+0x12100], desc[UR60][R242.64], !P2 ;  /* 0x12100000f2057fae */ /* 0x0005e8000d12187c */
[----:B------:R-:W4:Y:S04]  /*13910*/  LDL.LU.64 R232, [R1+0x620] ;  /* 0x0006200001e87983 */ /* 0x000f280000300a00 */
[----:B------:R1:W-:Y:S04]  /*13920*/  STL.64 [R1+0x1100], R216 ;  /* 0x001100d801007387 */ /* 0x0003e80000100a00 */
[----:B------:R-:W-:Y:S04]  /*13930*/  STL.64 [R1+0x1118], R242 ;  /* 0x001118f201007387 */ /* 0x000fe80000100a00 */
[----:B------:R-:W4:Y:S01]  /*13940*/  LDL.LU.64 R222, [R1+0x618] ;  /* 0x0006180001de7983 */ /* 0x000f220000300a00 */
[----:B------:R-:W-:-:S03]  /*13950*/  IMAD.WIDE R226, R2, 0x4, R220 ;  /* 0x0000000402e27825 */ /* 0x000fc600078e02dc */
[----:B------:R2:W-:Y:S01]  /*13960*/  STL.64 [R1+0x1140], R236 ;  /* 0x001140ec01007387 */ /* 0x0005e20000100a00 */
[----:B------:R-:W-:-:S03]  /*13970*/  IMAD.WIDE R224, R2, 0x4, R218 ;  /* 0x0000000402e07825 */ /* 0x000fc600078e02da */
[----:B------:R-:W4:Y:S04]  /*13980*/  LDL.LU.64 R220, [R1+0x610] ;  /* 0x0006100001dc7983 */ /* 0x000f280000300a00 */
[----:B------:R-:W-:Y:S01]  /*13990*/  STL.64 [R1+0x1168], R226 ;  /* 0x001168e201007387 */ /* 0x000fe20000100a00 */
[----:B------:R-:W-:-:S03]  /*139a0*/  IMAD.WIDE R214, R2, 0x4, R214 ;  /* 0x0000000402d67825 */ /* 0x000fc600078e02d6 */
[----:B------:R-:W4:Y:S04]  /*139b0*/  LDL.LU.64 R218, [R1+0x608] ;  /* 0x0006080001da7983 */ /* 0x000f280000300a00 */
[----:B------:R-:W-:Y:S04]  /*139c0*/  STL.64 [R1+0x11a0], R224 ;  /* 0x0011a0e001007387 */ /* 0x000fe80000100a00 */
[----:B------:R2:W-:Y:S04]  /*139d0*/  STL.64 [R1+0x11b8], R214 ;  /* 0x0011b8d601007387 */ /* 0x0005e80000100a00 */
[----:B-1----:R-:W4:Y:S04]  /*139e0*/  LDL.LU.64 R216, [R1+0x600] ;  /* 0x0006000001d87983 */ /* 0x002f280000300a00 */
[----:B------:R-:W-:Y:S04]  /*139f0*/  LDGSTS.E [R5+0x12180], desc[UR60][R236.64], !P2 ;  /* 0x12180000ec057fae */ /* 0x000fe8000d12187c */
[----:B------:R1:W-:Y:S04]  /*13a00*/  LDGSTS.E [R5+0x12200], desc[UR60][R226.64], !P2 ;  /* 0x12200000e2057fae */ /* 0x0003e8000d12187c */
[----:B------:R-:W-:Y:S04]  /*13a10*/  LDGSTS.E [R5+0x12280], desc[UR60][R224.64], !P2 ;  /* 0x12280000e0057fae */ /* 0x000fe8000d12187c */
[----:B------:R-:W-:Y:S01]  /*13a20*/  LDGSTS.E [R5+0x12300], desc[UR60][R214.64], !P2 ;  /* 0x12300000d6057fae */ /* 0x000fe2000d12187c */
[----:B-----5:R-:W-:-:S05]  /*13a30*/  IMAD.WIDE R212, R2, 0x4, R212 ;  /* 0x0000000402d47825 */ /* 0x020fca00078e02d4 */
[----:B------:R5:W-:Y:S04]  /*13a40*/  STL.64 [R1+0x11d0], R212 ;  /* 0x0011d0d401007387 */ /* 0x000be80000100a00 */
[----:B--2---:R-:W2:Y:S04]  /*13a50*/  LDL.LU.64 R236, [R1+0x578] ;  /* 0x0005780001ec7983 */ /* 0x004ea80000300a00 */
[----:B------:R-:W2:Y:S01]  /*13a60*/  LDL.LU.64 R214, [R1+0x570] ;  /* 0x0005700001d67983 */ /* 0x000ea20000300a00 */
[----:B---3--:R-:W-:-:S03]  /*13a70*/  IMAD.WIDE R248, R2, 0x4, R240 ;  /* 0x0000000402f87825 */ /* 0x008fc600078e02f0 */
[----:B------:R-:W-:Y:S01]  /*13a80*/  LDGSTS.E [R5+0x12380], desc[UR60][R212.64], !P2 ;  /* 0x12380000d4057fae */ /* 0x000fe2000d12187c */
[----:B------:R-:W-:-:S03]  /*13a90*/  IMAD.WIDE R246, R2, 0x4, R238 ;  /* 0x0000000402f67825 */ /* 0x000fc600078e02ee */
[----:B------:R-:W3:Y:S04]  /*13aa0*/  LDL.LU.64 R240, [R1+0x568] ;  /* 0x0005680001f07983 */ /* 0x000ee80000300a00 */
[----:B------:R-:W3:Y:S04]  /*13ab0*/  LDL.LU.64 R238, [R1+0x560] ;  /* 0x0005600001ee7983 */ /* 0x000ee80000300a00 */
[----:B------:R-:W-:Y:S04]  /*13ac0*/  STL.64 [R1+0x11e8], R248 ;  /* 0x0011e8f801007387 */ /* 0x000fe80000100a00 */
[----:B------:R-:W-:Y:S04]  /*13ad0*/  STL.64 [R1+0x1250], R246 ;  /* 0x001250f601007387 */ /* 0x000fe80000100a00 */
[----:B------:R-:W-:Y:S04]  /*13ae0*/  LDGSTS.E [R5+0x13000], desc[UR60][R248.64], !P4 ;  /* 0x13000000f8057fae */ /* 0x000fe8000e12187c */
[----:B------:R-:W-:Y:S01]  /*13af0*/  LDGSTS.E [R5+0x13080], desc[UR60][R246.64], !P4 ;  /* 0x13080000f6057fae */ /* 0x000fe2000e12187c */
[----:B------:R-:W-:-:S03]  /*13b00*/  IMAD.WIDE R242, R2, 0x4, R234 ;  /* 0x0000000402f27825 */ /* 0x000fc600078e02ea */
[----:B------:R-:W3:Y:S04]  /*13b10*/  LDL.LU.64 R234, [R1+0x558] ;  /* 0x0005580001ea7983 */ /* 0x000ee80000300a00 */
[----:B-----5:R-:W5:Y:S04]  /*13b20*/  LDL.LU.64 R212, [R1+0x550] ;  /* 0x0005500001d47983 */ /* 0x020f680000300a00 */
[----:B------:R-:W-:Y:S04]  /*13b30*/  STL.64 [R1+0x1270], R242 ;  /* 0x001270f201007387 */ /* 0x000fe80000100a00 */
[----:B------:R-:W5:Y:S04]  /*13b40*/  LDL.LU.64 R224, [R1+0x548] ;  /* 0x0005480001e07983 */ /* 0x000f680000300a00 */
[----:B------:R-:W-:Y:S01]  /*13b50*/  LDGSTS.E [R5+0x13100], desc[UR60][R242.64], !P4 ;  /* 0x13100000f2057fae */ /* 0x000fe2000e12187c */
[----:B----4-:R-:W-:-:S05]  /*13b60*/  IMAD.WIDE R232, R2, 0x4, R232 ;  /* 0x0000000402e87825 */ /* 0x010fca00078e02e8 */
[----:B------:R-:W-:Y:S04]  /*13b70*/  STL.64 [R1+0x1290], R232 ;  /* 0x001290e801007387 */ /* 0x000fe80000100a00 */
[----:B------:R-:W-:Y:S01]  /*13b80*/  LDGSTS.E [R5+0x13180], desc[UR60][R232.64], !P4 ;  /* 0x13180000e8057fae */ /* 0x000fe2000e12187c */
[----:B-1----:R-:W-:-:S05]  /*13b90*/  IMAD.WIDE R226, R2, 0x4, R222 ;  /* 0x0000000402e27825 */ /* 0x002fca00078e02de */
[----:B------:R-:W-:Y:S04]  /*13ba0*/  STL.64 [R1+0x12b0], R226 ;  /* 0x0012b0e201007387 */ /* 0x000fe80000100a00 */
[----:B------:R-:W4:Y:S01]  /*13bb0*/  LDL.LU.64 R222, [R1+0x540] ;  /* 0x0005400001de7983 */ /* 0x000f220000300a00 */
[----:B------:R-:W-:-:S03]  /*13bc0*/  IMAD.WIDE R220, R2, 0x4, R220 ;  /* 0x0000000402dc7825 */ /* 0x000fc600078e02dc */
[----:B------:R-:W-:Y:S01]  /*13bd0*/  LDGSTS.E [R5+0x13200], desc[UR60][R226.64], !P4 ;  /* 0x13200000e2057fae */ /* 0x000fe2000e12187c */
[----:B------:R-:W-:-:S03]  /*13be0*/  IMAD.WIDE R218, R2, 0x4, R218 ;  /* 0x0000000402da7825 */ /* 0x000fc600078e02da */
[----:B------:R1:W-:Y:S04]  /*13bf0*/  STL.64 [R1+0x12d0], R220 ;  /* 0x0012d0dc01007387 */ /* 0x0003e80000100a00 */
[----:B------:R-:W-:Y:S04]  /*13c00*/  STL.64 [R1+0x12f0], R218 ;  /* 0x0012f0da01007387 */ /* 0x000fe80000100a00 */
[----:B------:R-:W-:Y:S01]  /*13c10*/  LDGSTS.E [R5+0x13280], desc[UR60][R220.64], !P4 ;  /* 0x13280000dc057fae */ /* 0x000fe2000e12187c */
[----:B------:R-:W-:-:S03]  /*13c20*/  IMAD.WIDE R216, R2, 0x4, R216 ;  /* 0x0000000402d87825 */ /* 0x000fc600078e02d8 */
[----:B------:R-:W-:Y:S04]  /*13c30*/  LDGSTS.E [R5+0x13300], desc[UR60][R218.64], !P4 ;  /* 0x13300000da057fae */ /* 0x000fe8000e12187c */
[----:B------:R2:W-:Y:S04]  /*13c40*/  STL.64 [R1+0x1310], R216 ;  /* 0x001310d801007387 */ /* 0x0005e80000100a00 */
[----:B-1----:R-:W4:Y:S04]  /*13c50*/  LDL.LU.64 R220, [R1+0x4b8] ;  /* 0x0004b80001dc7983 */ /* 0x002f280000300a00 */
[----:B------:R-:W4:Y:S04]  /*13c60*/  LDL.LU.64 R242, [R1+0x4b0] ;  /* 0x0004b00001f27983 */ /* 0x000f280000300a00 */
[----:B------:R-:W4:Y:S04]  /*13c70*/  LDL.LU.64 R232, [R1+0x4a8] ;  /* 0x0004a80001e87983 */ /* 0x000f280000300a00 */
[----:B------:R2:W-:Y:S02]  /*13c80*/  LDGSTS.E [R5+0x13380], desc[UR60][R216.64], !P4 ;  /* 0x13380000d8057fae */ /* 0x0005e4000e12187c */
[----:B--2---:R-:W-:-:S02]  /*13c90*/  IMAD.WIDE R216, R2, 0x4, R236 ;  /* 0x0000000402d87825 */ /* 0x004fc400078e02ec */
[----:B------:R-:W2:Y:S02]  /*13ca0*/  LDL.LU.64 R236, [R1+0x4a0] ;  /* 0x0004a00001ec7983 */ /* 0x000ea40000300a00 */
[C---:B------:R-:W-:Y:S02]  /*13cb0*/  IMAD.WIDE R214, R2.reuse, 0x4, R214 ;  /* 0x0000000402d67825 */ /* 0x040fe400078e02d6 */
[----:B------:R-:W2:Y:S02]  /*13cc0*/  LDL.LU.64 R218, [R1+0x498] ;  /* 0x0004980001da7983 */ /* 0x000ea40000300a00 */
[C---:B---3--:R-:W-:Y:S02]  /*13cd0*/  IMAD.WIDE R240, R2.reuse, 0x4, R240 ;  /* 0x0000000402f07825 */ /* 0x048fe400078e02f0 */
[----:B------:R1:W-:Y:S02]  /*13ce0*/  STL.64 [R1+0x1338], R216 ;  /* 0x001338d801007387 */ /* 0x0003e40000100a00 */
[----:B------:R-:W-:-:S02]  /*13cf0*/  IMAD.WIDE R238, R2, 0x4, R238 ;  /* 0x0000000402ee7825 */ /* 0x000fc400078e02ee */
[----:B------:R3:W-:Y:S04]  /*13d00*/  STL.64 [R1+0x1358], R214 ;  /* 0x001358d601007387 */ /* 0x0007e80000100a00 */
[----:B------:R3:W-:Y:S04]  /*13d10*/  STL.64 [R1+0x1378], R240 ;  /* 0x001378f001007387 */ /* 0x0007e80000100a00 */
[----:B------:R-:W-:Y:S04]  /*13d20*/  LDGSTS.E [R5+0x14000], desc[UR60][R216.64], !P5 ;  /* 0x14000000d8057fae */ /* 0x000fe8000e92187c */
[----:B------:R-:W-:Y:S04]  /*13d30*/  LDGSTS.E [R5+0x14080], desc[UR60][R214.64], !P5 ;  /* 0x14080000d6057fae */ /* 0x000fe8000e92187c */
[----:B------:R-:W-:Y:S04]  /*13d40*/  LDGSTS.E [R5+0x14100], desc[UR60][R240.64], !P5 ;  /* 0x14100000f0057fae */ /* 0x000fe8000e92187c */
[----:B------:R-:W-:Y:S01]  /*13d50*/  LDGSTS.E [R5+0x14180], desc[UR60][R238.64], !P5 ;  /* 0x14180000ee057fae */ /* 0x000fe2000e92187c */
[----:B------:R-:W-:-:S04]  /*13d60*/  IMAD.WIDE R234, R2, 0x4, R234 ;  /* 0x0000000402ea7825 */ /* 0x000fc800078e02ea */
[C---:B-----5:R-:W-:Y:S01]  /*13d70*/  IMAD.WIDE R226, R2.reuse, 0x4, R212 ;  /* 0x0000000402e27825 */ /* 0x060fe200078e02d4 */
[----:B------:R-:W-:Y:S04]  /*13d80*/  LDGSTS.E [R5+0x14200], desc[UR60][R234.64], !P5 ;  /* 0x14200000ea057fae */ /* 0x000fe8000e92187c */
[----:B------:R-:W5:Y:S01]  /*13d90*/  LDL.LU.64 R212, [R1+0x490] ;  /* 0x0004900001d47983 */ /* 0x000f620000300a00 */
[----:B------:R-:W-:-:S03]  /*13da0*/  IMAD.WIDE R224, R2, 0x4, R224 ;  /* 0x0000000402e07825 */ /* 0x000fc600078e02e0 */
[----:B------:R3:W-:Y:S04]  /*13db0*/  STL.64 [R1+0x1398], R238 ;  /* 0x001398ee01007387 */ /* 0x0007e80000100a00 */
[----:B------:R3:W-:Y:S04]  /*13dc0*/  STL.64 [R1+0x13b8], R234 ;  /* 0x0013b8ea01007387 */ /* 0x0007e80000100a00 */
[----:B------:R-:W-:Y:S04]  /*13dd0*/  STL.64 [R1+0x13e8], R226 ;  /* 0x0013e8e201007387 */ /* 0x000fe80000100a00 */
[----:B-1----:R-:W5:Y:S04]  /*13de0*/  LDL.LU.64 R216, [R1+0x488] ;  /* 0x0004880001d87983 */ /* 0x002f680000300a00 */
[----:B------:R1:W-:Y:S01]  /*13df0*/  STL.64 [R1+0x1408], R224 ;  /* 0x001408e001007387 */ /* 0x0003e20000100a00 */
[----:B------:R-:W-:-:S03]  /*13e00*/  ISETP.GE.U32.AND P0, PT, R244, 0x7fffff6c, PT ;  /* 0x7fffff6cf400780c */ /* 0x000fc60003f06070 */
[----:B------:R2:W-:Y:S04]  /*13e10*/  LDGSTS.E [R5+0x14280], desc[UR60][R226.64], !P5 ;  /* 0x14280000e2057fae */ /* 0x0005e8000e92187c */
[----:B------:R-:W-:Y:S01]  /*13e20*/  LDGSTS.E [R5+0x14300], desc[UR60][R224.64], !P5 ;  /* 0x14300000e0057fae */ /* 0x000fe2000e92187c */
[----:B----4-:R-:W-:-:S05]  /*13e30*/  IMAD.WIDE R222, R2, 0x4, R222 ;  /* 0x0000000402de7825 */ /* 0x010fca00078e02de */
[----:B------:R4:W-:Y:S04]  /*13e40*/  STL.64 [R1+0x1420], R222 ;  /* 0x001420de01007387 */ /* 0x0009e80000100a00 */
[----:B---3--:R-:W3:Y:S04]  /*13e50*/  LDL.LU.64 R214, [R1+0x480] ;  /* 0x0004800001d67983 */ /* 0x008ee80000300a00 */
[----:B------:R-:W3:Y:S04]  /*13e60*/  LDL.LU.64 R240, [R1+0x3f8] ;  /* 0x0003f80001f07983 */ /* 0x000ee80000300a00 */
[----:B------:R-:W3:Y:S04]  /*13e70*/  LDL.LU.64 R238, [R1+0x3f0] ;  /* 0x0003f00001ee7983 */ /* 0x000ee80000300a00 */
[----:B------:R-:W3:Y:S04]  /*13e80*/  LDL.LU.64 R234, [R1+0x3e8] ;  /* 0x0003e80001ea7983 */ /* 0x000ee80000300a00 */
[----:B------:R-:W-:Y:S01]  /*13e90*/  LDGSTS.E [R5+0x14380], desc[UR60][R222.64], !P5 ;  /* 0x14380000de057fae */ /* 0x000fe2000e92187c */
[----:B------:R-:W-:-:S04]  /*13ea0*/  IMAD.WIDE R248, R2, 0x4, R220 ;  /* 0x0000000402f87825 */ /* 0x000fc800078e02dc */
[C---:B------:R-:W-:Y:S01]  /*13eb0*/  IMAD.WIDE R246, R2.reuse, 0x4, R242 ;  /* 0x0000000402f67825 */ /* 0x040fe200078e02f2 */
[----:B------:R-:W-:Y:S03]  /*13ec0*/  LDGSTS.E [R5+0x15000], desc[UR60][R248.64], !P0 ;  /* 0x15000000f8057fae */ /* 0x000fe6000c12187c */
[C---:B------:R-:W-:Y:S01]  /*13ed0*/  IMAD.WIDE R242, R2.reuse, 0x4, R232 ;  /* 0x0000000402f27825 */ /* 0x040fe200078e02e8 */
[----:B------:R-:W-:Y:S04]  /*13ee0*/  LDGSTS.E [R5+0x15080], desc[UR60][R246.64], !P0 ;  /* 0x15080000f6057fae */ /* 0x000fe8000c12187c */
[----:B------:R-:W3:Y:S04]  /*13ef0*/  LDL.LU.64 R232, [R1+0x3e0] ;  /* 0x0003e00001e87983 */ /* 0x000ee80000300a00 */
[----:B------:R-:W-:Y:S04]  /*13f00*/  STL.64 [R1+0x14a8], R248 ;  /* 0x0014a8f801007387 */ /* 0x000fe80000100a00 */
[----:B------:R-:W-:Y:S04]  /*13f10*/  STL.64 [R1+0x14e8], R246 ;  /* 0x0014e8f601007387 */ /* 0x000fe80000100a00 */
[----:B------:R-:W-:Y:S04]  /*13f20*/  STL.64 [R1+0x1518], R242 ;  /* 0x001518f201007387 */ /* 0x000fe80000100a00 */
[----:B-1----:R-:W3:Y:S04]  /*13f30*/  LDL.LU.64 R224, [R1+0x3d8] ;  /* 0x0003d80001e07983 */ /* 0x002ee80000300a00 */
[----:B----4-:R-:W4:Y:S04]  /*13f40*/  LDL.LU.64 R222, [R1+0x3d0] ;  /* 0x0003d00001de7983 */ /* 0x010f280000300a00 */
[----:B------:R-:W-:Y:S01]  /*13f50*/  LDGSTS.E [R5+0x15100], desc[UR60][R242.64], !P0 ;  /* 0x15100000f2057fae */ /* 0x000fe2000c12187c */
[----:B--2---:R-:W-:-:S04]  /*13f60*/  IMAD.WIDE R236, R2, 0x4, R236 ;  /* 0x0000000402ec7825 */ /* 0x004fc800078e02ec */
[C---:B------:R-:W-:Y:S01]  /*13f70*/  IMAD.WIDE R226, R2.reuse, 0x4, R218 ;  /* 0x0000000402e27825 */ /* 0x040fe200078e02da */
[----:B------:R-:W-:Y:S04]  /*13f80*/  STL.64 [R1+0x1538], R236 ;  /* 0x001538ec01007387 */ /* 0x000fe80000100a00 */
[----:B------:R-:W-:Y:S04]  /*13f90*/  STL.64 [R1+0x1558], R226 ;  /* 0x001558e201007387 */ /* 0x000fe80000100a00 */
[----:B------:R-:W2:Y:S04]  /*13fa0*/  LDL.LU.64 R220, [R1+0x3c8] ;  /* 0x0003c80001dc7983 */ /* 0x000ea80000300a00 */
[----:B------:R-:W-:Y:S04]  /*13fb0*/  LDGSTS.E [R5+0x15180], desc[UR60][R236.64], !P0 ;  /* 0x15180000ec057fae */ /* 0x000fe8000c12187c */
[----:B------:R-:W-:Y:S01]  /*13fc0*/  LDGSTS.E [R5+0x15200], desc[UR60][R226.64], !P0 ;  /* 0x15200000e2057fae */ /* 0x000fe2000c12187c */
[----:B-----5:R-:W-:-:S03]  /*13fd0*/  IMAD.WIDE R218, R2, 0x4, R212 ;  /* 0x0000000402da7825 */ /* 0x020fc600078e02d4 */
[----:B------:R-:W5:Y:S04]  /*13fe0*/  LDL.LU.64 R212, [R1+0x3c0] ;  /* 0x0003c00001d47983 */ /* 0x000f680000300a00 */
[----:B------:R-:W-:Y:S04]  /*13ff0*/  STL.64 [R1+0x1578], R218 ;  /* 0x001578da01007387 */ /* 0x000fe80000100a00 */
[----:B------:R-:W-:Y:S01]  /*14000*/  LDGSTS.E [R5+0x15280], desc[UR60][R218.64], !P0 ;  /* 0x15280000da057fae */ /* 0x000fe2000c12187c */
[----:B------:R-:W-:-:S05]  /*14010*/  IMAD.WIDE R216, R2, 0x4, R216 ;  /* 0x0000000402d87825 */ /* 0x000fca00078e02d8 */
[----:B------:R1:W-:Y:S04]  /*14020*/  STL.64 [R1+0x1598], R216 ;  /* 0x001598d801007387 */ /* 0x0003e80000100a00 */
[----:B------:R1:W-:Y:S01]  /*14030*/  LDGSTS.E [R5+0x15300], desc[UR60][R216.64], !P0 ;  /* 0x15300000d8057fae */ /* 0x0003e2000c12187c */
[----:B---3--:R-:W-:-:S05]  /*14040*/  IMAD.WIDE R214, R2, 0x4, R214 ;  /* 0x0000000402d67825 */ /* 0x008fca00078e02d6 */
[----:B------:R3:W-:Y:S01]  /*14050*/  STL.64 [R1+0x15b0], R214 ;  /* 0x0015b0d601007387 */ /* 0x0007e20000100a00 */
[----:B-1----:R-:W-:-:S03]  /*14060*/  IMAD.WIDE R216, R2, 0x4, R240 ;  /* 0x0000000402d87825 */ /* 0x002fc600078e02f0 */
[----:B------:R-:W5:Y:S01]  /*14070*/  LDL.LU.64 R218, [R1+0x338] ;  /* 0x0003380001da7983 */ /* 0x000f620000300a00 */
[----:B------:R-:W-:-:S03]  /*14080*/  IMAD.WIDE R246, R2, 0x4, R238 ;  /* 0x0000000402f67825 */ /* 0x000fc600078e02ee */
[----:B------:R-:W5:Y:S04]  /*14090*/  LDL.LU.64 R242, [R1+0x330] ;  /* 0x0003300001f27983 */ /* 0x000f680000300a00 */
[----:B------:R-:W5:Y:S04]  /*140a0*/  LDL.LU.64 R236, [R1+0x328] ;  /* 0x0003280001ec7983 */ /* 0x000f680000300a00 */
[----:B------:R-:W5:Y:S01]  /*140b0*/  LDL.LU.64 R240, [R1+0x320] ;  /* 0x0003200001f07983 */ /* 0x000f620000300a00 */
[----:B------:R-:W-:-:S03]  /*140c0*/  IMAD.WIDE R238, R2, 0x4, R234 ;  /* 0x0000000402ee7825 */ /* 0x000fc600078e02ea */
[----:B------:R-:W-:Y:S04]  /*140d0*/  LDGSTS.E [R5+0x15380], desc[UR60][R214.64], !P0 ;  /* 0x15380000d6057fae */ /* 0x000fe8000c12187c */
[----:B------:R1:W-:Y:S04]  /*140e0*/  STL.64 [R1+0x15d8], R216 ;  /* 0x0015d8d801007387 */ /* 0x0003e80000100a00 */
[----:B---3--:R-:W3:Y:S04]  /*140f0*/  LDL.LU.64 R214, [R1+0x318] ;  /* 0x0003180001d67983 */ /* 0x008ee80000300a00 */
[----:B------:R-:W-:Y:S04]  /*14100*/  STL.64 [R1+0x15f8], R246 ;  /* 0x0015f8f601007387 */ /* 0x000fe80000100a00 */
[----:B------:R-:W3:Y:S01]  /*14110*/  LDL.LU.64 R234, [R1+0x310] ;  /* 0x0003100001ea7983 */ /* 0x000ee20000300a00 */
[----:B------:R-:W-:-:S04]  /*14120*/  IADD3 R228, R252, -0x59, RZ ;  /* 0xffffffa7fce47810 */ /* 0x000fc80007ffe0ff */
[----:B------:R-:W-:Y:S01]  /*14130*/  ISETP.GE.U32.AND P1, PT, R228, 0x7fffff68, PT ;  /* 0x7fffff68e400780c */ /* 0x000fe20003f26070 */
[C---:B------:R-:W-:Y:S01]  /*14140*/  IMAD.WIDE R232, R2.reuse, 0x4, R232 ;  /* 0x0000000402e87825 */ /* 0x040fe200078e02e8 */
[----:B------:R-:W-:Y:S03]  /*14150*/  STL.64 [R1+0x1618], R238 ;  /* 0x001618ee01007387 */ /* 0x000fe60000100a00 */
[C---:B------:R-:W-:Y:S01]  /*14160*/  IMAD.WIDE R226, R2.reuse, 0x4, R224 ;  /* 0x0000000402e27825 */ /* 0x040fe200078e02e0 */
[----:B------:R1:W-:Y:S03]  /*14170*/  STL.64 [R1+0x1638], R232 ;  /* 0x001638e801007387 */ /* 0x0003e60000100a00 */
[C---:B----4-:R-:W-:Y:S01]  /*14180*/  IMAD.WIDE R224, R2.reuse, 0x4, R222 ;  /* 0x0000000402e07825 */ /* 0x050fe200078e02de */
[----:B------:R-:W-:Y:S04]  /*14190*/  STL.64 [R1+0x1658], R226 ;  /* 0x001658e201007387 */ /* 0x000fe80000100a00 */
[----:B------:R-:W-:Y:S04]  /*141a0*/  LDGSTS.E [R5+0x16000], desc[UR60][R216.64], !P1 ;  /* 0x16000000d8057fae */ /* 0x000fe8000c92187c */
[----:B------:R4:W-:Y:S04]  /*141b0*/  LDGSTS.E [R5+0x16080], desc[UR60][R246.64], !P1 ;  /* 0x16080000f6057fae */ /* 0x0009e8000c92187c */
[----:B------:R-:W-:Y:S04]  /*141c0*/  LDGSTS.E [R5+0x16100], desc[UR60][R238.64], !P1 ;  /* 0x16100000ee057fae */ /* 0x000fe8000c92187c */
[----:B------:R-:W-:Y:S04]  /*141d0*/  LDGSTS.E [R5+0x16180], desc[UR60][R232.64], !P1 ;  /* 0x16180000e8057fae */ /* 0x000fe8000c92187c */
[----:B------:R3:W-:Y:S04]  /*141e0*/  LDGSTS.E [R5+0x16200], desc[UR60][R226.64], !P1 ;  /* 0x16200000e2057fae */ /* 0x0007e8000c92187c */
[----:B------:R3:W-:Y:S01]  /*141f0*/  LDGSTS.E [R5+0x16280], desc[UR60][R224.64], !P1 ;  /* 0x16280000e0057fae */ /* 0x0007e2000c92187c */
[----:B--2---:R-:W-:-:S05]  /*14200*/  IMAD.WIDE R222, R2, 0x4, R220 ;  /* 0x0000000402de7825 */ /* 0x004fca00078e02dc */
[----:B------:R-:W-:Y:S01]  /*14210*/  LDGSTS.E [R5+0x16300], desc[UR60][R222.64], !P1 ;  /* 0x16300000de057fae */ /* 0x000fe2000c92187c */
[----:B-----5:R-:W-:-:S03]  /*14220*/  IMAD.WIDE R220, R2, 0x4, R212 ;  /* 0x0000000402dc7825 */ /* 0x020fc600078e02d4 */
[----:B------:R-:W2:Y:S04]  /*14230*/  LDL.LU.64 R212, [R1+0x308] ;  /* 0x0003080001d47983 */ /* 0x000ea80000300a00 */
[----:B------:R-:W-:Y:S04]  /*14240*/  STL.64 [R1+0x1678], R224 ;  /* 0x001678e001007387 */ /* 0x000fe80000100a00 */
[----:B------:R5:W-:Y:S04]  /*14250*/  STL.64 [R1+0x1698], R222 ;  /* 0x001698de01007387 */ /* 0x000be80000100a00 */
[----:B-1----:R-:W2:Y:S04]  /*14260*/  LDL.LU.64 R216, [R1+0x300] ;  /* 0x0003000001d87983 */ /* 0x002ea80000300a00 */
[----:B------:R1:W-:Y:S04]  /*14270*/  STL.64 [R1+0x16b0], R220 ;  /* 0x0016b0dc01007387 */ /* 0x0003e80000100a00 */
[----:B------:R-:W2:Y:S04]  /*14280*/  LDL.LU.64 R232, [R1+0x278] ;  /* 0x0002780001e87983 */ /* 0x000ea80000300a00 */
[----:B------:R-:W-:Y:S04]  /*14290*/  LDGSTS.E [R5+0x16380], desc[UR60][R220.64], !P1 ;  /* 0x16380000dc057fae */ /* 0x000fe8000c92187c */
[----:B-----5:R-:W5:Y:S04]  /*142a0*/  LDL.LU.64 R222, [R1+0x270] ;  /* 0x0002700001de7983 */ /* 0x020f680000300a00 */
[----:B-1----:R-:W5:Y:S04]  /*142b0*/  LDL.LU.64 R220, [R1+0x268] ;  /* 0x0002680001dc7983 */ /* 0x002f680000300a00 */
[----:B------:R-:W5:Y:S01]  /*142c0*/  LDL.LU.64 R238, [R1+0x260] ;  /* 0x0002600001ee7983 */ /* 0x000f620000300a00 */
[----:B------:R-:W-:-:S04]  /*142d0*/  IMAD.WIDE R248, R2, 0x4, R218 ;  /* 0x0000000402f87825 */ /* 0x000fc800078e02da */
[----:B----4-:R-:W-:-:S04]  /*142e0*/  IMAD.WIDE R246, R2, 0x4, R242 ;  /* 0x0000000402f67825 */ /* 0x010fc800078e02f2 */
[C---:B------:R-:W-:Y:S02]  /*142f0*/  IMAD.WIDE R242, R2.reuse, 0x4, R236 ;  /* 0x0000000402f27825 */ /* 0x040fe400078e02ec */
[----:B------:R-:W4:Y:S02]  /*14300*/  LDL.LU.64 R236, [R1+0x258] ;  /* 0x0002580001ec7983 */ /* 0x000f240000300a00 */
[C---:B------:R-:W-:Y:S02]  /*14310*/  IMAD.WIDE R240, R2.reuse, 0x4, R240 ;  /* 0x0000000402f07825 */ /* 0x040fe400078e02f0 */
[----:B------:R-:W-:Y:S04]  /*14320*/  STL.64 [R1+0x1700], R248 ;  /* 0x001700f801007387 */ /* 0x000fe80000100a00 */
[----:B------:R-:W-:Y:S04]  /*14330*/  STL.64 [R1+0x1720], R246 ;  /* 0x001720f601007387 */ /* 0x000fe80000100a00 */
[----:B------:R-:W-:Y:S04]  /*14340*/  STL.64 [R1+0x1740], R242 ;  /* 0x001740f201007387 */ /* 0x000fe80000100a00 */
[----:B------:R-:W4:Y:S01]  /*14350*/  LDL.LU.64 R218, [R1+0x250] ;  /* 0x0002500001da7983 */ /* 0x000f220000300a00 */
[----:B---3--:R-:W-:-:S03]  /*14360*/  IMAD.WIDE R226, R2, 0x4, R214 ;  /* 0x0000000402e27825 */ /* 0x008fc600078e02d6 */
[----:B------:R-:W-:Y:S01]  /*14370*/  STL.64 [R1+0x1760], R240 ;  /* 0x001760f001007387 */ /* 0x000fe20000100a00 */
[----:B------:R-:W-:-:S03]  /*14380*/  IMAD.WIDE R214, R2, 0x4, R234 ;  /* 0x0000000402d67825 */ /* 0x000fc600078e02ea */
[----:B------:R-:W3:Y:S01]  /*14390*/  LDL.LU.64 R234, [R1+0x248] ;  /* 0x0002480001ea7983 */ /* 0x000ee20000300a00 */
[----:B------:R-:W-:-:S03]  /*143a0*/  VIADD R228, R231, 0xffffffa3 ;  /* 0xffffffa3e7e47836 */ /* 0x000fc60000000000 */
[----:B------:R-:W-:Y:S01]  /*143b0*/  STL.64 [R1+0x1780], R226 ;  /* 0x001780e201007387 */ /* 0x000fe20000100a00 */
[----:B------:R-:W1:Y:S01]  /*143c0*/  LDC R231, c[0x0][0x230] ;  /* 0x00008c00ffe77b82 */ /* 0x000e620000000800 */
[----:B------:R-:W-:Y:S02]  /*143d0*/  ISETP.GE.U32.AND P2, PT, R228, 0x7fffff64, PT ;  /* 0x7fffff64e400780c */ /* 0x000fe40003f46070 */
[----:B------:R2:W-:Y:S01]  /*143e0*/  STL.64 [R1+0x17a8], R214 ;  /* 0x0017a8d601007387 */ /* 0x0005e20000100a00 */
[----:B------:R-:W-:-:S04]  /*143f0*/  VIADD R228, R230, 0xffffff9f ;  /* 0xffffff9fe6e47836 */ /* 0x000fc80000000000 */
[----:B------:R-:W1:Y:S06]  /*14400*/  LDC R230, c[0x0][0x230] ;  /* 0x00008c00ffe67b82 */ /* 0x000e6c0000000800 */
[----:B------:R-:W-:Y:S04]  /*14410*/  LDGSTS.E [R5+0x17000], desc[UR60][R248.64], !P2 ;  /* 0x17000000f8057fae */ /* 0x000fe8000d12187c */
[----:B------:R5:W-:Y:S04]  /*14420*/  LDGSTS.E [R5+0x17080], desc[UR60][R246.64], !P2 ;  /* 0x17080000f6057fae */ /* 0x000be8000d12187c */
[----:B------:R-:W-:Y:S04]  /*14430*/  LDGSTS.E [R5+0x17100], desc[UR60][R242.64], !P2 ;  /* 0x17100000f2057fae */ /* 0x000fe8000d12187c */
[----:B------:R-:W-:Y:S04]  /*14440*/  LDGSTS.E [R5+0x17180], desc[UR60][R240.64], !P2 ;  /* 0x17180000f0057fae */ /* 0x000fe8000d12187c */
[----:B------:R5:W-:Y:S04]  /*14450*/  LDGSTS.E [R5+0x17200], desc[UR60][R226.64], !P2 ;  /* 0x17200000e2057fae */ /* 0x000be8000d12187c */
[----:B------:R-:W-:Y:S01]  /*14460*/  LDGSTS.E [R5+0x17280], desc[UR60][R214.64], !P2 ;  /* 0x17280000d6057fae */ /* 0x000fe2000d12187c */
[----:B------:R-:W-:Y:S01]  /*14470*/  ISETP.GE.U32.AND P4, PT, R228, 0x7fffff60, PT ;  /* 0x7fffff60e400780c */ /* 0x000fe20003f86070 */
[----:B--2---:R-:W-:-:S05]  /*14480*/  IMAD.WIDE R212, R2, 0x4, R212 ;  /* 0x0000000402d47825 */ /* 0x004fca00078e02d4 */
[----:B------:R-:W-:Y:S01]  /*14490*/  LDGSTS.E [R5+0x17300], desc[UR60][R212.64], !P2 ;  /* 0x17300000d4057fae */ /* 0x000fe2000d12187c */
[----:B------:R-:W-:-:S03]  /*144a0*/  IMAD.WIDE R224, R2, 0x4, R216 ;  /* 0x0000000402e07825 */ /* 0x000fc600078e02d8 */
[----:B------:R-:W2:Y:S04]  /*144b0*/  LDL.LU.64 R216, [R1+0x240] ;  /* 0x0002400001d87983 */ /* 0x000ea80000300a00 */
[----:B------:R1:W-:Y:S04]  /*144c0*/  STL.64 [R1+0x17c8], R212 ;  /* 0x0017c8d401007387 */ /* 0x0003e80000100a00 */
[----:B------:R5:W-:Y:S04]  /*144d0*/  STL.64 [R1+0x17e0], R224 ;  /* 0x0017e0e001007387 */ /* 0x000be80000100a00 */
[----:B------:R-:W2:Y:S01]  /*144e0*/  LDL.LU.64 R214, [R1+0x1b8] ;  /* 0x0001b80001d67983 */ /* 0x000ea20000300a00 */
[----:B------:R-:W-:-:S03]  /*144f0*/  IMAD.WIDE R232, R2, 0x4, R232 ;  /* 0x0000000402e87825 */ /* 0x000fc600078e02e8 */
[----:B-1----:R-:W2:Y:S01]  /*14500*/  LDL.LU.64 R212, [R1+0x1b0] ;  /* 0x0001b00001d47983 */ /* 0x002ea20000300a00 */
[----:B-----5:R-:W-:-:S03]  /*14510*/  IMAD.WIDE R246, R2, 0x4, R222 ;  /* 0x0000000402f67825 */ /* 0x020fc600078e02de */
[----:B------:R-:W5:Y:S01]  /*14520*/  LDL.LU.64 R242, [R1+0x1a8] ;  /* 0x0001a80001f27983 */ /* 0x000f620000300a00 */
[----:B------:R-:W-:-:S03]  /*14530*/  IMAD.WIDE R226, R2, 0x4, R220 ;  /* 0x0000000402e27825 */ /* 0x000fc600078e02dc */
[----:B------:R-:W5:Y:S04]  /*14540*/  LDL.LU.64 R240, [R1+0x1a0] ;  /* 0x0001a00001f07983 */ /* 0x000f680000300a00 */
[----:B------:R1:W-:Y:S04]  /*14550*/  LDGSTS.E [R5+0x17380], desc[UR60][R224.64], !P2 ;  /* 0x17380000e0057fae */ /* 0x0003e8000d12187c */
[----:B------:R3:W-:Y:S04]  /*14560*/  STL.64 [R1+0x1838], R232 ;  /* 0x001838e801007387 */ /* 0x0007e80000100a00 */
[----:B------:R-:W-:Y:S01]  /*14570*/  LDGSTS.E [R5+0x18000], desc[UR60][R232.64], !P4 ;  /* 0x18000000e8057fae */ /* 0x000fe2000e12187c */
[----:B-1----:R-:W-:-:S03]  /*14580*/  IMAD.WIDE R224, R2, 0x4, R238 ;  /* 0x0000000402e07825 */ /* 0x002fc600078e02ee */
[----:B------:R1:W-:Y:S04]  /*14590*/  LDGSTS.E [R5+0x18080], desc[UR60][R246.64], !P4 ;  /* 0x18080000f6057fae */ /* 0x0003e8000e12187c */
[----:B------:R-:W5:Y:S01]  /*145a0*/  LDL.LU.64 R238, [R1+0x198] ;  /* 0x0001980001ee7983 */ /* 0x000f620000300a00 */
[----:B----4-:R-:W-:-:S03]  /*145b0*/  IMAD.WIDE R222, R2, 0x4, R236 ;  /* 0x0000000402de7825 */ /* 0x010fc600078e02ec */
[----:B------:R1:W-:Y:S04]  /*145c0*/  STL.64 [R1+0x1850], R246 ;  /* 0x001850f601007387 */ /* 0x0003e80000100a00 */
[----:B------:R-:W-:Y:S04]  /*145d0*/  STL.64 [R1+0x1868], R226 ;  /* 0x001868e201007387 */ /* 0x000fe80000100a00 */
[----:B------:R-:W4:Y:S04]  /*145e0*/  LDL.LU.64 R236, [R1+0x190] ;  /* 0x0001900001ec7983 */ /* 0x000f280000300a00 */
[----:B------:R-:W-:Y:S01]  /*145f0*/  STL.64 [R1+0x1880], R224 ;  /* 0x001880e001007387 */ /* 0x000fe20000100a00 */
[----:B------:R-:W-:-:S03]  /*14600*/  IMAD.WIDE R220, R2, 0x4, R218 ;  /* 0x0000000402dc7825 */ /* 0x000fc600078e02da */
[----:B------:R-:W-:Y:S01]  /*14610*/  STL.64 [R1+0x1898], R222 ;  /* 0x001898de01007387 */ /* 0x000fe20000100a00 */
[----:B------:R-:W-:-:S03]  /*14620*/  VIADD R228, R229, 0xffffff9b ;  /* 0xffffff9be5e47836 */ /* 0x000fc60000000000 */
[----:B------:R-:W-:Y:S01]  /*14630*/  LDGSTS.E [R5+0x18100], desc[UR60][R226.64], !P4 ;  /* 0x18100000e2057fae */ /* 0x000fe2000e12187c */
[----:B------:R-:W4:Y:S03]  /*14640*/  LDC R229, c[0x0][0x230] ;  /* 0x00008c00ffe57b82 */ /* 0x000f260000000800 */
[----:B------:R-:W-:Y:S01]  /*14650*/  LDGSTS.E [R5+0x18180], desc[UR60][R224.64], !P4 ;  /* 0x18180000e0057fae */ /* 0x000fe2000e12187c */
[----:B---3--:R-:W-:-:S03]  /*14660*/  IMAD.WIDE R218, R2, 0x4, R234 ;  /* 0x0000000402da7825 */ /* 0x008fc600078e02ea */
[----:B------:R-:W-:Y:S04]  /*14670*/  LDGSTS.E [R5+0x18200], desc[UR60][R222.64], !P4 ;  /* 0x18200000de057fae */ /* 0x000fe8000e12187c */
[----:B------:R-:W3:Y:S04]  /*14680*/  LDL.LU.64 R234, [R1+0x188] ;  /* 0x0001880001ea7983 */ /* 0x000ee80000300a00 */
[----:B------:R-:W-:Y:S04]  /*14690*/  STL.64 [R1+0x18b0], R220 ;  /* 0x0018b0dc01007387 */ /* 0x000fe80000100a00 */
[----:B------:R-:W-:Y:S04]  /*146a0*/  STL.64 [R1+0x18c8], R218 ;  /* 0x0018c8da01007387 */ /* 0x000fe80000100a00 */
[----:B------:R-:W3:Y:S01]  /*146b0*/  LDL.LU.64 R232, [R1+0x180] ;  /* 0x0001800001e87983 */ /* 0x000ee20000300a00 */
[----:B------:R-:W-:-:S03]  /*146c0*/  ISETP.GE.U32.AND P5, PT, R228, 0x7fffff5c, PT ;  /* 0x7fffff5ce400780c */ /* 0x000fc60003fa6070 */
[----:B------:R-:W-:Y:S04]  /*146d0*/  LDGSTS.E [R5+0x18280], desc[UR60][R220.64], !P4 ;  /* 0x18280000dc057fae */ /* 0x000fe8000e12187c */
[----:B------:R-:W-:Y:S01]  /*146e0*/  LDGSTS.E [R5+0x18300], desc[UR60][R218.64], !P4 ;  /* 0x18300000da057fae */ /* 0x000fe2000e12187c */
[----:B--2---:R-:W-:-:S05]  /*146f0*/  IMAD.WIDE R216, R2, 0x4, R216 ;  /* 0x0000000402d87825 */ /* 0x004fca00078e02d8 */
[----:B------:R2:W-:Y:S04]  /*14700*/  STL.64 [R1+0x18e0], R216 ;  /* 0x0018e0d801007387 */ /* 0x0005e80000100a00 */
[----:B------:R3:W-:Y:S01]  /*14710*/  LDGSTS.E [R5+0x18380], desc[UR60][R216.64], !P4 ;  /* 0x18380000d8057fae */ /* 0x0007e2000e12187c */
[----:B------:R-:W-:-:S04]  /*14720*/  IMAD.WIDE R248, R2, 0x4, R214 ;  /* 0x0000000402f87825 */ /* 0x000fc800078e02d6 */
[C---:B-1----:R-:W-:Y:S01]  /*14730*/  IMAD.WIDE R246, R2.reuse, 0x4, R212 ;  /* 0x0000000402f67825 */ /* 0x042fe200078e02d4 */
[----:B------:R-:W-:Y:S03]  /*14740*/  STL.64 [R1+0x1938], R248 ;  /* 0x001938f801007387 */ /* 0x000fe60000100a00 */
[C---:B-----5:R-:W-:Y:S01]  /*14750*/  IMAD.WIDE R242, R2.reuse, 0x4, R242 ;  /* 0x0000000402f27825 */ /* 0x060fe200078e02f2 */
[----:B------:R-:W5:Y:S03]  /*14760*/  LDL.LU.64 R212, [R1+0xf8] ;  /* 0x0000f80001d47983 */ /* 0x000f660000300a00 */
[C---:B------:R-:W-:Y:S01]  /*14770*/  IMAD.WIDE R240, R2.reuse, 0x4, R240 ;  /* 0x0000000402f07825 */ /* 0x040fe200078e02f0 */
[----:B------:R1:W-:Y:S04]  /*14780*/  STL.64 [R1+0x1950], R246 ;  /* 0x001950f601007387 */ /* 0x0003e80000100a00 */
[----:B------:R-:W5:Y:S04]  /*14790*/  LDL.LU.64 R214, [R1+0xf0] ;  /* 0x0000f00001d67983 */ /* 0x000f680000300a00 */
[----:B------:R1:W-:Y:S04]  /*147a0*/  STL.64 [R1+0x1968], R242 ;  /* 0x001968f201007387 */ /* 0x0003e80000100a00 */
[----:B--2---:R-:W2:Y:S04]  /*147b0*/  LDL.LU.64 R216, [R1+0xe8] ;  /* 0x0000e80001d87983 */ /* 0x004ea80000300a00 */
[----:B------:R1:W-:Y:S01]  /*147c0*/  STL.64 [R1+0x1980], R240 ;  /* 0x001980f001007387 */ /* 0x0003e20000100a00 */
[----:B------:R-:W-:-:S03]  /*147d0*/  IMAD.WIDE R238, R2, 0x4, R238 ;  /* 0x0000000402ee7825 */ /* 0x000fc600078e02ee */
[----:B------:R-:W2:Y:S04]  /*147e0*/  LDL.LU.64 R218, [R1+0xe0] ;  /* 0x0000e00001da7983 */ /* 0x000ea80000300a00 */
[----:B------:R-:W2:Y:S04]  /*147f0*/  LDL.LU.64 R220, [R1+0xd8] ;  /* 0x0000d80001dc7983 */ /* 0x000ea80000300a00 */
[----:B------:R-:W2:Y:S01]  /*14800*/  LDL.LU.64 R222, [R1+0xd0] ;  /* 0x0000d00001de7983 */ /* 0x000ea20000300a00 */
[----:B----4-:R-:W-:-:S03]  /*14810*/  IMAD.WIDE R236, R2, 0x4, R236 ;  /* 0x0000000402ec7825 */ /* 0x010fc600078e02ec */
[----:B------:R4:W-:Y:S04]  /*14820*/  STL.64 [R1+0x1998], R238 ;  /* 0x001998ee01007387 */ /* 0x0009e80000100a00 */
[----:B------:R-:W2:Y:S04]  /*14830*/  LDL.LU.64 R224, [R1+0xc8] ;  /* 0x0000c80001e07983 */ /* 0x000ea80000300a00 */
[----:B------:R4:W-:Y:S04]  /*14840*/  STL.64 [R1+0x19b0], R236 ;  /* 0x0019b0ec01007387 */ /* 0x0009e80000100a00 */
[----:B------:R-:W2:Y:S04]  /*14850*/  LDL.LU.64 R226, [R1+0xc0] ;  /* 0x0000c00001e27983 */ /* 0x000ea80000300a00 */
[----:B------:R-:W-:Y:S04]  /*14860*/  LDGSTS.E [R5+0x19000], desc[UR60][R248.64], !P5 ;  /* 0x19000000f8057fae */ /* 0x000fe8000e92187c */
[----:B------:R2:W-:Y:S01]  /*14870*/  LDGSTS.E [R5+0x19080], desc[UR60][R246.64], !P5 ;  /* 0x19080000f6057fae */ /* 0x0005e2000e92187c */
[----:B---3--:R-:W-:-:S03]  /*14880*/  IMAD.WIDE R234, R2, 0x4, R234 ;  /* 0x0000000402ea7825 */ /* 0x008fc600078e02ea */
[----:B------:R3:W-:Y:S04]  /*14890*/  LDGSTS.E [R5+0x19100], desc[UR60][R242.64], !P5 ;  /* 0x19100000f2057fae */ /* 0x0007e8000e92187c */
[----:B------:R3:W-:Y:S04]  /*148a0*/  STL.64 [R1+0x19c8], R234 ;  /* 0x0019c8ea01007387 */ /* 0x0007e80000100a00 */
[----:B------:R2:W-:Y:S01]  /*148b0*/  LDGSTS.E [R5+0x19180], desc[UR60][R240.64], !P5 ;  /* 0x19180000f0057fae */ /* 0x0005e2000e92187c */
[----:B------:R-:W-:-:S03]  /*148c0*/  IMAD.WIDE R232, R2, 0x4, R232 ;  /* 0x0000000402e87825 */ /* 0x000fc600078e02e8 */
[----:B------:R2:W-:Y:S04]  /*148d0*/  LDGSTS.E [R5+0x19200], desc[UR60][R238.64], !P5 ;  /* 0x19200000ee057fae */ /* 0x0005e8000e92187c */
[----:B------:R3:W-:Y:S04]  /*148e0*/  STL.64 [R1+0x19e0], R232 ;  /* 0x0019e0e801007387 */ /* 0x0007e80000100a00 */
[----:B-1----:R-:W2:Y:S04]  /*148f0*/  LDL.LU.64 R246, [R1+0x38] ;  /* 0x0000380001f67983 */ /* 0x002ea80000300a00 */
[----:B------:R-:W2:Y:S04]  /*14900*/  LDL.LU.64 R248, [R1+0x30] ;  /* 0x0000300001f87983 */ /* 0x000ea80000300a00 */
[----:B------:R-:W2:Y:S04]  /*14910*/  LDL.LU.64 R242, [R1+0x28] ;  /* 0x0000280001f27983 */ /* 0x000ea80000300a00 */
[----:B------:R-:W2:Y:S04]  /*14920*/  LDL.LU.64 R240, [R1+0x20] ;  /* 0x0000200001f07983 */ /* 0x000ea80000300a00 */
[----:B----4-:R-:W4:Y:S04]  /*14930*/  LDL.LU.64 R238, [R1+0x18] ;  /* 0x0000180001ee7983 */ /* 0x010f280000300a00 */
[----:B------:R1:W-:Y:S04]  /*14940*/  LDGSTS.E [R5+0x19280], desc[UR60][R236.64], !P5 ;  /* 0x19280000ec057fae */ /* 0x0003e8000e92187c */
[----:B------:R1:W-:Y:S04]  /*14950*/  LDGSTS.E [R5+0x19300], desc[UR60][R234.64], !P5 ;  /* 0x19300000ea057fae */ /* 0x0003e8000e92187c */
[----:B------:R1:W-:Y:S04]  /*14960*/  LDGSTS.E [R5+0x19380], desc[UR60][R232.64], !P5 ;  /* 0x19380000e8057fae */ /* 0x0003e8000e92187c */
[----:B------:R-:W1:Y:S04]  /*14970*/  LDL.LU.64 R236, [R1+0x10] ;  /* 0x0000100001ec7983 */ /* 0x000e680000300a00 */
[----:B---3--:R-:W3:Y:S04]  /*14980*/  LDL.LU.64 R234, [R1+0x8] ;  /* 0x0000080001ea7983 */ /* 0x008ee80000300a00 */
[----:B------:R-:W3:Y:S01]  /*14990*/  LDL.LU.64 R232, [R1] ;  /* 0x0000000001e87983 */ /* 0x000ee20000300a00 */
[----:B------:R-:W-:-:S02]  /*149a0*/  VIADD R228, R231, 0xffffff97 ;  /* 0xffffff97e7e47836 */ /* 0x000fc40000000000 */
[----:B------:R-:W5:Y:S03]  /*149b0*/  LDC R231, c[0x0][0x230] ;  /* 0x00008c00ffe77b82 */ /* 0x000f660000000800 */
[----:B------:R-:W-:Y:S01]  /*149c0*/  ISETP.GE.U32.AND P0, PT, R228, 0x7fffff58, PT ;  /* 0x7fffff58e400780c */ /* 0x000fe20003f06070 */
[----:B------:R-:W-:-:S04]  /*149d0*/  VIADD R228, R230, 0xffffff93 ;  /* 0xffffff93e6e47836 */ /* 0x000fc80000000000 */
[----:B------:R-:W5:Y:S01]  /*149e0*/  LDC R230, c[0x0][0x230] ;  /* 0x00008c00ffe67b82 */ /* 0x000f620000000800 */
[----:B------:R-:W-:Y:S01]  /*149f0*/  ISETP.GE.U32.AND P1, PT, R228, 0x7fffff54, PT ;  /* 0x7fffff54e400780c */ /* 0x000fe20003f26070 */
[----:B------:R-:W-:-:S05]  /*14a00*/  VIADD R228, R229, 0xffffff8f ;  /* 0xffffff8fe5e47836 */ /* 0x000fca0000000000 */
[----:B------:R-:W-:Y:S01]  /*14a10*/  ISETP.GE.U32.AND P2, PT, R228, 0x7fffff50, PT ;  /* 0x7fffff50e400780c */ /* 0x000fe20003f46070 */
[C---:B------:R-:W-:Y:S01]  /*14a20*/  IMAD.WIDE R8, R2.reuse, 0x4, R8 ;  /* 0x0000000402087825 */ /* 0x040fe200078e0208 */
[----:B------:R-:W3:Y:S03]  /*14a30*/  LDC R229, c[0x0][0x230] ;  /* 0x00008c00ffe57b82 */ /* 0x000ee60000000800 */
[----:B------:R-:W-:Y:S01]  /*14a40*/  IMAD.WIDE R10, R2, 0x4, R10 ;  /* 0x00000004020a7825 */ /* 0x000fe200078e020a */
[----:B-----5:R-:W-:-:S03]  /*14a50*/  IADD3 R228, R231, -0x75, RZ ;  /* 0xffffff8be7e47810 */ /* 0x020fc60007ffe0ff */
[----:B------:R-:W-:Y:S01]  /*14a60*/  IMAD.WIDE R12, R2, 0x4, R12 ;  /* 0x00000004020c7825 */ /* 0x000fe200078e020c */
[----:B------:R-:W5:Y:S01]  /*14a70*/  LDC R231, c[0x0][0x230] ;  /* 0x00008c00ffe77b82 */ /* 0x000f620000000800 */
[----:B------:R-:W-:Y:S02]  /*14a80*/  ISETP.GE.U32.AND P4, PT, R228, 0x7fffff4c, PT ;  /* 0x7fffff4ce400780c */ /* 0x000fe40003f86070 */
[----:B------:R-:W-:-:S04]  /*14a90*/  IMAD.WIDE R14, R2, 0x4, R14 ;  /* 0x00000004020e7825 */ /* 0x000fc800078e020e */
[----:B------:R-:W-:-:S04]  /*14aa0*/  IMAD.WIDE R16, R2, 0x4, R16 ;  /* 0x0000000402107825 */ /* 0x000fc800078e0210 */
[----:B------:R-:W-:-:S04]  /*14ab0*/  IMAD.WIDE R18, R2, 0x4, R18 ;  /* 0x0000000402127825 */ /* 0x000fc800078e0212 */
[----:B------:R-:W-:-:S04]  /*14ac0*/  IMAD.WIDE R20, R2, 0x4, R20 ;  /* 0x0000000402147825 */ /* 0x000fc800078e0214 */
[----:B------:R-:W-:Y:S02]  /*14ad0*/  VIADD R228, R230, 0xffffff87 ;  /* 0xffffff87e6e47836 */ /* 0x000fe40000000000 */
[C---:B------:R-:W-:Y:S01]  /*14ae0*/  IMAD.WIDE R22, R2.reuse, 0x4, R22 ;  /* 0x0000000402167825 */ /* 0x040fe200078e0216 */
[----:B------:R-:W5:Y:S03]  /*14af0*/  LDC R230, c[0x0][0x230] ;  /* 0x00008c00ffe67b82 */ /* 0x000f660000000800 */
[----:B------:R-:W-:Y:S01]  /*14b00*/  IMAD.WIDE R24, R2, 0x4, R24 ;  /* 0x0000000402187825 */ /* 0x000fe200078e0218 */
[----:B------:R-:W-:-:S03]  /*14b10*/  ISETP.GE.U32.AND P5, PT, R228, 0x7fffff48, PT ;  /* 0x7fffff48e400780c */ /* 0x000fc60003fa6070 */
[----:B------:R-:W-:-:S04]  /*14b20*/  IMAD.WIDE R212, R2, 0x4, R212 ;  /* 0x0000000402d47825 */ /* 0x000fc800078e02d4 */
[C---:B------:R-:W-:Y:S01]  /*14b30*/  IMAD.WIDE R214, R2.reuse, 0x4, R214 ;  /* 0x0000000402d67825 */ /* 0x040fe200078e02d6 */
[----:B------:R5:W-:Y:S03]  /*14b40*/  STL.64 [R1+0x1a70], R212 ;  /* 0x001a70d401007387 */ /* 0x000be60000100a00 */
[C---:B--2---:R-:W-:Y:S01]  /*14b50*/  IMAD.WIDE R216, R2.reuse, 0x4, R216 ;  /* 0x0000000402d87825 */ /* 0x044fe200078e02d8 */
[----:B------:R2:W-:Y:S04]  /*14b60*/  STL.64 [R1+0x1a80], R214 ;  /* 0x001a80d601007387 */ /* 0x0005e80000100a00 */
[----:B------:R2:W-:Y:S01]  /*14b70*/  STL.64 [R1+0x1a90], R216 ;  /* 0x001a90d801007387 */ /* 0x0005e20000100a00 */
[----:B------:R-:W-:-:S03]  /*14b80*/  IMAD.WIDE R218, R2, 0x4, R218 ;  /* 0x0000000402da7825 */ /* 0x000fc600078e02da */
[----:B------:R-:W-:Y:S01]  /*14b90*/  LDGSTS.E [R5+0x1a000], desc[UR60][R212.64], !P0 ;  /* 0x1a000000d4057fae */ /* 0x000fe2000c12187c */
[----:B------:R-:W-:-:S03]  /*14ba0*/  IMAD.WIDE R220, R2, 0x4, R220 ;  /* 0x0000000402dc7825 */ /* 0x000fc600078e02dc */
[----:B------:R2:W-:Y:S01]  /*14bb0*/  STL.64 [R1+0x1aa0], R218 ;  /* 0x001aa0da01007387 */ /* 0x0005e20000100a00 */
[----:B------:R-:W-:-:S03]  /*14bc0*/  IMAD.WIDE R222, R2, 0x4, R222 ;  /* 0x0000000402de7825 */ /* 0x000fc600078e02de */
[----:B------:R2:W-:Y:S04]  /*14bd0*/  STL.64 [R1+0x1ab0], R220 ;  /* 0x001ab0dc01007387 */ /* 0x0005e80000100a00 */
[----:B-----5:R-:W5:Y:S01]  /*14be0*/  LDL.LU.64 R212, [R1+0x3620] ;  /* 0x0036200001d47983 */ /* 0x020f620000300a00 */
[----:B------:R-:W-:-:S03]  /*14bf0*/  IMAD.WIDE R224, R2, 0x4, R224 ;  /* 0x0000000402e07825 */ /* 0x000fc600078e02e0 */
[----:B------:R2:W-:Y:S04]  /*14c00*/  STL.64 [R1+0x1ac0], R222 ;  /* 0x001ac0de01007387 */ /* 0x0005e80000100a00 */
[----:B------:R-:W-:Y:S01]  /*14c10*/  LDGSTS.E [R5+0x1a080], desc[UR60][R214.64], !P0 ;  /* 0x1a080000d6057fae */ /* 0x000fe2000c12187c */
[----:B------:R-:W-:-:S03]  /*14c20*/  IMAD.WIDE R226, R2, 0x4, R226 ;  /* 0x0000000402e27825 */ /* 0x000fc600078e02e2 */
[----:B------:R-:W-:Y:S04]  /*14c30*/  LDGSTS.E [R5+0x1a100], desc[UR60][R216.64], !P0 ;  /* 0x1a100000d8057fae */ /* 0x000fe8000c12187c */
[----:B------:R-:W-:Y:S04]  /*14c40*/  LDGSTS.E [R5+0x1a180], desc[UR60][R218.64], !P0 ;  /* 0x1a180000da057fae */ /* 0x000fe8000c12187c */
[----:B--2---:R-:W2:Y:S04]  /*14c50*/  LDL.LU.64 R214, [R1+0x3618] ;  /* 0x0036180001d67983 */ /* 0x004ea80000300a00 */
[----:B------:R4:W-:Y:S04]  /*14c60*/  STL.64 [R1+0x1ad0], R224 ;  /* 0x001ad0e001007387 */ /* 0x0009e80000100a00 */
[----:B------:R-:W2:Y:S04]  /*14c70*/  LDL.LU.64 R216, [R1+0x3610] ;  /* 0x0036100001d87983 */ /* 0x000ea80000300a00 */
[----:B------:R4:W-:Y:S04]  /*14c80*/  STL.64 [R1+0x1ae0], R226 ;  /* 0x001ae0e201007387 */ /* 0x0009e80000100a00 */
[----:B------:R-:W2:Y:S04]  /*14c90*/  LDL.LU.64 R218, [R1+0x3608] ;  /* 0x0036080001da7983 */ /* 0x000ea80000300a00 */
[----:B------:R-:W-:Y:S01]  /*14ca0*/  LDGSTS.E [R5+0x1a200], desc[UR60][R220.64], !P0 ;  /* 0x1a200000dc057fae */ /* 0x000fe2000c12187c */
[----:B------:R-:W-:-:S03]  /*14cb0*/  IMAD.WIDE R246, R2, 0x4, R246 ;  /* 0x0000000402f67825 */ /* 0x000fc600078e02f6 */
[----:B------:R-:W-:Y:S01]  /*14cc0*/  LDGSTS.E [R5+0x1a280], desc[UR60][R222.64], !P0 ;  /* 0x1a280000de057fae */ /* 0x000fe2000c12187c */
[----:B------:R-:W-:-:S03]  /*14cd0*/  IMAD.WIDE R248, R2, 0x4, R248 ;  /* 0x0000000402f87825 */ /* 0x000fc600078e02f8 */
[----:B------:R-:W-:Y:S01]  /*14ce0*/  LDGSTS.E [R5+0x1a300], desc[UR60][R224.64], !P0 ;  /* 0x1a300000e0057fae */ /* 0x000fe2000c12187c */
[----:B------:R-:W-:-:S03]  /*14cf0*/  IMAD.WIDE R242, R2, 0x4, R242 ;  /* 0x0000000402f27825 */ /* 0x000fc600078e02f2 */
[----:B------:R-:W2:Y:S01]  /*14d00*/  LDL.LU.64 R220, [R1+0x3600] ;  /* 0x0036000001dc7983 */ /* 0x000ea20000300a00 */
[----:B------:R-:W-:-:S03]  /*14d10*/  IMAD.WIDE R240, R2, 0x4, R240 ;  /* 0x0000000402f07825 */ /* 0x000fc600078e02f0 */
[----:B------:R-:W2:Y:S01]  /*14d20*/  LDL.LU.64 R222, [R1+0x35f8] ;  /* 0x0035f80001de7983 */ /* 0x000ea20000300a00 */
[----:B----4-:R-:W-:-:S03]  /*14d30*/  IMAD.WIDE R238, R2, 0x4, R238 ;  /* 0x0000000402ee7825 */ /* 0x010fc600078e02ee */
[----:B------:R-:W4:Y:S04]  /*14d40*/  LDL.LU.64 R224, [R1+0x35f0] ;  /* 0x0035f00001e07983 */ /* 0x000f280000300a00 */
[----:B------:R-:W-:Y:S04]  /*14d50*/  LDGSTS.E [R5+0x1a380], desc[UR60][R226.64], !P0 ;  /* 0x1a380000e2057fae */ /* 0x000fe8000c12187c */
[----:B------:R-:W-:Y:S04]  /*14d60*/  LDGSTS.E [R5+0x1b000], desc[UR60][R246.64], !P1 ;  /* 0x1b000000f6057fae */ /* 0x000fe8000c92187c */
[----:B------:R-:W-:Y:S04]  /*14d70*/  LDGSTS.E [R5+0x1b080], desc[UR60][R248.64], !P1 ;  /* 0x1b080000f8057fae */ /* 0x000fe8000c92187c */
[----:B------:R-:W4:Y:S01]  /*14d80*/  LDL.LU.64 R226, [R1+0x35e8] ;  /* 0x0035e80001e27983 */ /* 0x000f220000300a00 */
[----:B-1----:R-:W-:-:S03]  /*14d90*/  IMAD.WIDE R236, R2, 0x4, R236 ;  /* 0x0000000402ec7825 */ /* 0x002fc600078e02ec */
[----:B------:R1:W-:Y:S01]  /*14da0*/  STL.64 [R1+0x1b38], R246 ;  /* 0x001b38f601007387 */ /* 0x0003e20000100a00 */
[----:B---3--:R-:W-:-:S03]  /*14db0*/  IMAD.WIDE R234, R2, 0x4, R234 ;  /* 0x0000000402ea7825 */ /* 0x008fc600078e02ea */
[----:B------:R3:W-:Y:S01]  /*14dc0*/  STL.64 [R1+0x1b48], R248 ;  /* 0x001b48f801007387 */ /* 0x0007e20000100a00 */
[----:B------:R-:W-:-:S03]  /*14dd0*/  IMAD.WIDE R232, R2, 0x4, R232 ;  /* 0x0000000402e87825 */ /* 0x000fc600078e02e8 */
[----:B------:R-:W-:Y:S04]  /*14de0*/  STL.64 [R1+0x1b58], R242 ;  /* 0x001b58f201007387 */ /* 0x000fe80000100a00 */
[----:B------:R-:W-:Y:S04]  /*14df0*/  STL.64 [R1+0x1b68], R240 ;  /* 0x001b68f001007387 */ /* 0x000fe80000100a00 */
[----:B------:R-:W-:Y:S04]  /*14e00*/  STL.64 [R1+0x1b78], R238 ;  /* 0x001b78ee01007387 */ /* 0x000fe80000100a00 */
[----:B------:R-:W-:Y:S04]  /*14e10*/  LDGSTS.E [R5+0x1b100], desc[UR60][R242.64], !P1 ;  /* 0x1b100000f2057fae */ /* 0x000fe8000c92187c */
[----:B-1----:R-:W4:Y:S04]  /*14e20*/  LDL.LU.64 R246, [R1+0x35e0] ;  /* 0x0035e00001f67983 */ /* 0x002f280000300a00 */
[----:B------:R-:W-:Y:S04]  /*14e30*/  LDGSTS.E [R5+0x1b180], desc[UR60][R240.64], !P1 ;  /* 0x1b180000f0057fae */ /* 0x000fe8000c92187c */
[----:B------:R-:W-:Y:S04]  /*14e40*/  STL.64 [R1+0x1b88], R236 ;  /* 0x001b88ec01007387 */ /* 0x000fe80000100a00 */
[----:B------:R-:W-:Y:S04]  /*14e50*/  LDGSTS.E [R5+0x1b200], desc[UR60][R238.64], !P1 ;  /* 0x1b200000ee057fae */ /* 0x000fe8000c92187c */
[----:B---3--:R-:W3:Y:S04]  /*14e60*/  LDL.LU.64 R248, [R1+0x35d8] ;  /* 0x0035d80001f87983 */ /* 0x008ee80000300a00 */
[----:B------:R-:W-:Y:S04]  /*14e70*/  LDGSTS.E [R5+0x1b280], desc[UR60][R236.64], !P1 ;  /* 0x1b280000ec057fae */ /* 0x000fe8000c92187c */
[----:B------:R-:W-:Y:S04]  /*14e80*/  STL.64 [R1+0x1b98], R234 ;  /* 0x001b98ea01007387 */ /* 0x000fe80000100a00 */
[----:B------:R-:W-:Y:S04]  /*14e90*/  LDGSTS.E [R5+0x1b300], desc[UR60][R234.64], !P1 ;  /* 0x1b300000ea057fae */ /* 0x000fe8000c92187c */
[----:B------:R-:W-:Y:S04]  /*14ea0*/  STL.64 [R1+0x1ba8], R232 ;  /* 0x001ba8e801007387 */ /* 0x000fe80000100a00 */
[----:B------:R-:W-:Y:S04]  /*14eb0*/  LDGSTS.E [R5+0x1b380], desc[UR60][R232.64], !P1 ;  /* 0x1b380000e8057fae */ /* 0x000fe8000c92187c */
[----:B------:R1:W-:Y:S04]  /*14ec0*/  STL.64 [R1+0x1c00], R6 ;  /* 0x001c000601007387 */ /* 0x0003e80000100a00 */
[----:B------:R1:W-:Y:S04]  /*14ed0*/  LDGSTS.E [R5+0x1c000], desc[UR60][R6.64], !P2 ;  /* 0x1c00000006057fae */ /* 0x0003e8000d12187c */
[----:B------:R1:W-:Y:S04]  /*14ee0*/  STL.64 [R1+0x1c08], R8 ;  /* 0x001c080801007387 */ /* 0x0003e80000100a00 */
[----:B------:R1:W-:Y:S04]  /*14ef0*/  LDGSTS.E [R5+0x1c080], desc[UR60][R8.64], !P2 ;  /* 0x1c08000008057fae */ /* 0x0003e8000d12187c */
[----:B------:R-:W-:Y:S01]  /*14f00*/  STL.64 [R1+0x1c10], R10 ;  /* 0x001c100a01007387 */ /* 0x000fe20000100a00 */
[----:B------:R-:W-:Y:S01]  /*14f10*/  VIADD R228, R229, 0xffffff83 ;  /* 0xffffff83e5e47836 */ /* 0x000fe20000000000 */
[----:B-1----:R-:W1:Y:S02]  /*14f20*/  LDC R7, c[0x0][0x230] ;  /* 0x00008c00ff077b82 */ /* 0x002e640000000800 */
[----:B------:R-:W-:Y:S04]  /*14f30*/  LDGSTS.E [R5+0x1c100], desc[UR60][R10.64], !P2 ;  /* 0x1c1000000a057fae */ /* 0x000fe8000d12187c */
[----:B------:R-:W-:Y:S02]  /*14f40*/  STL.64 [R1+0x1c18], R12 ;  /* 0x001c180c01007387 */ /* 0x000fe40000100a00 */
[----:B------:R-:W1:Y:S02]  /*14f50*/  LDC R229, c[0x0][0x230] ;  /* 0x00008c00ffe57b82 */ /* 0x000e640000000800 */
[----:B------:R-:W-:Y:S04]  /*14f60*/  LDGSTS.E [R5+0x1c180], desc[UR60][R12.64], !P2 ;  /* 0x1c1800000c057fae */ /* 0x000fe8000d12187c */
[----:B------:R-:W-:Y:S02]  /*14f70*/  STL.64 [R1+0x1c20], R14 ;  /* 0x001c200e01007387 */ /* 0x000fe40000100a00 */
[----:B------:R-:W5:Y:S02]  /*14f80*/  LDC R8, c[0x0][0x230] ;  /* 0x00008c00ff087b82 */ /* 0x000f640000000800 */
[----:B------:R-:W-:Y:S04]  /*14f90*/  LDGSTS.E [R5+0x1c200], desc[UR60][R14.64], !P2 ;  /* 0x1c2000000e057fae */ /* 0x000fe8000d12187c */
[----:B------:R1:W-:Y:S02]  /*14fa0*/  STL.64 [R1+0x1c28], R16 ;  /* 0x001c281001007387 */ /* 0x0003e40000100a00 */
[----:B------:R-:W5:Y:S02]  /*14fb0*/  LDC R9, c[0x0][0x230] ;  /* 0x00008c00ff097b82 */ /* 0x000f640000000800 */
[----:B------:R1:W-:Y:S04]  /*14fc0*/  LDGSTS.E [R5+0x1c280], desc[UR60][R16.64], !P2 ;  /* 0x1c28000010057fae */ /* 0x0003e8000d12187c */
[----:B------:R1:W-:Y:S04]  /*14fd0*/  STL.64 [R1+0x1c30], R18 ;  /* 0x001c301201007387 */ /* 0x0003e80000100a00 */
[----:B------:R1:W-:Y:S04]  /*14fe0*/  LDGSTS.E [R5+0x1c300], desc[UR60][R18.64], !P2 ;  /* 0x1c30000012057fae */ /* 0x0003e8000d12187c */
[----:B------:R1:W-:Y:S02]  /*14ff0*/  STL.64 [R1+0x1c38], R20 ;  /* 0x001c381401007387 */ /* 0x0003e40000100a00 */
[----:B-1----:R-:W-:-:S02]  /*15000*/  IMAD.WIDE R16, R2, 0x4, R30 ;  /* 0x0000000402107825 */ /* 0x002fc400078e021e */
[----:B------:R1:W-:Y:S02]  /*15010*/  LDGSTS.E [R5+0x1c380], desc[UR60][R20.64], !P2 ;  /* 0x1c38000014057fae */ /* 0x0003e4000d12187c */
[----:B------:R-:W-:-:S04]  /*15020*/  IMAD.WIDE R14, R2, 0x4, R32 ;  /* 0x00000004020e7825 */ /* 0x000fc800078e0220 */
[C---:B------:R-:W-:Y:S01]  /*15030*/  IMAD.WIDE R18, R2.reuse, 0x4, R28 ;  /* 0x0000000402127825 */ /* 0x040fe200078e021c */
[----:B------:R1:W-:Y:S03]  /*15040*/  STL.64 [R1+0x1c98], R22 ;  /* 0x001c981601007387 */ /* 0x0003e60000100a00 */
[C---:B-1----:R-:W-:Y:S01]  /*15050*/  IMAD.WIDE R20, R2.reuse, 0x4, R26 ;  /* 0x0000000402147825 */ /* 0x042fe200078e021a */
[----:B------:R1:W-:Y:S03]  /*15060*/  STL.64 [R1+0x1ca0], R24 ;  /* 0x001ca01801007387 */ /* 0x0003e60000100a00 */
[C---:B------:R-:W-:Y:S01]  /*15070*/  IMAD.WIDE R12, R2.reuse, 0x4, R34 ;  /* 0x00000004020c7825 */ /* 0x040fe200078e0222 */
[----:B------:R1:W-:Y:S03]  /*15080*/  LDGSTS.E [R5+0x1d000], desc[UR60][R22.64], !P4 ;  /* 0x1d00000016057fae */ /* 0x0003e6000e12187c */
[C---:B------:R-:W-:Y:S01]  /*15090*/  IMAD.WIDE R10, R2.reuse, 0x4, R36 ;  /* 0x00000004020a7825 */ /* 0x040fe200078e0224 */
[----:B------:R1:W-:Y:S04]  /*150a0*/  STL.64 [R1+0x1ca8], R20 ;  /* 0x001ca81401007387 */ /* 0x0003e80000100a00 */
[----:B------:R1:W-:Y:S04]  /*150b0*/  LDGSTS.E [R5+0x1d080], desc[UR60][R24.64], !P4 ;  /* 0x1d08000018057fae */ /* 0x0003e8000e12187c */
[----:B------:R1:W-:Y:S02]  /*150c0*/  STL.64 [R1+0x1cb0], R18 ;  /* 0x001cb01201007387 */ /* 0x0003e40000100a00 */
[----:B-1----:R-:W-:-:S02]  /*150d0*/  IMAD.WIDE R22, R2, 0x4, R40 ;  /* 0x0000000402167825 */ /* 0x002fc400078e0228 */
[----:B------:R1:W-:Y:S02]  /*150e0*/  STL.64 [R1+0x1cb8], R16 ;  /* 0x001cb81001007387 */ /* 0x0003e40000100a00 */
[C---:B------:R-:W-:Y:S02]  /*150f0*/  IMAD.WIDE R24, R2.reuse, 0x4, R38 ;  /* 0x0000000402187825 */ /* 0x040fe400078e0226 */
[----:B------:R1:W-:Y:S04]  /*15100*/  LDGSTS.E [R5+0x1d100], desc[UR60][R20.64], !P4 ;  /* 0x1d10000014057fae */ /* 0x0003e8000e12187c */
[----:B------:R1:W-:Y:S04]  /*15110*/  STL.64 [R1+0x1cc8], R14 ;  /* 0x001cc80e01007387 */ /* 0x0003e80000100a00 */
[----:B------:R1:W-:Y:S02]  /*15120*/  LDGSTS.E [R5+0x1d180], desc[UR60][R18.64], !P4 ;  /* 0x1d18000012057fae */ /* 0x0003e4000e12187c */
[----:B-1----:R-:W-:-:S02]  /*15130*/  IMAD.WIDE R20, R2, 0x4, R42 ;  /* 0x0000000402147825 */ /* 0x002fc400078e022a */
[----:B------:R1:W-:Y:S04]  /*15140*/  STL.64 [R1+0x1cd0], R12 ;  /* 0x001cd00c01007387 */ /* 0x0003e80000100a00 */
[----:B------:R1:W-:Y:S01]  /*15150*/  LDGSTS.E [R5+0x1d200], desc[UR60][R16.64], !P4 ;  /* 0x1d20000010057fae */ /* 0x0003e2000e12187c */
[----:B------:R-:W-:-:S03]  /*15160*/  IMAD.WIDE R18, R2, 0x4, R44 ;  /* 0x0000000402127825 */ /* 0x000fc600078e022c */
[----:B------:R5:W-:Y:S04]  /*15170*/  STL.64 [R1+0x1cd8], R10 ;  /* 0x001cd80a01007387 */ /* 0x000be80000100a00 */
[----:B------:R1:W-:Y:S02]  /*15180*/  LDGSTS.E [R5+0x1d280], desc[UR60][R14.64], !P4 ;  /* 0x1d2800000e057fae */ /* 0x0003e4000e12187c */
[C---:B-1----:R-:W-:Y:S02]  /*15190*/  IMAD.WIDE R16, R2.reuse, 0x4, R46 ;  /* 0x0000000402107825 */ /* 0x042fe400078e022e */
[----:B------:R1:W-:Y:S04]  /*151a0*/  LDGSTS.E [R5+0x1d300], desc[UR60][R12.64], !P4 ;  /* 0x1d3000000c057fae */ /* 0x0003e8000e12187c */
[----:B------:R-:W-:Y:S01]  /*151b0*/  STL.64 [R1+0x1ea0], R24 ;  /* 0x001ea01801007387 */ /* 0x000fe20000100a00 */
[----:B------:R-:W-:-:S03]  /*151c0*/  IMAD.WIDE R14, R2, 0x4, R48 ;  /* 0x00000004020e7825 */ /* 0x000fc600078e0230 */
[----:B------:R5:W-:Y:S04]  /*151d0*/  LDGSTS.E [R5+0x1d380], desc[UR60][R10.64], !P4 ;  /* 0x1d3800000a057fae */ /* 0x000be8000e12187c */
[----:B------:R-:W-:Y:S01]  /*151e0*/  STL.64 [R1+0x1eb0], R22 ;  /* 0x001eb01601007387 */ /* 0x000fe20000100a00 */
[----:B-1----:R-:W-:-:S03]  /*151f0*/  IMAD.WIDE R12, R2, 0x4, R50 ;  /* 0x00000004020c7825 */ /* 0x002fc600078e0232 */
[----:B------:R1:W-:Y:S01]  /*15200*/  STL.64 [R1+0x2080], R20 ;  /* 0x0020801401007387 */ /* 0x0003e20000100a00 */
[----:B-----5:R-:W-:-:S03]  /*15210*/  IMAD.WIDE R10, R2, 0x4, R52 ;  /* 0x00000004020a7825 */ /* 0x020fc600078e0234 */
[----:B------:R5:W-:Y:S04]  /*15220*/  STL.64 [R1+0x2078], R18 ;  /* 0x0020781201007387 */ /* 0x000be80000100a00 */
[----:B------:R5:W-:Y:S04]  /*15230*/  STL.64 [R1+0x2070], R16 ;  /* 0x0020701001007387 */ /* 0x000be80000100a00 */
[----:B------:R5:W-:Y:S04]  /*15240*/  LDGSTS.E [R5+0x1e000], desc[UR60][R24.64], !P5 ;  /* 0x1e00000018057fae */ /* 0x000be8000e92187c */
[----:B------:R-:W-:Y:S04]  /*15250*/  STL.64 [R1+0x2068], R14 ;  /* 0x0020680e01007387 */ /* 0x000fe80000100a00 */
[----:B------:R5:W-:Y:S04]  /*15260*/  LDGSTS.E [R5+0x1e080], desc[UR60][R22.64], !P5 ;  /* 0x1e08000016057fae */ /* 0x000be8000e92187c */
[----:B------:R5:W-:Y:S04]  /*15270*/  STL.64 [R1+0x2060], R12 ;  /* 0x0020600c01007387 */ /* 0x000be80000100a00 */
[----:B------:R-:W-:Y:S04]  /*15280*/  LDGSTS.E [R5+0x1e100], desc[UR60][R20.64], !P5 ;  /* 0x1e10000014057fae */ /* 0x000fe8000e92187c */
[----:B------:R2:W-:Y:S01]  /*15290*/  STL.64 [R1+0x2058], R10 ;  /* 0x0020580a01007387 */ /* 0x0005e20000100a00 */
[----:B------:R-:W-:-:S03]  /*152a0*/  IMAD.WIDE R32, R2, 0x4, R54 ;  /* 0x0000000402207825 */ /* 0x000fc600078e0236 */
[----:B------:R-:W-:Y:S04]  /*152b0*/  LDGSTS.E [R5+0x1e180], desc[UR60][R18.64], !P5 ;  /* 0x1e18000012057fae */ /* 0x000fe8000e92187c */
[----:B-1----:R-:W4:Y:S04]  /*152c0*/  LDL.LU.64 R20, [R1+0x880] ;  /* 0x0008800001147983 */ /* 0x002f280000300a00 */
[----:B------:R-:W3:Y:S01]  /*152d0*/  LDL.LU.64 R240, [R1+0x878] ;  /* 0x0008780001f07983 */ /* 0x000ee20000300a00 */
[----:B------:R-:W-:-:S03]  /*152e0*/  IMAD.WIDE R30, R2, 0x4, R56 ;  /* 0x00000004021e7825 */ /* 0x000fc600078e0238 */
[----:B------:R-:W-:Y:S04]  /*152f0*/  LDGSTS.E [R5+0x1e200], desc[UR60][R16.64], !P5 ;  /* 0x1e20000010057fae */ /* 0x000fe8000e92187c */
[----:B-----5:R-:W5:Y:S01]  /*15300*/  LDL.LU.64 R18, [R1+0x870] ;  /* 0x0008700001127983 */ /* 0x020f620000300a00 */
[----:B------:R-:W-:-:S03]  /*15310*/  IMAD.WIDE R28, R2, 0x4, R58 ;  /* 0x00000004021c7825 */ /* 0x000fc600078e023a */
[----:B------:R1:W-:Y:S01]  /*15320*/  LDGSTS.E [R5+0x1e280], desc[UR60][R14.64], !P5 ;  /* 0x1e2800000e057fae */ /* 0x0003e2000e92187c */
[----:B------:R-:W-:-:S03]  /*15330*/  IMAD.WIDE R26, R2, 0x4, R60 ;  /* 0x00000004021a7825 */ /* 0x000fc600078e023c */
[----:B------:R-:W-:Y:S04]  /*15340*/  LDGSTS.E [R5+0x1e300], desc[UR60][R12.64], !P5 ;  /* 0x1e3000000c057fae */ /* 0x000fe8000e92187c */
[----:B------:R-:W5:Y:S01]  /*15350*/  LDL.LU.64 R16, [R1+0x868] ;  /* 0x0008680001107983 */ /* 0x000f620000300a00 */
[----:B------:R-:W-:-:S03]  /*15360*/  IMAD.WIDE R24, R2, 0x4, R62 ;  /* 0x0000000402187825 */ /* 0x000fc600078e023e */
[----:B------:R2:W-:Y:S04]  /*15370*/  LDGSTS.E [R5+0x1e380], desc[UR60][R10.64], !P5 ;  /* 0x1e3800000a057fae */ /* 0x0005e8000e92187c */
[----:B------:R-:W5:Y:S01]  /*15380*/  LDL.LU.64 R12, [R1+0x860] ;  /* 0x00086000010c7983 */ /* 0x000f620000300a00 */
[----:B------:R-:W-:-:S03]  /*15390*/  IMAD.WIDE R22, R2, 0x4, R64 ;  /* 0x0000000402167825 */ /* 0x000fc600078e0240 */
[----:B------:R-:W5:Y:S04]  /*153a0*/  LDL.LU.64 R238, [R1+0x858] ;  /* 0x0008580001ee7983 */ /* 0x000f680000300a00 */
[----:B------:R-:W5:Y:S04]  /*153b0*/  LDL.LU.64 R236, [R1+0x850] ;  /* 0x0008500001ec7983 */ /* 0x000f680000300a00 */
[----:B------:R-:W-:Y:S04]  /*153c0*/  STL.64 [R1+0x2090], R32 ;  /* 0x0020902001007387 */ /* 0x000fe80000100a00 */
[----:B------:R-:W-:Y:S04]  /*153d0*/  STL.64 [R1+0x2088], R30 ;  /* 0x0020881e01007387 */ /* 0x000fe80000100a00 */
[----:B------:R-:W-:Y:S04]  /*153e0*/  STL.64 [R1+0x31a0], R28 ;  /* 0x0031a01c01007387 */ /* 0x000fe80000100a00 */
[----:B------:R-:W-:Y:S04]  /*153f0*/  STL.64 [R1+0x3198], R26 ;  /* 0x0031981a01007387 */ /* 0x000fe80000100a00 */
[----:B------:R-:W-:Y:S04]  /*15400*/  STL.64 [R1+0x3190], R24 ;  /* 0x0031901801007387 */ /* 0x000fe80000100a00 */
[----:B------:R-:W-:Y:S04]  /*15410*/  STL.64 [R1+0x3188], R22 ;  /* 0x0031881601007387 */ /* 0x000fe80000100a00 */
[----:B------:R-:W5:Y:S01]  /*15420*/  LDL.LU.64 R234, [R1+0x848] ;  /* 0x0008480001ea7983 */ /* 0x000f620000300a00 */
[----:B-1----:R-:W-:-:S04]  /*15430*/  IMAD.WIDE R14, R2, 0x4, R66 ;  /* 0x00000004020e7825 */ /* 0x002fc800078e0242 */
[----:B--2---:R-:W-:Y:S01]  /*15440*/  IMAD.WIDE R10, R2, 0x4, R68 ;  /* 0x00000004020a7825 */ /* 0x004fe200078e0244 */
[----:B------:R1:W-:Y:S04]  /*15450*/  STL.64 [R1+0x3180], R14 ;  /* 0x0031800e01007387 */ /* 0x0003e80000100a00 */
[----:B------:R2:W-:Y:S04]  /*15460*/  STL.64 [R1+0x3178], R10 ;  /* 0x0031780a01007387 */ /* 0x0005e80000100a00 */
[----:B------:R-:W5:Y:S01]  /*15470*/  LDL.LU.64 R232, [R1+0x780] ;  /* 0x0007800001e87983 */ /* 0x000f620000300a00 */
[----:B------:R-:W-:Y:S01]  /*15480*/  ISETP.GE.U32.AND P0, PT, R228, 0x7fffff44, PT ;  /* 0x7fffff44e400780c */ /* 0x000fe20003f06070 */
[----:B------:R-:W-:-:S02]  /*15490*/  VIADD R228, R231, 0xffffffbe ;  /* 0xffffffbee7e47836 */ /* 0x000fc40000000000 */
[----:B------:R-:W-:Y:S01]  /*154a0*/  VIADD R6, R229, 0xffffffb6 ;  /* 0xffffffb6e5067836 */ /* 0x000fe20000000000 */
[----:B------:R-:W5:Y:S09]  /*154b0*/  LDC R231, c[0x0][0x230] ;  /* 0x00008c00ffe77b82 */ /* 0x000f720000000800 */
[----:B------:R-:W-:Y:S04]  /*154c0*/  LDGSTS.E [R5+0x1f000], desc[UR60][R32.64], !P0 ;  /* 0x1f00000020057fae */ /* 0x000fe8000c12187c */
[----:B------:R-:W-:Y:S04]  /*154d0*/  LDGSTS.E [R5+0x1f080], desc[UR60][R30.64], !P0 ;  /* 0x1f0800001e057fae */ /* 0x000fe8000c12187c */
[----:B------:R4:W-:Y:S04]  /*154e0*/  LDGSTS.E [R5+0x1f100], desc[UR60][R28.64], !P0 ;  /* 0x1f1000001c057fae */ /* 0x0009e8000c12187c */
[----:B------:R3:W-:Y:S04]  /*154f0*/  LDGSTS.E [R5+0x1f180], desc[UR60][R26.64], !P0 ;  /* 0x1f1800001a057fae */ /* 0x0007e8000c12187c */
[----:B------:R5:W-:Y:S04]  /*15500*/  LDGSTS.E [R5+0x1f200], desc[UR60][R24.64], !P0 ;  /* 0x1f20000018057fae */ /* 0x000be8000c12187c */
[----:B------:R5:W-:Y:S04]  /*15510*/  LDGSTS.E [R5+0x1f280], desc[UR60][R22.64], !P0 ;  /* 0x1f28000016057fae */ /* 0x000be8000c12187c */
[----:B------:R-:W-:Y:S04]  /*15520*/  LDGSTS.E [R5+0x1f300], desc[UR60][R14.64], !P0 ;  /* 0x1f3000000e057fae */ /* 0x000fe8000c12187c */
[----:B------:R-:W-:Y:S04]  /*15530*/  LDGSTS.E [R5+0x1f380], desc[UR60][R10.64], !P0 ;  /* 0x1f3800000a057fae */ /* 0x000fe8000c12187c */
[----:B-1----:R-:W5:Y:S04]  /*15540*/  LDL.LU.64 R14, [R1+0x778] ;  /* 0x00077800010e7983 */ /* 0x002f680000300a00 */
[----:B--2---:R-:W2:Y:S04]  /*15550*/  LDL.LU.64 R10, [R1+0x770] ;  /* 0x00077000010a7983 */ /* 0x004ea80000300a00 */
[----:B------:R-:W2:Y:S01]  /*15560*/  LDL.LU.64 R242, [R1+0x768] ;  /* 0x0007680001f27983 */ /* 0x000ea20000300a00 */
[----:B------:R-:W-:Y:S01]  /*15570*/  ISETP.GE.U32.AND P1, PT, R228, 0x7fffff7f, PT ;  /* 0x7fffff7fe400780c */ /* 0x000fe20003f26070 */
[----:B----4-:R-:W-:-:S04]  /*15580*/  IMAD.WIDE R28, R2, 0x4, R20 ;  /* 0x00000004021c7825 */ /* 0x010fc800078e0214 */
[----:B---3--:R-:W-:-:S08]  /*15590*/  IMAD.WIDE R26, R2, 0x4, R240 ;  /* 0x00000004021a7825 */ /* 0x008fd000078e02f0 */
[----:B------:R2:W-:Y:S04]  /*155a0*/  LDGSTS.E [R4+0x10400], desc[UR60][R28.64], !P1 ;  /* 0x104000001c047fae */ /* 0x0005e8000c92187c */
[----:B------:R-:W3:Y:S01]  /*155b0*/  LDL.LU.64 R240, [R1+0x760] ;  /* 0x0007600001f07983 */ /* 0x000ee20000300a00 */
[----:B-----5:R-:W-:-:S03]  /*155c0*/  IMAD.WIDE R24, R2, 0x4, R18 ;  /* 0x0000000402187825 */ /* 0x020fc600078e0212 */
[----:B------:R-:W-:Y:S04]  /*155d0*/  STL.64 [R1+0x880], R28 ;  /* 0x0008801c01007387 */ /* 0x000fe80000100a00 */
[----:B------:R-:W-:Y:S04]  /*155e0*/  STL.64 [R1+0x878], R26 ;  /* 0x0008781a01007387 */ /* 0x000fe80000100a00 */
[----:B------:R-:W-:Y:S01]  /*155f0*/  STL.64 [R1+0xcb0], R24 ;  /* 0x000cb01801007387 */ /* 0x000fe20000100a00 */
[----:B------:R-:W-:-:S03]  /*15600*/  IMAD.WIDE R22, R2, 0x4, R16 ;  /* 0x0000000402167825 */ /* 0x000fc600078e0210 */
[----:B------:R1:W-:Y:S04]  /*15610*/  LDGSTS.E [R4+0x10480], desc[UR60][R26.64], !P1 ;  /* 0x104800001a047fae */ /* 0x0003e8000c92187c */
[----:B------:R3:W-:Y:S01]  /*15620*/  LDGSTS.E [R4+0x10500], desc[UR60][R24.64], !P1 ;  /* 0x1050000018047fae */ /* 0x0007e2000c92187c */
[----:B------:R-:W-:-:S03]  /*15630*/  IMAD.WIDE R20, R2, 0x4, R12 ;  /* 0x0000000402147825 */ /* 0x000fc600078e020c */
[----:B------:R4:W-:Y:S01]  /*15640*/  LDGSTS.E [R4+0x10580], desc[UR60][R22.64], !P1 ;  /* 0x1058000016047fae */ /* 0x0009e2000c92187c */
[----:B------:R-:W-:-:S03]  /*15650*/  IMAD.WIDE R18, R2, 0x4, R238 ;  /* 0x0000000402127825 */ /* 0x000fc600078e02ee */
[----:B------:R5:W-:Y:S04]  /*15660*/  LDGSTS.E [R4+0x10600], desc[UR60][R20.64], !P1 ;  /* 0x1060000014047fae */ /* 0x000be8000c92187c */
[----:B------:R-:W4:Y:S01]  /*15670*/  LDL.LU.64 R238, [R1+0x758] ;  /* 0x0007580001ee7983 */ /* 0x000f220000300a00 */
[----:B------:R-:W-:-:S03]  /*15680*/  IMAD.WIDE R16, R2, 0x4, R236 ;  /* 0x0000000402107825 */ /* 0x000fc600078e02ec */
[----:B------:R-:W-:Y:S04]  /*15690*/  STL.64 [R1+0xcd0], R22 ;  /* 0x000cd01601007387 */ /* 0x000fe80000100a00 */
[----:B------:R-:W-:Y:S04]  /*156a0*/  STL.64 [R1+0xce0], R20 ;  /* 0x000ce01401007387 */ /* 0x000fe80000100a00 */
[----:B------:R-:W5:Y:S04]  /*156b0*/  LDL.LU.64 R236, [R1+0x750] ;  /* 0x0007500001ec7983 */ /* 0x000f680000300a00 */
[----:B------:R-:W-:Y:S04]  /*156c0*/  STL.64 [R1+0xcf0], R18 ;  /* 0x000cf01201007387 */ /* 0x000fe80000100a00 */
[----:B------:R5:W-:Y:S04]  /*156d0*/  LDGSTS.E [R4+0x10680], desc[UR60][R18.64], !P1 ;  /* 0x1068000012047fae */ /* 0x000be8000c92187c */
[----:B------:R-:W-:Y:S01]  /*156e0*/  LDGSTS.E [R4+0x10700], desc[UR60][R16.64], !P1 ;  /* 0x1070000010047fae */ /* 0x000fe2000c92187c */
[----:B------:R-:W-:-:S03]  /*156f0*/  IMAD.WIDE R12, R2, 0x4, R234 ;  /* 0x00000004020c7825 */ /* 0x000fc600078e02ea */
[----:B------:R-:W5:Y:S04]  /*15700*/  LDL.LU.64 R234, [R1+0x748] ;  /* 0x0007480001ea7983 */ /* 0x000f680000300a00 */
[----:B------:R1:W-:Y:S04]  /*15710*/  STL.64 [R1+0xd00], R16 ;  /* 0x000d001001007387 */ /* 0x0003e80000100a00 */
[----:B------:R1:W-:Y:S04]  /*15720*/  STL.64 [R1+0xd10], R12 ;  /* 0x000d100c01007387 */ /* 0x0003e80000100a00 */
[----:B------:R-:W-:Y:S04]  /*15730*/  LDGSTS.E [R4+0x10780], desc[UR60][R12.64], !P1 ;  /* 0x107800000c047fae */ /* 0x000fe8000c92187c */
[----:B-1----:R-:W5:Y:S01]  /*15740*/  LDL.LU.64 R16, [R1+0x6b8] ;  /* 0x0006b80001107983 */ /* 0x002f620000300a00 */
[----:B------:R-:W-:-:S03]  /*15750*/  IMAD.WIDE R32, R2, 0x4, R232 ;  /* 0x0000000402207825 */ /* 0x000fc600078e02e8 */
[----:B------:R-:W5:Y:S04]  /*15760*/  LDL.LU.64 R12, [R1+0x6b0] ;  /* 0x0006b000010c7983 */ /* 0x000f680000300a00 */
[----:B------:R-:W5:Y:S01]  /*15770*/  LDL.LU.64 R232, [R1+0x6a8] ;  /* 0x0006a80001e87983 */ /* 0x000f620000300a00 */
[----:B------:R-:W-:-:S03]  /*15780*/  VIADD R228, R230, 0xffffffba ;  /* 0xffffffbae6e47836 */ /* 0x000fc60000000000 */
[----:B------:R-:W-:Y:S02]  /*15790*/  STL.64 [R1+0xd20], R32 ;  /* 0x000d202001007387 */ /* 0x000fe40000100a00 */
[----:B------:R-:W-:-:S13]  /*157a0*/  ISETP.GE.U32.AND P2, PT, R228, 0x7fffff7b, PT ;  /* 0x7fffff7be400780c */ /* 0x000fda0003f46070 */
[----:B------:R-:W-:Y:S01]  /*157b0*/  LDGSTS.E [R4+0x11400], desc[UR60][R32.64], !P2 ;  /* 0x1140000020047fae */ /* 0x000fe2000d12187c */
[----:B------:R-:W-:-:S03]  /*157c0*/  IMAD.WIDE R30, R2, 0x4, R14 ;  /* 0x00000004021e7825 */ /* 0x000fc600078e020e */
[----:B------:R-:W5:Y:S01]  /*157d0*/  LDL.LU.64 R14, [R1+0x6a0] ;  /* 0x0006a000010e7983 */ /* 0x000f620000300a00 */
[----:B--2---:R-:W-:-:S03]  /*157e0*/  IMAD.WIDE R28, R2, 0x4, R10 ;  /* 0x00000004021c7825 */ /* 0x004fc600078e020a */
[----:B------:R1:W-:Y:S01]  /*157f0*/  STL.64 [R1+0xd30], R30 ;  /* 0x000d301e01007387 */ /* 0x0003e20000100a00 */
[----:B------:R-:W-:-:S03]  /*15800*/  IMAD.WIDE R26, R2, 0x4, R242 ;  /* 0x00000004021a7825 */ /* 0x000fc600078e02f2 */
[----:B------:R-:W-:Y:S04]  /*15810*/  STL.64 [R1+0xd40], R28 ;  /* 0x000d401c01007387 */ /* 0x000fe80000100a00 */
[----:B------:R-:W2:Y:S04]  /*15820*/  LDL.LU.64 R10, [R1+0x698] ;  /* 0x00069800010a7983 */ /* 0x000ea80000300a00 */
[----:B------:R-:W-:Y:S04]  /*15830*/  STL.64 [R1+0xd60], R26 ;  /* 0x000d601a01007387 */ /* 0x000fe80000100a00 */
[----:B------:R-:W2:Y:S04]  /*15840*/  LDL.LU.64 R242, [R1+0x690] ;  /* 0x0006900001f27983 */ /* 0x000ea80000300a00 */
[----:B------:R1:W-:Y:S04]  /*15850*/  LDGSTS.E [R4+0x11480], desc[UR60][R30.64], !P2 ;  /* 0x114800001e047fae */ /* 0x0003e8000d12187c */
[----:B------:R1:W-:Y:S04]  /*15860*/  LDGSTS.E [R4+0x11500], desc[UR60][R28.64], !P2 ;  /* 0x115000001c047fae */ /* 0x0003e8000d12187c */
[----:B------:R1:W-:Y:S01]  /*15870*/  LDGSTS.E [R4+0x11580], desc[UR60][R26.64], !P2 ;  /* 0x115800001a047fae */ /* 0x0003e2000d12187c */
[----:B---3--:R-:W-:-:S05]  /*15880*/  IMAD.WIDE R24, R2, 0x4, R240 ;  /* 0x0000000402187825 */ /* 0x008fca00078e02f0 */
[----:B------:R-:W-:Y:S04]  /*15890*/  STL.64 [R1+0xd70], R24 ;  /* 0x000d701801007387 */ /* 0x000fe80000100a00 */
[----:B------:R3:W-:Y:S01]  /*158a0*/  LDGSTS.E [R4+0x11600], desc[UR60][R24.64], !P2 ;  /* 0x1160000018047fae */ /* 0x0007e2000d12187c */
[----:B----4-:R-:W-:-:S05]  /*158b0*/  IMAD.WIDE R22, R2, 0x4, R238 ;  /* 0x0000000402167825 */ /* 0x010fca00078e02ee */
[----:B------:R2:W-:Y:S01]  /*158c0*/  LDGSTS.E [R4+0x11680], desc[UR60][R22.64], !P2 ;  /* 0x1168000016047fae */ /* 0x0005e2000d12187c */
[----:B-----5:R-:W-:-:S03]  /*158d0*/  IMAD.WIDE R20, R2, 0x4, R236 ;  /* 0x0000000402147825 */ /* 0x020fc600078e02ec */
[----:B------:R-:W4:Y:S04]  /*158e0*/  LDL.LU.64 R236, [R1+0x688] ;  /* 0x0006880001ec7983 */ /* 0x000f280000300a00 */
[----:B------:R-:W-:Y:S04]  /*158f0*/  STL.64 [R1+0xd80], R22 ;  /* 0x000d801601007387 */ /* 0x000fe80000100a00 */
[----:B------:R5:W-:Y:S04]  /*15900*/  STL.64 [R1+0xda0], R20 ;  /* 0x000da01401007387 */ /* 0x000be80000100a00 */
[----:B------:R-:W-:Y:S01]  /*15910*/  LDGSTS.E [R4+0x11700], desc[UR60][R20.64], !P2 ;  /* 0x1170000014047fae */ /* 0x000fe2000d12187c */
[----:B------:R-:W-:-:S03]  /*15920*/  IMAD.WIDE R18, R2, 0x4, R234 ;  /* 0x0000000402127825 */ /* 0x000fc600078e02ea */
[----:B------:R-:W4:Y:S04]  /*15930*/  LDL.LU.64 R234, [R1+0x680] ;  /* 0x0006800001ea7983 */ /* 0x000f280000300a00 */
[----:B------:R3:W-:Y:S04]  /*15940*/  STL.64 [R1+0xdb0], R18 ;  /* 0x000db01201007387 */ /* 0x0007e80000100a00 */
[----:B------:R-:W4:Y:S04]  /*15950*/  LDL.LU.64 R240, [R1+0x5f8] ;  /* 0x0005f80001f07983 */ /* 0x000f280000300a00 */
[----:B------:R-:W4:Y:S01]  /*15960*/  LDL.LU.64 R238, [R1+0x5f0] ;  /* 0x0005f00001ee7983 */ /* 0x000f220000300a00 */
[----:B-1----:R-:W-:-:S03]  /*15970*/  IMAD.WIDE R30, R2, 0x4, R16 ;  /* 0x00000004021e7825 */ /* 0x002fc600078e0210 */
[----:B------:R-:W-:Y:S04]  /*15980*/  LDGSTS.E [R4+0x11780], desc[UR60][R18.64], !P2 ;  /* 0x1178000012047fae */ /* 0x000fe8000d12187c */
[----:B-----5:R-:W5:Y:S01]  /*15990*/  LDL.LU.64 R20, [R1+0x5e8] ;  /* 0x0005e80001147983 */ /* 0x020f620000300a00 */
[----:B------:R-:W-:-:S03]  /*159a0*/  IMAD.WIDE R28, R2, 0x4, R12 ;  /* 0x00000004021c7825 */ /* 0x000fc600078e020c */
[----:B---3--:R-:W3:Y:S01]  /*159b0*/  LDL.LU.64 R18, [R1+0x5e0] ;  /* 0x0005e00001127983 */ /* 0x008ee20000300a00 */
[----:B------:R-:W-:-:S03]  /*159c0*/  IMAD.WIDE R26, R2, 0x4, R232 ;  /* 0x00000004021a7825 */ /* 0x000fc600078e02e8 */
[----:B------:R-:W-:Y:S04]  /*159d0*/  STL.64 [R1+0xdc0], R30 ;  /* 0x000dc01e01007387 */ /* 0x000fe80000100a00 */
[----:B------:R-:W-:Y:S04]  /*159e0*/  STL.64 [R1+0xde0], R28 ;  /* 0x000de01c01007387 */ /* 0x000fe80000100a00 */
[----:B------:R-:W3:Y:S04]  /*159f0*/  LDL.LU.64 R12, [R1+0x5d8] ;  /* 0x0005d800010c7983 */ /* 0x000ee80000300a00 */
[----:B------:R-:W3:Y:S01]  /*15a00*/  LDL.LU.64 R232, [R1+0x5d0] ;  /* 0x0005d00001e87983 */ /* 0x000ee20000300a00 */
[----:B------:R-:W-:-:S03]  /*15a10*/  ISETP.GE.U32.AND P4, PT, R6, 0x7fffff77, PT ;  /* 0x7fffff770600780c */ /* 0x000fc60003f86070 */
[----:B------:R-:W-:Y:S10]  /*15a20*/  STL.64 [R1+0xe30], R26 ;  /* 0x000e301a01007387 */ /* 0x000ff40000100a00 */
[----:B------:R-:W-:Y:S01]  /*15a30*/  LDGSTS.E [R4+0x12400], desc[UR60][R30.64], !P4 ;  /* 0x124000001e047fae */ /* 0x000fe2000e12187c */
[----:B------:R-:W-:-:S03]  /*15a40*/  IMAD.WIDE R24, R2, 0x4, R14 ;  /* 0x0000000402187825 */ /* 0x000fc600078e020e */
[----:B------:R1:W-:Y:S04]  /*15a50*/  LDGSTS.E [R4+0x12480], desc[UR60][R28.64], !P4 ;  /* 0x124800001c047fae */ /* 0x0003e8000e12187c */
[----:B------:R5:W-:Y:S04]  /*15a60*/  LDGSTS.E [R4+0x12500], desc[UR60][R26.64], !P4 ;  /* 0x125000001a047fae */ /* 0x000be8000e12187c */
[----:B------:R-:W-:Y:S01]  /*15a70*/  LDGSTS.E [R4+0x12580], desc[UR60][R24.64], !P4 ;  /* 0x1258000018047fae */ /* 0x000fe2000e12187c */
[----:B--2---:R-:W-:-:S05]  /*15a80*/  IMAD.WIDE R22, R2, 0x4, R10 ;  /* 0x0000000402167825 */ /* 0x004fca00078e020a */
[----:B------:R-:W-:Y:S01]  /*15a90*/  LDGSTS.E [R4+0x12600], desc[UR60][R22.64], !P4 ;  /* 0x1260000016047fae */ /* 0x000fe2000e12187c */
[----:B------:R-:W-:-:S03]  /*15aa0*/  IMAD.WIDE R16, R2, 0x4, R242 ;  /* 0x0000000402107825 */ /* 0x000fc600078e02f2 */
[----:B------:R-:W2:Y:S04]  /*15ab0*/  LDL.LU.64 R242, [R1+0x5c8] ;  /* 0x0005c80001f27983 */ /* 0x000ea80000300a00 */
[----:B------:R-:W-:Y:S04]  /*15ac0*/  STL.64 [R1+0xe40], R24 ;  /* 0x000e401801007387 */ /* 0x000fe80000100a00 */
[----:B------:R-:W-:Y:S04]  /*15ad0*/  STL.64 [R1+0xe50], R22 ;  /* 0x000e501601007387 */ /* 0x000fe80000100a00 */
[----:B------:R-:W-:Y:S01]  /*15ae0*/  LDGSTS.E [R4+0x12680], desc[UR60][R16.64], !P4 ;  /* 0x1268000010047fae */ /* 0x000fe2000e12187c */
[----:B----4-:R-:W-:-:S03]  /*15af0*/  IMAD.WIDE R14, R2, 0x4, R236 ;  /* 0x00000004020e7825 */ /* 0x010fc600078e02ec */
[----:B------:R-:W4:Y:S04]  /*15b00*/  LDL.LU.64 R236, [R1+0x5c0] ;  /* 0x0005c00001ec7983 */ /* 0x000f280000300a00 */
[----:B------:R1:W-:Y:S04]  /*15b10*/  STL.64 [R1+0xe60], R16 ;  /* 0x000e601001007387 */ /* 0x0003e80000100a00 */
[----:B------:R1:W-:Y:S04]  /*15b20*/  STL.64 [R1+0xe70], R14 ;  /* 0x000e700e01007387 */ /* 0x0003e80000100a00 */
[----:B------:R-:W-:Y:S01]  /*15b30*/  LDGSTS.E [R4+0x12700], desc[UR60][R14.64], !P4 ;  /* 0x127000000e047fae */ /* 0x000fe2000e12187c */
[----:B------:R-:W-:-:S05]  /*15b40*/  IMAD.WIDE R10, R2, 0x4, R234 ;  /* 0x00000004020a7825 */ /* 0x000fca00078e02ea */
[----:B------:R5:W-:Y:S04]  /*15b50*/  STL.64 [R1+0xe80], R10 ;  /* 0x000e800a01007387 */ /* 0x000be80000100a00 */
[----:B-1----:R-:W4:Y:S04]  /*15b60*/  LDL.LU.64 R16, [R1+0x538] ;  /* 0x0005380001107983 */ /* 0x002f280000300a00 */
[----:B------:R-:W4:Y:S01]  /*15b70*/  LDL.LU.64 R14, [R1+0x530] ;  /* 0x00053000010e7983 */ /* 0x000f220000300a00 */
[----:B------:R-:W-:-:S03]  /*15b80*/  IMAD.WIDE R28, R2, 0x4, R238 ;  /* 0x00000004021c7825 */ /* 0x000fc600078e02ee */
[----:B------:R-:W4:Y:S04]  /*15b90*/  LDL.LU.64 R234, [R1+0x528] ;  /* 0x0005280001ea7983 */ /* 0x000f280000300a00 */
[----:B------:R1:W-:Y:S01]  /*15ba0*/  LDGSTS.E [R4+0x12780], desc[UR60][R10.64], !P4 ;  /* 0x127800000a047fae */ /* 0x0003e2000e12187c */
[----:B-----5:R-:W-:-:S04]  /*15bb0*/  IMAD.WIDE R26, R2, 0x4, R20 ;  /* 0x00000004021a7825 */ /* 0x020fc800078e0214 */
[C---:B-1----:R-:W-:Y:S02]  /*15bc0*/  IMAD.WIDE R10, R2.reuse, 0x4, R240 ;  /* 0x00000004020a7825 */ /* 0x042fe400078e02f0 */
[----:B------:R-:W5:Y:S04]  /*15bd0*/  LDL.LU.64 R240, [R1+0x520] ;  /* 0x0005200001f07983 */ /* 0x000f680000300a00 */
[----:B------:R-:W5:Y:S04]  /*15be0*/  LDL.LU.64 R238, [R1+0x518] ;  /* 0x0005180001ee7983 */ /* 0x000f680000300a00 */
[----:B------:R1:W-:Y:S01]  /*15bf0*/  STL.64 [R1+0xe90], R10 ;  /* 0x000e900a01007387 */ /* 0x0003e20000100a00 */
[----:B---3--:R-:W-:-:S03]  /*15c00*/  IMAD.WIDE R20, R2, 0x4, R232 ;  /* 0x0000000402147825 */ /* 0x008fc600078e02e8 */
[----:B------:R-:W-:Y:S04]  /*15c10*/  STL.64 [R1+0xea8], R28 ;  /* 0x000ea81c01007387 */ /* 0x000fe80000100a00 */
[----:B------:R-:W-:Y:S04]  /*15c20*/  STL.64 [R1+0xec0], R26 ;  /* 0x000ec01a01007387 */ /* 0x000fe80000100a00 */
[----:B------:R-:W3:Y:S01]  /*15c30*/  LDL.LU.64 R232, [R1+0x510] ;  /* 0x0005100001e87983 */ /* 0x000ee20000300a00 */
[----:B------:R-:W-:-:S05]  /*15c40*/  VIADD R6, R231, 0xffffffb2 ;  /* 0xffffffb2e7067836 */ /* 0x000fca0000000000 */
[----:B------:R-:W-:Y:S01]  /*15c50*/  ISETP.GE.U32.AND P5, PT, R6, 0x7fffff73, PT ;  /* 0x7fffff730600780c */ /* 0x000fe20003fa6070 */
[----:B------:R-:W-:-:S04]  /*15c60*/  IMAD.WIDE R24, R2, 0x4, R18 ;  /* 0x0000000402187825 */ /* 0x000fc800078e0212 */
[C---:B------:R-:W-:Y:S01]  /*15c70*/  IMAD.WIDE R22, R2.reuse, 0x4, R12 ;  /* 0x0000000402167825 */ /* 0x040fe200078e020c */
[----:B------:R-:W-:Y:S04]  /*15c80*/  STL.64 [R1+0xed8], R24 ;  /* 0x000ed81801007387 */ /* 0x000fe80000100a00 */
[----:B------:R-:W-:Y:S04]  /*15c90*/  STL.64 [R1+0xef0], R22 ;  /* 0x000ef01601007387 */ /* 0x000fe80000100a00 */
[----:B------:R4:W-:Y:S04]  /*15ca0*/  STL.64 [R1+0xfb8], R20 ;  /* 0x000fb81401007387 */ /* 0x0009e80000100a00 */
[----:B------:R-:W-:Y:S04]  /*15cb0*/  LDGSTS.E [R4+0x13400], desc[UR60][R10.64], !P5 ;  /* 0x134000000a047fae */ /* 0x000fe8000e92187c */
[----:B------:R4:W-:Y:S01]  /*15cc0*/  LDGSTS.E [R4+0x13480], desc[UR60][R28.64], !P5 ;  /* 0x134800001c047fae */ /* 0x0009e2000e92187c */
[----:B--2---:R-:W-:-:S03]  /*15cd0*/  IMAD.WIDE R18, R2, 0x4, R242 ;  /* 0x0000000402127825 */ /* 0x004fc600078e02f2 */
[----:B------:R2:W-:Y:S04]  /*15ce0*/  LDGSTS.E [R4+0x13500], desc[UR60][R26.64], !P5 ;  /* 0x135000001a047fae */ /* 0x0005e8000e92187c */
[----:B-1----:R-:W3:Y:S04]  /*15cf0*/  LDL.LU.64 R10, [R1+0x508] ;  /* 0x00050800010a7983 */ /* 0x002ee80000300a00 */
[----:B------:R-:W-:Y:S04]  /*15d00*/  STL.64 [R1+0xfd0], R18 ;  /* 0x000fd01201007387 */ /* 0x000fe80000100a00 */
[----:B------:R5:W-:Y:S04]  /*15d10*/  LDGSTS.E [R4+0x13580], desc[UR60][R24.64], !P5 ;  /* 0x1358000018047fae */ /* 0x000be8000e92187c */
[----:B------:R1:W-:Y:S04]  /*15d20*/  LDGSTS.E [R4+0x13600], desc[UR60][R22.64], !P5 ;  /* 0x1360000016047fae */ /* 0x0003e8000e92187c */
[----:B------:R-:W-:Y:S04]  /*15d30*/  LDGSTS.E [R4+0x13680], desc[UR60][R20.64], !P5 ;  /* 0x1368000014047fae */ /* 0x000fe8000e92187c */
[----:B------:R-:W-:Y:S01]  /*15d40*/  LDGSTS.E [R4+0x13700], desc[UR60][R18.64], !P5 ;  /* 0x1370000012047fae */ /* 0x000fe2000e92187c */
[----:B----4-:R-:W-:-:S05]  /*15d50*/  IMAD.WIDE R12, R2, 0x4, R236 ;  /* 0x00000004020c7825 */ /* 0x010fca00078e02ec */
[----:B------:R4:W-:Y:S04]  /*15d60*/  STL.64 [R1+0x10b8], R12 ;  /* 0x0010b80c01007387 */ /* 0x0009e80000100a00 */
[----:B------:R-:W3:Y:S04]  /*15d70*/  LDL.LU.64 R236, [R1+0x500] ;  /* 0x0005000001ec7983 */ /* 0x000ee80000300a00 */
[----:B------:R-:W-:Y:S04]  /*15d80*/  LDGSTS.E [R4+0x13780], desc[UR60][R12.64], !P5 ;  /* 0x137800000c047fae */ /* 0x000fe8000e92187c */
[----:B------:R-:W3:Y:S01]  /*15d90*/  LDL.LU.64 R20, [R1+0x478] ;  /* 0x0004780001147983 */ /* 0x000ee20000300a00 */
[----:B------:R-:W-:-:S03]  /*15da0*/  IMAD.WIDE R30, R2, 0x4, R16 ;  /* 0x00000004021e7825 */ /* 0x000fc600078e0210 */
[----:B----4-:R-:W4:Y:S01]  /*15db0*/  LDL.LU.64 R12, [R1+0x470] ;  /* 0x00047000010c7983 */ /* 0x010f220000300a00 */
[----:B------:R-:W-:-:S03]  /*15dc0*/  IMAD.WIDE R28, R2, 0x4, R14 ;  /* 0x00000004021c7825 */ /* 0x000fc600078e020e */
[----:B------:R-:W4:Y:S01]  /*15dd0*/  LDL.LU.64 R242, [R1+0x468] ;  /* 0x0004680001f27983 */ /* 0x000f220000300a00 */
[----:B--2---:R-:W-:-:S03]  /*15de0*/  IMAD.WIDE R26, R2, 0x4, R234 ;  /* 0x00000004021a7825 */ /* 0x004fc600078e02ea */
[----:B------:R-:W2:Y:S04]  /*15df0*/  LDL.LU.64 R234, [R1+0x460] ;  /* 0x0004600001ea7983 */ /* 0x000ea80000300a00 */
[----:B------:R3:W-:Y:S04]  /*15e00*/  STL.64 [R1+0x10e0], R30 ;  /* 0x0010e01e01007387 */ /* 0x0007e80000100a00 */
[----:B------:R-:W-:Y:S04]  /*15e10*/  STL.64 [R1+0x10f8], R28 ;  /* 0x0010f81c01007387 */ /* 0x000fe80000100a00 */
[----:B------:R-:W-:Y:S01]  /*15e20*/  STL.64 [R1+0x1110], R26 ;  /* 0x0011101a01007387 */ /* 0x000fe20000100a00 */
[----:B-----5:R-:W-:-:S03]  /*15e30*/  IMAD.WIDE R24, R2, 0x4, R240 ;  /* 0x0000000402187825 */ /* 0x020fc600078e02f0 */
[----:B------:R-:W5:Y:S01]  /*15e40*/  LDL.LU.64 R18, [R1+0x458] ;  /* 0x0004580001127983 */ /* 0x000f620000300a00 */
[----:B-1----:R-:W-:-:S03]  /*15e50*/  IMAD.WIDE R22, R2, 0x4, R238 ;  /* 0x0000000402167825 */ /* 0x002fc600078e02ee */
[----:B------:R-:W5:Y:S04]  /*15e60*/  LDL.LU.64 R240, [R1+0x450] ;  /* 0x0004500001f07983 */ /* 0x000f680000300a00 */
[----:B------:R-:W-:Y:S04]  /*15e70*/  STL.64 [R1+0x1128], R24 ;  /* 0x0011281801007387 */ /* 0x000fe80000100a00 */
[----:B------:R-:W-:Y:S04]  /*15e80*/  STL.64 [R1+0x1160], R22 ;  /* 0x0011601601007387 */ /* 0x000fe80000100a00 */
[----:B------:R-:W5:Y:S01]  /*15e90*/  LDL.LU.64 R238, [R1+0x448] ;  /* 0x0004480001ee7983 */ /* 0x000f620000300a00 */
[----:B---3--:R-:W-:-:S03]  /*15ea0*/  IMAD.WIDE R16, R2, 0x4, R232 ;  /* 0x0000000402107825 */ /* 0x008fc600078e02e8 */
[----:B------:R-:W3:Y:S01]  /*15eb0*/  LDL.LU.64 R232, [R1+0x440] ;  /* 0x0004400001e87983 */ /* 0x000ee20000300a00 */
[----:B------:R-:W-:Y:S02]  /*15ec0*/  IADD3 R6, R8, -0x52, RZ ;  /* 0xffffffae08067810 */ /* 0x000fe40007ffe0ff */
[----:B------:R-:W1:Y:S02]  /*15ed0*/  LDC R8, c[0x0][0x230] ;  /* 0x00008c00ff087b82 */ /* 0x000e640000000800 */
[----:B------:R-:W-:Y:S01]  /*15ee0*/  ISETP.GE.U32.AND P0, PT, R6, 0x7fffff6f, PT ;  /* 0x7fffff6f0600780c */ /* 0x000fe20003f06070 */
[----:B------:R-:W-:-:S05]  /*15ef0*/  VIADD R6, R7, 0xffffffaa ;  /* 0xffffffaa07067836 */ /* 0x000fca0000000000 */
[----:B------:R-:W1:Y:S01]  /*15f00*/  LDC R7, c[0x0][0x230] ;  /* 0x00008c00ff077b82 */ /* 0x000e620000000800 */
[----:B------:R-:W-:Y:S01]  /*15f10*/  ISETP.GE.U32.AND P1, PT, R6, 0x7fffff6b, PT ;  /* 0x7fffff6b0600780c */ /* 0x000fe20003f26070 */
[----:B------:R-:W-:Y:S01]  /*15f20*/  VIADD R6, R9, 0xffffffa6 ;  /* 0xffffffa609067836 */ /* 0x000fe20000000000 */
[----:B------:R1:W-:Y:S04]  /*15f30*/  STL.64 [R1+0x1188], R16 ;  /* 0x0011881001007387 */ /* 0x0003e80000100a00 */
[----:B------:R1:W-:Y:S01]  /*15f40*/  LDGSTS.E [R4+0x14400], desc[UR60][R30.64], !P0 ;  /* 0x144000001e047fae */ /* 0x0003e2000c12187c */
[----:B------:R-:W1:Y:S01]  /*15f50*/  LDC R9, c[0x0][0x230] ;  /* 0x00008c00ff097b82 */ /* 0x000e620000000800 */
[----:B------:R-:W-:Y:S02]  /*15f60*/  ISETP.GE.U32.AND P2, PT, R6, 0x7fffff67, PT ;  /* 0x7fffff670600780c */ /* 0x000fe40003f46070 */
[----:B------:R4:W-:Y:S04]  /*15f70*/  LDGSTS.E [R4+0x14480], desc[UR60][R28.64], !P0 ;  /* 0x144800001c047fae */ /* 0x0009e8000c12187c */
[----:B------:R4:W-:Y:S01]  /*15f80*/  LDGSTS.E [R4+0x14500], desc[UR60][R26.64], !P0 ;  /* 0x145000001a047fae */ /* 0x0009e2000c12187c */
[----:B-1----:R-:W-:-:S02]  /*15f90*/  VIADD R6, R8, 0xffffffa2 ;  /* 0xffffffa208067836 */ /* 0x002fc40000000000 */
[----:B------:R-:W1:Y:S01]  /*15fa0*/  LDC R8, c[0x0][0x230] ;  /* 0x00008c00ff087b82 */ /* 0x000e620000000800 */
[----:B------:R2:W-:Y:S01]  /*15fb0*/  LDGSTS.E [R4+0x14580], desc[UR60][R24.64], !P0 ;  /* 0x1458000018047fae */ /* 0x0005e2000c12187c */
[----:B------:R-:W-:-:S03]  /*15fc0*/  IMAD.WIDE R14, R2, 0x4, R10 ;  /* 0x00000004020e7825 */ /* 0x000fc600078e020a */
[----:B------:R5:W-:Y:S01]  /*15fd0*/  LDGSTS.E [R4+0x14600], desc[UR60][R22.64], !P0 ;  /* 0x1460000016047fae */ /* 0x000be2000c12187c */
[----:B------:R-:W-:-:S03]  /*15fe0*/  ISETP.GE.U32.AND P4, PT, R6, 0x7fffff63, PT ;  /* 0x7fffff630600780c */ /* 0x000fc60003f86070 */
[----:B------:R1:W-:Y:S01]  /*15ff0*/  STL.64 [R1+0x11b0], R14 ;  /* 0x0011b00e01007387 */ /* 0x0003e20000100a00 */
[----:B------:R-:W-:Y:S02]  /*16000*/  VIADD R6, R7, 0xffffff9e ;  /* 0xffffff9e07067836 */ /* 0x000fe40000000000 */
[----:B------:R-:W3:Y:S01]  /*16010*/  LDC R7, c[0x0][0x230] ;  /* 0x00008c00ff077b82 */ /* 0x000ee20000000800 */
[----:B------:R-:W-:Y:S04]  /*16020*/  LDGSTS.E [R4+0x14680], desc[UR60][R16.64], !P0 ;  /* 0x1468000010047fae */ /* 0x000fe8000c12187c */
[----:B------:R-:W-:Y:S01]  /*16030*/  LDGSTS.E [R4+0x14700], desc[UR60][R14.64], !P0 ;  /* 0x147000000e047fae */ /* 0x000fe2000c12187c */
[----:B------:R-:W-:Y:S01]  /*16040*/  ISETP.GE.U32.AND P5, PT, R6, 0x7fffff5f, PT ;  /* 0x7fffff5f0600780c */ /* 0x000fe20003fa6070 */
[----:B------:R-:W-:-:S02]  /*16050*/  VIADD R6, R9, 0xffffff9a ;  /* 0xffffff9a09067836 */ /* 0x000fc40000000000 */
[----:B------:R-:W-:-:S05]  /*16060*/  IMAD.WIDE R10, R2, 0x4, R236 ;  /* 0x00000004020a7825 */ /* 0x000fca00078e02ec */
[----:B------:R3:W-:Y:S01]  /*16070*/  STL.64 [R1+0x11c8], R10 ;  /* 0x0011c80a01007387 */ /* 0x0007e20000100a00 */
[----:B------:R-:W-:-:S03]  /*16080*/  IMAD.WIDE R30, R2, 0x4, R20 ;  /* 0x00000004021e7825 */ /* 0x000fc600078e0214 */
[----:B------:R-:W3:Y:S04]  /*16090*/  LDL.LU.64 R16, [R1+0x3b8] ;  /* 0x0003b80001107983 */ /* 0x000ee80000300a00 */
[----:B-1----:R-:W3:Y:S01]  /*160a0*/  LDL.LU.64 R14, [R1+0x3b0] ;  /* 0x0003b000010e7983 */ /* 0x002ee20000300a00 */
[----:B----4-:R-:W-:-:S03]  /*160b0*/  IMAD.WIDE R28, R2, 0x4, R12 ;  /* 0x00000004021c7825 */ /* 0x010fc600078e020c */
[----:B------:R-:W4:Y:S01]  /*160c0*/  LDL.LU.64 R236, [R1+0x3a8] ;  /* 0x0003a80001ec7983 */ /* 0x000f220000300a00 */
[----:B------:R-:W-:-:S03]  /*160d0*/  IMAD.WIDE R26, R2, 0x4, R242 ;  /* 0x00000004021a7825 */ /* 0x000fc600078e02f2 */
[----:B------:R-:W4:Y:S04]  /*160e0*/  LDL.LU.64 R12, [R1+0x3a0] ;  /* 0x0003a000010c7983 */ /* 0x000f280000300a00 */
[----:B------:R-:W-:Y:S01]  /*160f0*/  STL.64 [R1+0x11e0], R30 ;  /* 0x0011e01e01007387 */ /* 0x000fe20000100a00 */
[----:B--2---:R-:W-:-:S03]  /*16100*/  IMAD.WIDE R24, R2, 0x4, R234 ;  /* 0x0000000402187825 */ /* 0x004fc600078e02ea */
[----:B------:R-:W2:Y:S04]  /*16110*/  LDL.LU.64 R242, [R1+0x398] ;  /* 0x0003980001f27983 */ /* 0x000ea80000300a00 */
[----:B------:R-:W-:Y:S04]  /*16120*/  STL.64 [R1+0x11f8], R28 ;  /* 0x0011f81c01007387 */ /* 0x000fe80000100a00 */
[----:B------:R-:W2:Y:S01]  /*16130*/  LDL.LU.64 R234, [R1+0x390] ;  /* 0x0003900001ea7983 */ /* 0x000ea20000300a00 */
[----:B-----5:R-:W-:-:S03]  /*16140*/  IMAD.WIDE R22, R2, 0x4, R18 ;  /* 0x0000000402167825 */ /* 0x020fc600078e0212 */
[----:B------:R-:W-:Y:S01]  /*16150*/  STL.64 [R1+0x1268], R26 ;  /* 0x0012681a01007387 */ /* 0x000fe20000100a00 */
[----:B------:R-:W-:-:S03]  /*16160*/  IMAD.WIDE R20, R2, 0x4, R240 ;  /* 0x0000000402147825 */ /* 0x000fc600078e02f0 */
[----:B------:R-:W-:Y:S04]  /*16170*/  STL.64 [R1+0x1288], R24 ;  /* 0x0012881801007387 */ /* 0x000fe80000100a00 */
[----:B------:R1:W-:Y:S01]  /*16180*/  LDGSTS.E [R4+0x14780], desc[UR60][R10.64], !P0 ;  /* 0x147800000a047fae */ /* 0x0003e2000c12187c */
[----:B------:R-:W-:Y:S01]  /*16190*/  ISETP.GE.U32.AND P0, PT, R6, 0x7fffff5b, PT ;  /* 0x7fffff5b0600780c */ /* 0x000fe20003f06070 */
[----:B------:R-:W-:Y:S02]  /*161a0*/  VIADD R6, R8, 0xffffff96 ;  /* 0xffffff9608067836 */ /* 0x000fe40000000000 */
[----:B------:R-:W-:Y:S01]  /*161b0*/  STL.64 [R1+0x12a8], R22 ;  /* 0x0012a81601007387 */ /* 0x000fe20000100a00 */
[----:B------:R-:W-:-:S03]  /*161c0*/  IMAD.WIDE R18, R2, 0x4, R238 ;  /* 0x0000000402127825 */ /* 0x000fc600078e02ee */
[----:B------:R-:W5:Y:S04]  /*161d0*/  LDL.LU.64 R240, [R1+0x388] ;  /* 0x0003880001f07983 */ /* 0x000f680000300a00 */
[----:B------:R1:W-:Y:S01]  /*161e0*/  STL.64 [R1+0x12c8], R20 ;  /* 0x0012c81401007387 */ /* 0x0003e20000100a00 */
[C---:B---3--:R-:W-:Y:S01]  /*161f0*/  IMAD.WIDE R8, R2.reuse, 0x4, R232 ;  /* 0x0000000402087825 */ /* 0x048fe200078e02e8 */
[----:B-1----:R-:W1:Y:S02]  /*16200*/  LDC R10, c[0x0][0x230] ;  /* 0x00008c00ff0a7b82 */ /* 0x002e640000000800 */
[----:B------:R3:W-:Y:S04]  /*16210*/  STL.64 [R1+0x12e8], R18 ;  /* 0x0012e81201007387 */ /* 0x0007e80000100a00 */
[----:B------:R-:W5:Y:S04]  /*16220*/  LDL.LU.64 R232, [R1+0x380] ;  /* 0x0003800001e87983 */ /* 0x000f680000300a00 */
[----:B------:R-:W-:Y:S04]  /*16230*/  LDGSTS.E [R4+0x15400], desc[UR60][R30.64], !P1 ;  /* 0x154000001e047fae */ /* 0x000fe8000c92187c */
[----:B------:R-:W-:Y:S04]  /*16240*/  LDGSTS.E [R4+0x15480], desc[UR60][R28.64], !P1 ;  /* 0x154800001c047fae */ /* 0x000fe8000c92187c */
[----:B------:R-:W-:Y:S04]  /*16250*/  LDGSTS.E [R4+0x15500], desc[UR60][R26.64], !P1 ;  /* 0x155000001a047fae */ /* 0x000fe8000c92187c */
[----:B------:R-:W-:Y:S04]  /*16260*/  LDGSTS.E [R4+0x15580], desc[UR60][R24.64], !P1 ;  /* 0x1558000018047fae */ /* 0x000fe8000c92187c */
[----:B------:R1:W-:Y:S04]  /*16270*/  STL.64 [R1+0x1308], R8 ;  /* 0x0013080801007387 */ /* 0x0003e80000100a00 */
[----:B------:R-:W-:Y:S04]  /*16280*/  LDGSTS.E [R4+0x15600], desc[UR60][R22.64], !P1 ;  /* 0x1560000016047fae */ /* 0x000fe8000c92187c */
[----:B------:R-:W-:Y:S04]  /*16290*/  LDGSTS.E [R4+0x15680], desc[UR60][R20.64], !P1 ;  /* 0x1568000014047fae */ /* 0x000fe8000c92187c */
[----:B------:R-:W5:Y:S04]  /*162a0*/  LDL.LU.64 R228, [R1+0x2f8] ;  /* 0x0002f80001e47983 */ /* 0x000f680000300a00 */
[----:B------:R-:W-:Y:S04]  /*162b0*/  LDGSTS.E [R4+0x15700], desc[UR60][R18.64], !P1 ;  /* 0x1570000012047fae */ /* 0x000fe8000c92187c */
[----:B------:R-:W5:Y:S04]  /*162c0*/  LDL.LU.64 R20, [R1+0x2f0] ;  /* 0x0002f00001147983 */ /* 0x000f680000300a00 */
[----:B------:R1:W-:Y:S04]  /*162d0*/  LDGSTS.E [R4+0x15780], desc[UR60][R8.64], !P1 ;  /* 0x1578000008047fae */ /* 0x0003e8000c92187c */
[----:B---3--:R-:W3:Y:S04]  /*162e0*/  LDL.LU.64 R18, [R1+0x2e8] ;  /* 0x0002e80001127983 */ /* 0x008ee80000300a00 */
[----:B------:R-:W3:Y:S01]  /*162f0*/  LDL.LU.64 R238, [R1+0x2e0] ;  /* 0x0002e00001ee7983 */ /* 0x000ee20000300a00 */
[C---:B------:R-:W-:Y:S01]  /*16300*/  IMAD.WIDE R32, R2.reuse, 0x4, R16 ;  /* 0x0000000402207825 */ /* 0x040fe200078e0210 */
[----:B-1----:R-:W1:Y:S03]  /*16310*/  LDC R9, c[0x0][0x230] ;  /* 0x00008c00ff097b82 */ /* 0x002e660000000800 */
[C---:B------:R-:W-:Y:S01]  /*16320*/  IMAD.WIDE R30, R2.reuse, 0x4, R14 ;  /* 0x00000004021e7825 */ /* 0x040fe200078e020e */
[----:B------:R-:W-:Y:S03]  /*16330*/  LDGSTS.E [R4+0x16400], desc[UR60][R32.64], !P2 ;  /* 0x1640000020047fae */ /* 0x000fe6000d12187c */
[C---:B----4-:R-:W-:Y:S01]  /*16340*/  IMAD.WIDE R28, R2.reuse, 0x4, R236 ;  /* 0x00000004021c7825 */ /* 0x050fe200078e02ec */
[----:B------:R-:W-:Y:S01]  /*16350*/  LDGSTS.E [R4+0x16480], desc[UR60][R30.64], !P2 ;  /* 0x164800001e047fae */ /* 0x000fe2000d12187c */
[----:B------:R-:W4:Y:S02]  /*16360*/  LDC R8, c[0x0][0x230] ;  /* 0x00008c00ff087b82 */ /* 0x000f240000000800 */
[C---:B------:R-:W-:Y:S01]  /*16370*/  IMAD.WIDE R26, R2.reuse, 0x4, R12 ;  /* 0x00000004021a7825 */ /* 0x040fe200078e020c */
[----:B------:R-:W4:Y:S04]  /*16380*/  LDL.LU.64 R236, [R1+0x2d8] ;  /* 0x0002d80001ec7983 */ /* 0x000f280000300a00 */
[----:B------:R-:W-:Y:S04]  /*16390*/  STL.64 [R1+0x1330], R32 ;  /* 0x0013302001007387 */ /* 0x000fe80000100a00 */
[----:B------:R-:W-:Y:S01]  /*163a0*/  STL.64 [R1+0x1350], R30 ;  /* 0x0013501e01007387 */ /* 0x000fe20000100a00 */
[----:B--2---:R-:W-:-:S03]  /*163b0*/  IMAD.WIDE R24, R2, 0x4, R242 ;  /* 0x0000000402187825 */ /* 0x004fc600078e02f2 */
[----:B------:R2:W-:Y:S01]  /*163c0*/  STL.64 [R1+0x1370], R28 ;  /* 0x0013701c01007387 */ /* 0x0005e20000100a00 */
[----:B------:R-:W-:-:S03]  /*163d0*/  IMAD.WIDE R14, R2, 0x4, R234 ;  /* 0x00000004020e7825 */ /* 0x000fc600078e02ea */
[----:B------:R-:W4:Y:S04]  /*163e0*/  LDL.LU.64 R16, [R1+0x2d0] ;  /* 0x0002d00001107983 */ /* 0x000f280000300a00 */
[----:B------:R-:W-:Y:S04]  /*163f0*/  STL.64 [R1+0x1390], R26 ;  /* 0x0013901a01007387 */ /* 0x000fe80000100a00 */
[----:B------:R-:W4:Y:S04]  /*16400*/  LDL.LU.64 R234, [R1+0x2c8] ;  /* 0x0002c80001ea7983 */ /* 0x000f280000300a00 */
[----:B------:R-:W-:Y:S04]  /*16410*/  STL.64 [R1+0x13b0], R24 ;  /* 0x0013b01801007387 */ /* 0x000fe80000100a00 */
[----:B------:R1:W-:Y:S04]  /*16420*/  STL.64 [R1+0x13e0], R14 ;  /* 0x0013e00e01007387 */ /* 0x0003e80000100a00 */
[----:B------:R2:W-:Y:S01]  /*16430*/  LDGSTS.E [R4+0x16500], desc[UR60][R28.64], !P2 ;  /* 0x165000001c047fae */ /* 0x0005e2000d12187c */
[----:B-----5:R-:W-:-:S03]  /*16440*/  IMAD.WIDE R22, R2, 0x4, R232 ;  /* 0x0000000402167825 */ /* 0x020fc600078e02e8 */
[----:B------:R5:W-:Y:S04]  /*16450*/  LDGSTS.E [R4+0x16580], desc[UR60][R26.64], !P2 ;  /* 0x165800001a047fae */ /* 0x000be8000d12187c */
[----:B------:R-:W4:Y:S01]  /*16460*/  LDL.LU.64 R232, [R1+0x2c0] ;  /* 0x0002c00001e87983 */ /* 0x000f220000300a00 */
[----:B------:R-:W-:-:S03]  /*16470*/  IMAD.WIDE R12, R2, 0x4, R240 ;  /* 0x00000004020c7825 */ /* 0x000fc600078e02f0 */
[----:B------:R3:W-:Y:S04]  /*16480*/  LDGSTS.E [R4+0x16600], desc[UR60][R24.64], !P2 ;  /* 0x1660000018047fae */ /* 0x0007e8000d12187c */
[----:B------:R1:W-:Y:S04]  /*16490*/  STL.64 [R1+0x1400], R12 ;  /* 0x0014000c01007387 */ /* 0x0003e80000100a00 */
[----:B------:R3:W-:Y:S04]  /*164a0*/  STL.64 [R1+0x1418], R22 ;  /* 0x0014181601007387 */ /* 0x0007e80000100a00 */
[----:B------:R-:W-:Y:S04]  /*164b0*/  LDGSTS.E [R4+0x16680], desc[UR60][R14.64], !P2 ;  /* 0x166800000e047fae */ /* 0x000fe8000d12187c */
[----:B------:R-:W-:Y:S01]  /*164c0*/  LDGSTS.E [R4+0x16700], desc[UR60][R12.64], !P2 ;  /* 0x167000000c047fae */ /* 0x000fe2000d12187c */
[----:B------:R-:W-:-:S03]  /*164d0*/  ISETP.GE.U32.AND P1, PT, R6, 0x7fffff57, PT ;  /* 0x7fffff570600780c */ /* 0x000fc60003f26070 */
[----:B------:R3:W-:Y:S01]  /*164e0*/  LDGSTS.E [R4+0x16780], desc[UR60][R22.64], !P2 ;  /* 0x1678000016047fae */ /* 0x0007e2000d12187c */
[----:B--2---:R-:W-:-:S03]  /*164f0*/  IMAD.WIDE R28, R2, 0x4, R228 ;  /* 0x00000004021c7825 */ /* 0x004fc600078e02e4 */
[----:B-1----:R-:W2:Y:S04]  /*16500*/  LDL.LU.64 R14, [R1+0x238] ;  /* 0x00023800010e7983 */ /* 0x002ea80000300a00 */
[----:B------:R-:W2:Y:S01]  /*16510*/  LDL.LU.64 R12, [R1+0x230] ;  /* 0x00023000010c7983 */ /* 0x000ea20000300a00 */
[----:B-----5:R-:W-:-:S03]  /*16520*/  IMAD.WIDE R26, R2, 0x4, R20 ;  /* 0x00000004021a7825 */ /* 0x020fc600078e0214 */
[----:B------:R-:W5:Y:S04]  /*16530*/  LDL.LU.64 R242, [R1+0x228] ;  /* 0x0002280001f27983 */ /* 0x000f680000300a00 */
[----:B------:R-:W5:Y:S01]  /*16540*/  LDL.LU.64 R240, [R1+0x220] ;  /* 0x0002200001f07983 */ /* 0x000f620000300a00 */
[----:B---3--:R-:W-:-:S03]  /*16550*/  IMAD.WIDE R24, R2, 0x4, R18 ;  /* 0x0000000402187825 */ /* 0x008fc600078e0212 */
[----:B------:R1:W-:Y:S01]  /*16560*/  STL.64 [R1+0x14a0], R28 ;  /* 0x0014a01c01007387 */ /* 0x0003e20000100a00 */
[----:B------:R-:W-:Y:S01]  /*16570*/  IMAD.WIDE R22, R2, 0x4, R238 ;  /* 0x0000000402167825 */ /* 0x000fe200078e02ee */
[----:B------:R-:W-:Y:S02]  /*16580*/  IADD3 R6, R7, -0x6e, RZ ;  /* 0xffffff9207067810 */ /* 0x000fe40007ffe0ff */
[----:B------:R-:W3:Y:S01]  /*16590*/  LDL.LU.64 R238, [R1+0x218] ;  /* 0x0002180001ee7983 */ /* 0x000ee20000300a00 */
[----:B------:R-:W3:Y:S03]  /*165a0*/  LDC R7, c[0x0][0x230] ;  /* 0x00008c00ff077b82 */ /* 0x000ee60000000800 */
[----:B------:R1:W-:Y:S04]  /*165b0*/  STL.64 [R1+0x14e0], R26 ;  /* 0x0014e01a01007387 */ /* 0x0003e80000100a00 */
[----:B------:R3:W-:Y:S01]  /*165c0*/  STL.64 [R1+0x1510], R24 ;  /* 0x0015101801007387 */ /* 0x0007e20000100a00 */
[----:B------:R-:W-:Y:S01]  /*165d0*/  ISETP.GE.U32.AND P2, PT, R6, 0x7fffff53, PT ;  /* 0x7fffff530600780c */ /* 0x000fe20003f46070 */
[----:B------:R-:W-:-:S02]  /*165e0*/  VIADD R6, R10, 0xffffff8e ;  /* 0xffffff8e0a067836 */ /* 0x000fc40000000000 */
[----:B------:R-:W-:Y:S04]  /*165f0*/  LDGSTS.E [R4+0x17400], desc[UR60][R28.64], !P4 ;  /* 0x174000001c047fae */ /* 0x000fe8000e12187c */
[----:B------:R-:W-:Y:S04]  /*16600*/  LDGSTS.E [R4+0x17480], desc[UR60][R26.64], !P4 ;  /* 0x174800001a047fae */ /* 0x000fe8000e12187c */
[----:B------:R-:W-:Y:S04]  /*16610*/  LDGSTS.E [R4+0x17500], desc[UR60][R24.64], !P4 ;  /* 0x1750000018047fae */ /* 0x000fe8000e12187c */
[----:B------:R-:W-:Y:S01]  /*16620*/  LDGSTS.E [R4+0x17580], desc[UR60][R22.64], !P4 ;  /* 0x1758000016047fae */ /* 0x000fe2000e12187c */
[----:B----4-:R-:W-:-:S03]  /*16630*/  IMAD.WIDE R20, R2, 0x4, R236 ;  /* 0x0000000402147825 */ /* 0x010fc600078e02ec */
[----:B------:R-:W4:Y:S04]  /*16640*/  LDL.LU.64 R236, [R1+0x210] ;  /* 0x0002100001ec7983 */ /* 0x000f280000300a00 */
[----:B------:R3:W-:Y:S04]  /*16650*/  STL.64 [R1+0x1530], R22 ;  /* 0x0015301601007387 */ /* 0x0007e80000100a00 */
[----:B------:R3:W-:Y:S04]  /*16660*/  STL.64 [R1+0x1550], R20 ;  /* 0x0015501401007387 */ /* 0x0007e80000100a00 */
[----:B------:R-:W-:Y:S01]  /*16670*/  LDGSTS.E [R4+0x17600], desc[UR60][R20.64], !P4 ;  /* 0x1760000014047fae */ /* 0x000fe2000e12187c */
[----:B------:R-:W-:-:S05]  /*16680*/  IMAD.WIDE R18, R2, 0x4, R16 ;  /* 0x0000000402127825 */ /* 0x000fca00078e0210 */
[----:B------:R-:W-:Y:S01]  /*16690*/  LDGSTS.E [R4+0x17680], desc[UR60][R18.64], !P4 ;  /* 0x1768000012047fae */ /* 0x000fe2000e12187c */
[----:B------:R-:W-:-:S03]  /*166a0*/  IMAD.WIDE R16, R2, 0x4, R234 ;  /* 0x0000000402107825 */ /* 0x000fc600078e02ea */
[----:B------:R-:W4:Y:S04]  /*166b0*/  LDL.LU.64 R234, [R1+0x208] ;  /* 0x0002080001ea7983 */ /* 0x000f280000300a00 */
[----:B------:R3:W-:Y:S04]  /*166c0*/  STL.64 [R1+0x1570], R18 ;  /* 0x0015701201007387 */ /* 0x0007e80000100a00 */
[----:B------:R3:W-:Y:S04]  /*166d0*/  STL.64 [R1+0x1590], R16 ;  /* 0x0015901001007387 */ /* 0x0007e80000100a00 */
[----:B------:R-:W-:Y:S01]  /*166e0*/  LDGSTS.E [R4+0x17700], desc[UR60][R16.64], !P4 ;  /* 0x1770000010047fae */ /* 0x000fe2000e12187c */
[----:B------:R-:W-:-:S03]  /*166f0*/  IMAD.WIDE R10, R2, 0x4, R232 ;  /* 0x00000004020a7825 */ /* 0x000fc600078e02e8 */
[----:B------:R-:W4:Y:S04]  /*16700*/  LDL.LU.64 R232, [R1+0x200] ;  /* 0x0002000001e87983 */ /* 0x000f280000300a00 */
[----:B------:R4:W-:Y:S04]  /*16710*/  STL.64 [R1+0x15a8], R10 ;  /* 0x0015a80a01007387 */ /* 0x0009e80000100a00 */
[----:B------:R4:W-:Y:S01]  /*16720*/  LDGSTS.E [R4+0x17780], desc[UR60][R10.64], !P4 ;  /* 0x177800000a047fae */ /* 0x0009e2000e12187c */
[----:B--2---:R-:W-:-:S04]  /*16730*/  IMAD.WIDE R38, R2, 0x4, R14 ;  /* 0x0000000402267825 */ /* 0x004fc800078e020e */
[C---:B------:R-:W-:Y:S01]  /*16740*/  IMAD.WIDE R36, R2.reuse, 0x4, R12 ;  /* 0x0000000402247825 */ /* 0x040fe200078e020c */
[----:B------:R-:W-:Y:S03]  /*16750*/  STL.64 [R1+0x15d0], R38 ;  /* 0x0015d02601007387 */ /* 0x000fe60000100a00 */
[C---:B-----5:R-:W-:Y:S01]  /*16760*/  IMAD.WIDE R34, R2.reuse, 0x4, R242 ;  /* 0x0000000402227825 */ /* 0x060fe200078e02f2 */
[----:B-1----:R-:W2:Y:S03]  /*16770*/  LDL.LU.64 R28, [R1+0x178] ;  /* 0x00017800011c7983 */ /* 0x002ea60000300a00 */
[C---:B------:R-:W-:Y:S01]  /*16780*/  IMAD.WIDE R32, R2.reuse, 0x4, R240 ;  /* 0x0000000402207825 */ /* 0x040fe200078e02f0 */
[----:B------:R-:W-:Y:S04]  /*16790*/  STL.64 [R1+0x15f0], R36 ;  /* 0x0015f02401007387 */ /* 0x000fe80000100a00 */
[----:B------:R-:W5:Y:S04]  /*167a0*/  LDL.LU.64 R26, [R1+0x170] ;  /* 0x00017000011a7983 */ /* 0x000f680000300a00 */
[----:B------:R-:W-:Y:S01]  /*167b0*/  STL.64 [R1+0x1610], R34 ;  /* 0x0016102201007387 */ /* 0x000fe20000100a00 */
[----:B---3--:R-:W-:-:S03]  /*167c0*/  IMAD.WIDE R30, R2, 0x4, R238 ;  /* 0x00000004021e7825 */ /* 0x008fc600078e02ee */
[----:B------:R-:W3:Y:S04]  /*167d0*/  LDL.LU.64 R24, [R1+0x168] ;  /* 0x0001680001187983 */ /* 0x000ee80000300a00 */
[----:B------:R-:W-:Y:S04]  /*167e0*/  STL.64 [R1+0x1630], R32 ;  /* 0x0016302001007387 */ /* 0x000fe80000100a00 */
[----:B------:R-:W3:Y:S04]  /*167f0*/  LDL.LU.64 R22, [R1+0x160] ;  /* 0x0001600001167983 */ /* 0x000ee80000300a00 */
[----:B------:R-:W3:Y:S04]  /*16800*/  LDL.LU.64 R20, [R1+0x158] ;  /* 0x0001580001147983 */ /* 0x000ee80000300a00 */
[----:B------:R-:W3:Y:S04]  /*16810*/  LDL.LU.64 R18, [R1+0x150] ;  /* 0x0001500001127983 */ /* 0x000ee80000300a00 */
[----:B------:R-:W-:Y:S04]  /*16820*/  STL.64 [R1+0x1650], R30 ;  /* 0x0016501e01007387 */ /* 0x000fe80000100a00 */
[----:B------:R-:W-:Y:S04]  /*16830*/  LDGSTS.E [R4+0x18400], desc[UR60][R38.64], !P5 ;  /* 0x1840000026047fae */ /* 0x000fe8000e92187c */
[----:B------:R-:W3:Y:S04]  /*16840*/  LDL.LU.64 R16, [R1+0x148] ;  /* 0x0001480001107983 */ /* 0x000ee80000300a00 */
[----:B------:R-:W-:Y:S04]  /*16850*/  LDGSTS.E [R4+0x18480], desc[UR60][R36.64], !P5 ;  /* 0x1848000024047fae */ /* 0x000fe8000e92187c */
[----:B------:R-:W-:Y:S04]  /*16860*/  LDGSTS.E [R4+0x18500], desc[UR60][R34.64], !P5 ;  /* 0x1850000022047fae */ /* 0x000fe8000e92187c */
[----:B------:R-:W-:Y:S04]  /*16870*/  LDGSTS.E [R4+0x18580], desc[UR60][R32.64], !P5 ;  /* 0x1858000020047fae */ /* 0x000fe8000e92187c */
[----:B------:R1:W-:Y:S01]  /*16880*/  LDGSTS.E [R4+0x18600], desc[UR60][R30.64], !P5 ;  /* 0x186000001e047fae */ /* 0x0003e2000e92187c */
[----:B----4-:R-:W-:-:S05]  /*16890*/  IMAD.WIDE R14, R2, 0x4, R236 ;  /* 0x00000004020e7825 */ /* 0x010fca00078e02ec */
[----:B------:R4:W-:Y:S04]  /*168a0*/  STL.64 [R1+0x1670], R14 ;  /* 0x0016700e01007387 */ /* 0x0009e80000100a00 */
[----:B------:R-:W3:Y:S04]  /*168b0*/  LDL.LU.64 R228, [R1+0x140] ;  /* 0x0001400001e47983 */ /* 0x000ee80000300a00 */
[----:B------:R-:W-:Y:S01]  /*168c0*/  LDGSTS.E [R4+0x18680], desc[UR60][R14.64], !P5 ;  /* 0x186800000e047fae */ /* 0x000fe2000e92187c */
[----:B------:R-:W-:-:S05]  /*168d0*/  IMAD.WIDE R12, R2, 0x4, R234 ;  /* 0x00000004020c7825 */ /* 0x000fca00078e02ea */
[----:B------:R1:W-:Y:S04]  /*168e0*/  STL.64 [R1+0x1690], R12 ;  /* 0x0016900c01007387 */ /* 0x0003e80000100a00 */
[----:B------:R-:W-:Y:S01]  /*168f0*/  LDGSTS.E [R4+0x18700], desc[UR60][R12.64], !P5 ;  /* 0x187000000c047fae */ /* 0x000fe2000e92187c */
[----:B------:R-:W-:-:S05]  /*16900*/  IMAD.WIDE R10, R2, 0x4, R232 ;  /* 0x00000004020a7825 */ /* 0x000fca00078e02e8 */
[----:B------:R-:W-:Y:S04]  /*16910*/  STL.64 [R1+0x16a8], R10 ;  /* 0x0016a80a01007387 */ /* 0x000fe80000100a00 */
[----:B----4-:R-:W4:Y:S04]  /*16920*/  LDL.LU.64 R14, [R1+0xb8] ;  /* 0x0000b800010e7983 */ /* 0x010f280000300a00 */
[----:B-1----:R-:W4:Y:S04]  /*16930*/  LDL.LU.64 R12, [R1+0xb0] ;  /* 0x0000b000010c7983 */ /* 0x002f280000300a00 */
[----:B------:R-:W4:Y:S04]  /*16940*/  LDL.LU.64 R242, [R1+0xa8] ;  /* 0x0000a80001f27983 */ /* 0x000f280000300a00 */
[----:B------:R-:W4:Y:S04]  /*16950*/  LDL.LU.64 R240, [R1+0xa0] ;  /* 0x0000a00001f07983 */ /* 0x000f280000300a00 */
[----:B------:R-:W4:Y:S04]  /*16960*/  LDL.LU.64 R238, [R1+0x98] ;  /* 0x0000980001ee7983 */ /* 0x000f280000300a00 */
[----:B------:R-:W4:Y:S04]  /*16970*/  LDL.LU.64 R236, [R1+0x90] ;  /* 0x0000900001ec7983 */ /* 0x000f280000300a00 */
[----:B------:R-:W4:Y:S04]  /*16980*/  LDL.LU.64 R234, [R1+0x88] ;  /* 0x0000880001ea7983 */ /* 0x000f280000300a00 */
[----:B------:R-:W4:Y:S01]  /*16990*/  LDL.LU.64 R232, [R1+0x80] ;  /* 0x0000800001e87983 */ /* 0x000f220000300a00 */
[----:B--2---:R-:W-:-:S03]  /*169a0*/  IMAD.WIDE R28, R2, 0x4, R28 ;  /* 0x00000004021c7825 */ /* 0x004fc600078e021c */
[----:B------:R-:W-:Y:S01]  /*169b0*/  LDGSTS.E [R4+0x18780], desc[UR60][R10.64], !P5 ;  /* 0x187800000a047fae */ /* 0x000fe2000e92187c */
[----:B-----5:R-:W-:-:S03]  /*169c0*/  IMAD.WIDE R26, R2, 0x4, R26 ;  /* 0x00000004021a7825 */ /* 0x020fc600078e021a */
[----:B------:R1:W-:Y:S04]  /*169d0*/  STL.64 [R1+0x16f8], R28 ;  /* 0x0016f81c01007387 */ /* 0x0003e80000100a00 */
[----:B------:R1:W-:Y:S01]  /*169e0*/  LDGSTS.E [R4+0x19400], desc[UR60][R28.64], !P0 ;  /* 0x194000001c047fae */ /* 0x0003e2000c12187c */
[----:B---3--:R-:W-:-:S03]  /*169f0*/  IMAD.WIDE R24, R2, 0x4, R24 ;  /* 0x0000000402187825 */ /* 0x008fc600078e0218 */
[----:B------:R2:W-:Y:S04]  /*16a00*/  STL.64 [R1+0x1718], R26 ;  /* 0x0017181a01007387 */ /* 0x0005e80000100a00 */
[----:B------:R2:W-:Y:S01]  /*16a10*/  LDGSTS.E [R4+0x19480], desc[UR60][R26.64], !P0 ;  /* 0x194800001a047fae */ /* 0x0005e2000c12187c */
[----:B------:R-:W-:-:S04]  /*16a20*/  IMAD.WIDE R22, R2, 0x4, R22 ;  /* 0x0000000402167825 */ /* 0x000fc800078e0216 */
[C---:B------:R-:W-:Y:S01]  /*16a30*/  IMAD.WIDE R20, R2.reuse, 0x4, R20 ;  /* 0x0000000402147825 */ /* 0x040fe200078e0214 */
[----:B------:R4:W-:Y:S03]  /*16a40*/  STL.64 [R1+0x1738], R24 ;  /* 0x0017381801007387 */ /* 0x0009e60000100a00 */
[C---:B------:R-:W-:Y:S01]  /*16a50*/  IMAD.WIDE R18, R2.reuse, 0x4, R18 ;  /* 0x0000000402127825 */ /* 0x040fe200078e0212 */
[----:B------:R4:W-:Y:S04]  /*16a60*/  LDGSTS.E [R4+0x19500], desc[UR60][R24.64], !P0 ;  /* 0x1950000018047fae */ /* 0x0009e8000c12187c */
[----:B------:R3:W-:Y:S04]  /*16a70*/  STL.64 [R1+0x1758], R22 ;  /* 0x0017581601007387 */ /* 0x0007e80000100a00 */
[----:B------:R3:W-:Y:S01]  /*16a80*/  LDGSTS.E [R4+0x19580], desc[UR60][R22.64], !P0 ;  /* 0x1958000016047fae */ /* 0x0007e2000c12187c */
[----:B------:R-:W-:-:S03]  /*16a90*/  IMAD.WIDE R16, R2, 0x4, R16 ;  /* 0x0000000402107825 */ /* 0x000fc600078e0210 */
[----:B------:R5:W-:Y:S04]  /*16aa0*/  STL.64 [R1+0x1778], R20 ;  /* 0x0017781401007387 */ /* 0x000be80000100a00 */
[----:B------:R5:W-:Y:S04]  /*16ab0*/  LDGSTS.E [R4+0x19600], desc[UR60][R20.64], !P0 ;  /* 0x1960000014047fae */ /* 0x000be8000c12187c */
[----:B------:R5:W-:Y:S04]  /*16ac0*/  STL.64 [R1+0x17a0], R18 ;  /* 0x0017a01201007387 */ /* 0x000be80000100a00 */
[----:B------:R5:W-:Y:S04]  /*16ad0*/  LDGSTS.E [R4+0x19680], desc[UR60][R18.64], !P0 ;  /* 0x1968000012047fae */ /* 0x000be8000c12187c */
[----:B------:R5:W-:Y:S04]  /*16ae0*/  STL.64 [R1+0x17c0], R16 ;  /* 0x0017c01001007387 */ /* 0x000be80000100a00 */
[----:B------:R5:W-:Y:S01]  /*16af0*/  LDGSTS.E [R4+0x19700], desc[UR60][R16.64], !P0 ;  /* 0x1970000010047fae */ /* 0x000be2000c12187c */
[----:B------:R-:W-:Y:S01]  /*16b00*/  ISETP.GE.U32.AND P4, PT, R6, 0x7fffff4f, PT ;  /* 0x7fffff4f0600780c */ /* 0x000fe20003f86070 */
[----:B------:R-:W-:-:S02]  /*16b10*/  VIADD R6, R9, 0xffffff8a ;  /* 0xffffff8a09067836 */ /* 0x000fc40000000000 */
[----:B------:R-:W-:Y:S01]  /*16b20*/  IMAD.WIDE R30, R2, 0x4, R132 ;  /* 0x00000004021e7825 */ /* 0x000fe200078e0284 */
[----:B------:R-:W5:Y:S02]  /*16b30*/  LDC R9, c[0x0][0x230] ;  /* 0x00008c00ff097b82 */ /* 0x000f640000000800 */
[----:B------:R-:W-:Y:S01]  /*16b40*/  ISETP.GE.U32.AND P5, PT, R6, 0x7fffff4b, PT ;  /* 0x7fffff4b0600780c */ /* 0x000fe20003fa6070 */
[----:B------:R-:W-:Y:S02]  /*16b50*/  VIADD R6, R8, 0xffffff86 ;  /* 0xffffff8608067836 */ /* 0x000fe40000000000 */
[----:B-1----:R-:W-:-:S03]  /*16b60*/  IMAD.WIDE R28, R2, 0x4, R134 ;  /* 0x00000004021c7825 */ /* 0x002fc600078e0286 */
[----:B------:R-:W1:Y:S01]  /*16b70*/  LDC R8, c[0x0][0x230] ;  /* 0x00008c00ff087b82 */ /* 0x000e620000000800 */
[----:B--2---:R-:W-:-:S04]  /*16b80*/  IMAD.WIDE R26, R2, 0x4, R136 ;  /* 0x00000004021a7825 */ /* 0x004fc800078e0288 */
[----:B------:R-:W-:-:S05]  /*16b90*/  IMAD.WIDE R10, R2, 0x4, R228 ;  /* 0x00000004020a7825 */ /* 0x000fca00078e02e4 */
[----:B------:R2:W-:Y:S04]  /*16ba0*/  STL.64 [R1+0x17d8], R10 ;  /* 0x0017d80a01007387 */ /* 0x0005e80000100a00 */
[----:B------:R2:W-:Y:S01]  /*16bb0*/  LDGSTS.E [R4+0x19780], desc[UR60][R10.64], !P0 ;  /* 0x197800000a047fae */ /* 0x0005e2000c12187c */
[----:B------:R-:W-:Y:S01]  /*16bc0*/  ISETP.GE.U32.AND P0, PT, R6, 0x7fffff47, PT ;  /* 0x7fffff470600780c */ /* 0x000fe20003f06070 */
[----:B----4-:R-:W-:-:S04]  /*16bd0*/  IMAD.WIDE R24, R2, 0x4, R14 ;  /* 0x0000000402187825 */ /* 0x010fc800078e020e */
[C---:B---3--:R-:W-:Y:S01]  /*16be0*/  IMAD.WIDE R22, R2.reuse, 0x4, R12 ;  /* 0x0000000402167825 */ /* 0x048fe200078e020c */
[----:B------:R3:W-:Y:S03]  /*16bf0*/  STL.64 [R1+0x1830], R24 ;  /* 0x0018301801007387 */ /* 0x0007e60000100a00 */
[C---:B-----5:R-:W-:Y:S01]  /*16c00*/  IMAD.WIDE R20, R2.reuse, 0x4, R242 ;  /* 0x0000000402147825 */ /* 0x060fe200078e02f2 */
[----:B------:R4:W-:Y:S03]  /*16c10*/  STL.64 [R1+0x1848], R22 ;  /* 0x0018481601007387 */ /* 0x0009e60000100a00 */
[C---:B------:R-:W-:Y:S01]  /*16c20*/  IMAD.WIDE R18, R2.reuse, 0x4, R240 ;  /* 0x0000000402127825 */ /* 0x040fe200078e02f0 */
[----:B------:R5:W-:Y:S03]  /*16c30*/  STL.64 [R1+0x1860], R20 ;  /* 0x0018601401007387 */ /* 0x000be60000100a00 */
[C---:B------:R-:W-:Y:S01]  /*16c40*/  IMAD.WIDE R16, R2.reuse, 0x4, R238 ;  /* 0x0000000402107825 */ /* 0x040fe200078e02ee */
[----:B------:R3:W-:Y:S03]  /*16c50*/  LDGSTS.E [R4+0x1a400], desc[UR60][R24.64], !P1 ;  /* 0x1a40000018047fae */ /* 0x0007e6000c92187c */
[C---:B------:R-:W-:Y:S01]  /*16c60*/  IMAD.WIDE R14, R2.reuse, 0x4, R236 ;  /* 0x00000004020e7825 */ /* 0x040fe200078e02ec */
[----:B------:R1:W-:Y:S03]  /*16c70*/  STL.64 [R1+0x1878], R18 ;  /* 0x0018781201007387 */ /* 0x0003e60000100a00 */
[C---:B------:R-:W-:Y:S01]  /*16c80*/  IMAD.WIDE R12, R2.reuse, 0x4, R234 ;  /* 0x00000004020c7825 */ /* 0x040fe200078e02ea */
[----:B------:R4:W-:Y:S03]  /*16c90*/  LDGSTS.E [R4+0x1a480], desc[UR60][R22.64], !P1 ;  /* 0x1a48000016047fae */ /* 0x0009e6000c92187c */
[C---:B--2---:R-:W-:Y:S01]  /*16ca0*/  IMAD.WIDE R10, R2.reuse, 0x4, R232 ;  /* 0x00000004020a7825 */ /* 0x044fe200078e02e8 */
[----:B------:R2:W-:Y:S03]  /*16cb0*/  STL.64 [R1+0x1890], R16 ;  /* 0x0018901001007387 */ /* 0x0005e60000100a00 */
[C---:B---3--:R-:W-:Y:S01]  /*16cc0*/  IMAD.WIDE R24, R2.reuse, 0x4, R250 ;  /* 0x0000000402187825 */ /* 0x048fe200078e02fa */
[----:B------:R5:W-:Y:S03]  /*16cd0*/  LDGSTS.E [R4+0x1a500], desc[UR60][R20.64], !P1 ;  /* 0x1a50000014047fae */ /* 0x000be6000c92187c */
[C---:B----4-:R-:W-:Y:S01]  /*16ce0*/  IMAD.WIDE R22, R2.reuse, 0x4, R70 ;  /* 0x0000000402167825 */ /* 0x050fe200078e0246 */
[----:B------:R3:W-:Y:S04]  /*16cf0*/  STL.64 [R1+0x18a8], R14 ;  /* 0x0018a80e01007387 */ /* 0x0007e80000100a00 */
[----:B------:R1:W-:Y:S01]  /*16d00*/  LDGSTS.E [R4+0x1a580], desc[UR60][R18.64], !P1 ;  /* 0x1a58000012047fae */ /* 0x0003e2000c92187c */
[----:B-----5:R-:W-:-:S03]  /*16d10*/  IMAD.WIDE R20, R2, 0x4, R72 ;  /* 0x0000000402147825 */ /* 0x020fc600078e0248 */
[----:B------:R4:W-:Y:S01]  /*16d20*/  STL.64 [R1+0x18c0], R12 ;  /* 0x0018c00c01007387 */ /* 0x0009e20000100a00 */
[----:B------:R-:W5:Y:S03]  /*16d30*/  LDC R73, c[0x0][0x230] ;  /* 0x00008c00ff497b82 */ /* 0x000f660000000800 */
[----:B------:R2:W-:Y:S01]  /*16d40*/  LDGSTS.E [R4+0x1a600], desc[UR60][R16.64], !P1 ;  /* 0x1a60000010047fae */ /* 0x0005e2000c92187c */
[----:B-1----:R-:W-:-:S03]  /*16d50*/  IMAD.WIDE R18, R2, 0x4, R74 ;  /* 0x0000000402127825 */ /* 0x002fc600078e024a */
[----:B------:R1:W-:Y:S01]  /*16d60*/  STL.64 [R1+0x18d8], R10 ;  /* 0x0018d80a01007387 */ /* 0x0003e20000100a00 */
[----:B------:R-:W5:Y:S03]  /*16d70*/  LDC R72, c[0x0][0x230] ;  /* 0x00008c00ff487b82 */ /* 0x000f660000000800 */
[----:B------:R3:W-:Y:S01]  /*16d80*/  LDGSTS.E [R4+0x1a680], desc[UR60][R14.64], !P1 ;  /* 0x1a6800000e047fae */ /* 0x0007e2000c92187c */
[----:B--2---:R-:W-:-:S03]  /*16d90*/  IMAD.WIDE R16, R2, 0x4, R76 ;  /* 0x0000000402107825 */ /* 0x004fc600078e024c */
[----:B------:R4:W-:Y:S04]  /*16da0*/  LDGSTS.E [R4+0x1a700], desc[UR60][R12.64], !P1 ;  /* 0x1a7000000c047fae */ /* 0x0009e8000c92187c */
[----:B------:R2:W-:Y:S01]  /*16db0*/  STL.64 [R1+0x1930], R24 ;  /* 0x0019301801007387 */ /* 0x0005e20000100a00 */
[----:B---3--:R-:W-:-:S03]  /*16dc0*/  IMAD.WIDE R14, R2, 0x4, R78 ;  /* 0x00000004020e7825 */ /* 0x008fc600078e024e */
[----:B------:R1:W-:Y:S01]  /*16dd0*/  LDGSTS.E [R4+0x1a780], desc[UR60][R10.64], !P1 ;  /* 0x1a7800000a047fae */ /* 0x0003e2000c92187c */
[----:B----4-:R-:W-:-:S03]  /*16de0*/  IMAD.WIDE R12, R2, 0x4, R80 ;  /* 0x00000004020c7825 */ /* 0x010fc600078e0250 */
[----:B------:R3:W-:Y:S04]  /*16df0*/  STL.64 [R1+0x1948], R22 ;  /* 0x0019481601007387 */ /* 0x0007e80000100a00 */
        /* <DEDUP_REMOVED lines=18> */
[----:B------:R4:W-:Y:S04]  /*16f20*/  LDGSTS.E [R4+0x1b700], desc[UR60][R12.64], !P2 ;  /* 0x1b7000000c047fae */ /* 0x0009e8000d12187c */
[----:B------:R2:W-:Y:S01]  /*16f30*/  STL.64 [R1+0x1a68], R24 ;  /* 0x001a681801007387 */ /* 0x0005e20000100a00 */
[----:B---3--:R-:W-:-:S03]  /*16f40*/  IMAD.WIDE R14, R2, 0x4, R94 ;  /* 0x00000004020e7825 */ /* 0x008fc600078e025e */
[----:B------:R1:W-:Y:S04]  /*16f50*/  LDGSTS.E [R4+0x1b780], desc[UR60][R10.64], !P2 ;  /* 0x1b7800000a047fae */ /* 0x0003e8000d12187c */
[----:B------:R3:W-:Y:S01]  /*16f60*/  STL.64 [R1+0x1a78], R22 ;  /* 0x001a781601007387 */ /* 0x0007e20000100a00 */
[----:B----4-:R-:W-:-:S03]  /*16f70*/  IMAD.WIDE R12, R2, 0x4, R96 ;  /* 0x00000004020c7825 */ /* 0x010fc600078e0260 */
        /* <DEDUP_REMOVED lines=43> */
[----:B------:R-:W-:Y:S01]  /*17230*/  STL.64 [R1+0x2030], R24 ;  /* 0x0020301801007387 */ /* 0x000fe20000100a00 */
[----:B---3--:R-:W-:-:S03]  /*17240*/  IMAD.WIDE R14, R2, 0x4, R126 ;  /* 0x00000004020e7825 */ /* 0x008fc600078e027e */
[----:B------:R1:W-:Y:S04]  /*17250*/  LDGSTS.E [R4+0x1d780], desc[UR60][R10.64], !P5 ;  /* 0x1d7800000a047fae */ /* 0x0003e8000e92187c */
[----:B------:R-:W-:Y:S01]  /*17260*/  STL.64 [R1+0x2028], R22 ;  /* 0x0020281601007387 */ /* 0x000fe20000100a00 */
[----:B----4-:R-:W-:-:S03]  /*17270*/  IMAD.WIDE R12, R2, 0x4, R128 ;  /* 0x00000004020c7825 */ /* 0x010fc600078e0280 */
[----:B------:R2:W-:Y:S01]  /*17280*/  STL.64 [R1+0x2020], R20 ;  /* 0x0020201401007387 */ /* 0x0005e20000100a00 */
[----:B-1----:R-:W-:-:S03]  /*17290*/  IMAD.WIDE R10, R2, 0x4, R130 ;  /* 0x00000004020a7825 */ /* 0x002fc600078e0282 */
[----:B------:R1:W-:Y:S04]  /*172a0*/  STL.64 [R1+0x2018], R18 ;  /* 0x0020181201007387 */ /* 0x0003e80000100a00 */
[----:B------:R3:W-:Y:S04]  /*172b0*/  STL.64 [R1+0x2010], R16 ;  /* 0x0020101001007387 */ /* 0x0007e80000100a00 */
[----:B------:R4:W-:Y:S04]  /*172c0*/  LDGSTS.E [R4+0x1e400], desc[UR60][R24.64], !P0 ;  /* 0x1e40000018047fae */ /* 0x0009e8000c12187c */
[----:B------:R5:W-:Y:S04]  /*172d0*/  STL.64 [R1+0x2008], R14 ;  /* 0x0020080e01007387 */ /* 0x000be80000100a00 */
[----:B------:R3:W-:Y:S04]  /*172e0*/  LDGSTS.E [R4+0x1e480], desc[UR60][R22.64], !P0 ;  /* 0x1e48000016047fae */ /* 0x0007e8000c12187c */
[----:B------:R5:W-:Y:S04]  /*172f0*/  STL.64 [R1+0x2000], R12 ;  /* 0x0020000c01007387 */ /* 0x000be80000100a00 */
[----:B------:R-:W-:Y:S04]  /*17300*/  LDGSTS.E [R4+0x1e500], desc[UR60][R20.64], !P0 ;  /* 0x1e50000014047fae */ /* 0x000fe8000c12187c */
[----:B------:R5:W-:Y:S04]  /*17310*/  STL.64 [R1+0x1ff8], R10 ;  /* 0x001ff80a01007387 */ /* 0x000be80000100a00 */
[----:B------:R-:W-:Y:S04]  /*17320*/  LDGSTS.E [R4+0x1e580], desc[UR60][R18.64], !P0 ;  /* 0x1e58000012047fae */ /* 0x000fe8000c12187c */
[----:B--2---:R-:W2:Y:S04]  /*17330*/  LDL.LU.64 R20, [R1+0x840] ;  /* 0x0008400001147983 */ /* 0x004ea80000300a00 */
[----:B------:R-:W2:Y:S04]  /*17340*/  LDL.LU.64 R234, [R1+0x838] ;  /* 0x0008380001ea7983 */ /* 0x000ea80000300a00 */
[----:B-1----:R-:W2:Y:S04]  /*17350*/  LDL.LU.64 R18, [R1+0x830] ;  /* 0x0008300001127983 */ /* 0x002ea80000300a00 */
[----:B------:R-:W-:Y:S01]  /*17360*/  LDGSTS.E [R4+0x1e600], desc[UR60][R16.64], !P0 ;  /* 0x1e60000010047fae */ /* 0x000fe2000c12187c */
[----:B----4-:R-:W-:-:S03]  /*17370*/  IMAD.WIDE R24, R2, 0x4, R138 ;  /* 0x0000000402187825 */ /* 0x010fc600078e028a */
[----:B------:R5:W-:Y:S01]  /*17380*/  LDGSTS.E [R4+0x1e680], desc[UR60][R14.64], !P0 ;  /* 0x1e6800000e047fae */ /* 0x000be2000c12187c */
[----:B---3--:R-:W-:-:S03]  /*17390*/  IMAD.WIDE R22, R2, 0x4, R140 ;  /* 0x0000000402167825 */ /* 0x008fc600078e028c */
[----:B------:R1:W-:Y:S04]  /*173a0*/  LDGSTS.E [R4+0x1e700], desc[UR60][R12.64], !P0 ;  /* 0x1e7000000c047fae */ /* 0x0003e8000c12187c */
[----:B------:R-:W3:Y:S04]  /*173b0*/  LDL.LU.64 R16, [R1+0x828] ;  /* 0x0008280001107983 */ /* 0x000ee80000300a00 */
[----:B------:R-:W4:Y:S04]  /*173c0*/  LDL.LU.64 R240, [R1+0x820] ;  /* 0x0008200001f07983 */ /* 0x000f280000300a00 */
[----:B------:R-:W4:Y:S01]  /*173d0*/  LDL.LU.64 R232, [R1+0x818] ;  /* 0x0008180001e87983 */ /* 0x000f220000300a00 */
[----:B-----5:R-:W-:-:S03]  /*173e0*/  IMAD.WIDE R14, R2, 0x4, R142 ;  /* 0x00000004020e7825 */ /* 0x020fc600078e028e */
[----:B------:R-:W5:Y:S01]  /*173f0*/  LDL.LU.64 R238, [R1+0x810] ;  /* 0x0008100001ee7983 */ /* 0x000f620000300a00 */
[----:B-1----:R-:W-:-:S03]  /*17400*/  IMAD.WIDE R12, R2, 0x4, R144 ;  /* 0x00000004020c7825 */ /* 0x002fc600078e0290 */
[----:B------:R-:W-:Y:S04]  /*17410*/  STL.64 [R1+0x2050], R30 ;  /* 0x0020501e01007387 */ /* 0x000fe80000100a00 */
[----:B------:R-:W-:Y:S04]  /*17420*/  STL.64 [R1+0x2048], R28 ;  /* 0x0020481c01007387 */ /* 0x000fe80000100a00 */
[----:B------:R-:W-:Y:S04]  /*17430*/  STL.64 [R1+0x2040], R26 ;  /* 0x0020401a01007387 */ /* 0x000fe80000100a00 */
[----:B------:R-:W-:Y:S04]  /*17440*/  STL.64 [R1+0x2038], R24 ;  /* 0x0020381801007387 */ /* 0x000fe80000100a00 */
[----:B------:R-:W-:Y:S04]  /*17450*/  STL.64 [R1+0x2fd8], R22 ;  /* 0x002fd81601007387 */ /* 0x000fe80000100a00 */
[----:B------:R1:W-:Y:S04]  /*17460*/  STL.64 [R1+0x2fd0], R14 ;  /* 0x002fd00e01007387 */ /* 0x0003e80000100a00 */
[----:B------:R1:W-:Y:S04]  /*17470*/  STL.64 [R1+0x2fc8], R12 ;  /* 0x002fc80c01007387 */ /* 0x0003e80000100a00 */
[----:B------:R-:W5:Y:S04]  /*17480*/  LDL.LU.64 R228, [R1+0x808] ;  /* 0x0008080001e47983 */ /* 0x000f680000300a00 */
[----:B------:R1:W-:Y:S02]  /*17490*/  LDGSTS.E [R4+0x1e780], desc[UR60][R10.64], !P0 ;  /* 0x1e7800000a047fae */ /* 0x0003e4000c12187c */
[----:B-1----:R-:W-:-:S05]  /*174a0*/  IMAD.WIDE R10, R2, 0x4, R146 ;  /* 0x00000004020a7825 */ /* 0x002fca00078e0292 */
[----:B------:R1:W-:Y:S04]  /*174b0*/  STL.64 [R1+0x2fc0], R10 ;  /* 0x002fc00a01007387 */ /* 0x0003e80000100a00 */
[----:B------:R-:W5:Y:S01]  /*174c0*/  LDL.LU.64 R236, [R1+0x740] ;  /* 0x0007400001ec7983 */ /* 0x000f620000300a00 */
[----:B------:R-:W-:Y:S02]  /*174d0*/  VIADD R6, R7, 0xffffff82 ;  /* 0xffffff8207067836 */ /* 0x000fe40000000000 */
[----:B------:R-:W1:Y:S03]  /*174e0*/  LDC R7, c[0x0][0x230] ;  /* 0x00008c00ff077b82 */ /* 0x000e660000000800 */
[----:B------:R-:W-:Y:S01]  /*174f0*/  ISETP.GE.U32.AND P1, PT, R6, 0x7fffff43, PT ;  /* 0x7fffff430600780c */ /* 0x000fe20003f26070 */
[----:B------:R-:W-:-:S04]  /*17500*/  VIADD R6, R9, 0xffffffbd ;  /* 0xffffffbd09067836 */ /* 0x000fc80000000000 */
[----:B------:R-:W1:Y:S08]  /*17510*/  LDC R9, c[0x0][0x230] ;  /* 0x00008c00ff097b82 */ /* 0x000e700000000800 */
[----:B------:R-:W-:Y:S04]  /*17520*/  LDGSTS.E [R4+0x1f400], desc[UR60][R30.64], !P1 ;  /* 0x1f4000001e047fae */ /* 0x000fe8000c92187c */
[----:B------:R2:W-:Y:S04]  /*17530*/  LDGSTS.E [R4+0x1f480], desc[UR60][R28.64], !P1 ;  /* 0x1f4800001c047fae */ /* 0x0005e8000c92187c */
[----:B------:R2:W-:Y:S04]  /*17540*/  LDGSTS.E [R4+0x1f500], desc[UR60][R26.64], !P1 ;  /* 0x1f5000001a047fae */ /* 0x0005e8000c92187c */
[----:B------:R2:W-:Y:S04]  /*17550*/  LDGSTS.E [R4+0x1f580], desc[UR60][R24.64], !P1 ;  /* 0x1f58000018047fae */ /* 0x0005e8000c92187c */
[----:B------:R3:W-:Y:S04]  /*17560*/  LDGSTS.E [R4+0x1f600], desc[UR60][R22.64], !P1 ;  /* 0x1f60000016047fae */ /* 0x0007e8000c92187c */
[----:B------:R-:W-:Y:S04]  /*17570*/  LDGSTS.E [R4+0x1f680], desc[UR60][R14.64], !P1 ;  /* 0x1f6800000e047fae */ /* 0x000fe8000c92187c */
[----:B------:R-:W-:Y:S01]  /*17580*/  LDGSTS.E [R4+0x1f700], desc[UR60][R12.64], !P1 ;  /* 0x1f7000000c047fae */ /* 0x000fe2000c92187c */
[----:B------:R-:W-:-:S03]  /*17590*/  ISETP.GE.U32.AND P2, PT, R6, 0x7fffff7e, PT ;  /* 0x7fffff7e0600780c */ /* 0x000fc60003f46070 */
[----:B------:R1:W-:Y:S04]  /*175a0*/  LDGSTS.E [R4+0x1f780], desc[UR60][R10.64], !P1 ;  /* 0x1f7800000a047fae */ /* 0x0003e8000c92187c */
[----:B------:R-:W5:Y:S04]  /*175b0*/  LDL.LU.64 R14, [R1+0x738] ;  /* 0x00073800010e7983 */ /* 0x000f680000300a00 */
[----:B------:R-:W5:Y:S04]  /*175c0*/  LDL.LU.64 R12, [R1+0x730] ;  /* 0x00073000010c7983 */ /* 0x000f680000300a00 */
[----:B------:R-:W5:Y:S01]  /*175d0*/  LDL.LU.64 R242, [R1+0x728] ;  /* 0x0007280001f27983 */ /* 0x000f620000300a00 */
[----:B--2---:R-:W-:-:S04]  /*175e0*/  IMAD.WIDE R28, R2, 0x4, R20 ;  /* 0x00000004021c7825 */ /* 0x004fc800078e0214 */
[C---:B------:R-:W-:Y:S01]  /*175f0*/  IMAD.WIDE R26, R2.reuse, 0x4, R234 ;  /* 0x00000004021a7825 */ /* 0x040fe200078e02ea */
[----:B------:R-:W-:Y:S03]  /*17600*/  LDGSTS.E [R3+0x10800], desc[UR60][R28.64], !P2 ;  /* 0x108000001c037fae */ /* 0x000fe6000d12187c */
[C---:B------:R-:W-:Y:S01]  /*17610*/  IMAD.WIDE R24, R2.reuse, 0x4, R18 ;  /* 0x0000000402187825 */ /* 0x040fe200078e0212 */
[----:B------:R-:W2:Y:S04]  /*17620*/  LDL.LU.64 R234, [R1+0x720] ;  /* 0x0007200001ea7983 */ /* 0x000ea80000300a00 */
[----:B------:R-:W-:Y:S04]  /*17630*/  STL.64 [R1+0x870], R28 ;  /* 0x0008701c01007387 */ /* 0x000fe80000100a00 */
[----:B------:R-:W-:Y:S04]  /*17640*/  STL.64 [R1+0x848], R26 ;  /* 0x0008481a01007387 */ /* 0x000fe80000100a00 */
[----:B------:R-:W-:Y:S01]  /*17650*/  STL.64 [R1+0x840], R24 ;  /* 0x0008401801007387 */ /* 0x000fe20000100a00 */
[----:B---3--:R-:W-:-:S03]  /*17660*/  IMAD.WIDE R22, R2, 0x4, R16 ;  /* 0x0000000402167825 */ /* 0x008fc600078e0210 */
[----:B------:R3:W-:Y:S01]  /*17670*/  LDGSTS.E [R3+0x10880], desc[UR60][R26.64], !P2 ;  /* 0x108800001a037fae */ /* 0x0007e2000d12187c */
[----:B----4-:R-:W-:-:S03]  /*17680*/  IMAD.WIDE R20, R2, 0x4, R240 ;  /* 0x0000000402147825 */ /* 0x010fc600078e02f0 */
[----:B------:R4:W-:Y:S01]  /*17690*/  LDGSTS.E [R3+0x10900], desc[UR60][R24.64], !P2 ;  /* 0x1090000018037fae */ /* 0x0009e2000d12187c */
[----:B------:R-:W-:-:S03]  /*176a0*/  IMAD.WIDE R18, R2, 0x4, R232 ;  /* 0x0000000402127825 */ /* 0x000fc600078e02e8 */
[----:B------:R-:W-:Y:S04]  /*176b0*/  LDGSTS.E [R3+0x10980], desc[UR60][R22.64], !P2 ;  /* 0x1098000016037fae */ /* 0x000fe8000d12187c */
[----:B------:R-:W2:Y:S01]  /*176c0*/  LDL.LU.64 R232, [R1+0x718] ;  /* 0x0007180001e87983 */ /* 0x000ea20000300a00 */
[----:B-----5:R-:W-:-:S03]  /*176d0*/  IMAD.WIDE R16, R2, 0x4, R238 ;  /* 0x0000000402107825 */ /* 0x020fc600078e02ee */
[----:B------:R5:W-:Y:S04]  /*176e0*/  STL.64 [R1+0x7c0], R22 ;  /* 0x0007c01601007387 */ /* 0x000be80000100a00 */
[----:B------:R-:W2:Y:S04]  /*176f0*/  LDL.LU.64 R240, [R1+0x710] ;  /* 0x0007100001f07983 */ /* 0x000ea80000300a00 */
[----:B------:R-:W-:Y:S04]  /*17700*/  STL.64 [R1+0x7a8], R20 ;  /* 0x0007a81401007387 */ /* 0x000fe80000100a00 */
[----:B------:R-:W-:Y:S04]  /*17710*/  STL.64 [R1+0x7a0], R18 ;  /* 0x0007a01201007387 */ /* 0x000fe80000100a00 */
[----:B------:R-:W2:Y:S04]  /*17720*/  LDL.LU.64 R238, [R1+0x708] ;  /* 0x0007080001ee7983 */ /* 0x000ea80000300a00 */
[----:B------:R3:W-:Y:S04]  /*17730*/  STL.64 [R1+0x778], R16 ;  /* 0x0007781001007387 */ /* 0x0007e80000100a00 */
[----:B------:R-:W-:Y:S01]  /*17740*/  LDGSTS.E [R3+0x10a00], desc[UR60][R20.64], !P2 ;  /* 0x10a0000014037fae */ /* 0x000fe2000d12187c */
[----:B-1----:R-:W-:-:S03]  /*17750*/  IMAD.WIDE R10, R2, 0x4, R228 ;  /* 0x00000004020a7825 */ /* 0x002fc600078e02e4 */
[----:B------:R-:W-:Y:S04]  /*17760*/  LDGSTS.E [R3+0x10a80], desc[UR60][R18.64], !P2 ;  /* 0x10a8000012037fae */ /* 0x000fe8000d12187c */
[----:B------:R1:W-:Y:S04]  /*17770*/  STL.64 [R1+0x770], R10 ;  /* 0x0007700a01007387 */ /* 0x0003e80000100a00 */
[----:B------:R-:W-:Y:S04]  /*17780*/  LDGSTS.E [R3+0x10b00], desc[UR60][R16.64], !P2 ;  /* 0x10b0000010037fae */ /* 0x000fe8000d12187c */
[----:B-----5:R-:W5:Y:S01]  /*17790*/  LDL.LU.64 R22, [R1+0x678] ;  /* 0x0006780001167983 */ /* 0x020f620000300a00 */
[----:B------:R-:W-:-:S02]  /*177a0*/  VIADD R6, R8, 0xffffffb9 ;  /* 0xffffffb908067836 */ /* 0x000fc40000000000 */
[----:B------:R-:W5:Y:S01]  /*177b0*/  LDC R8, c[0x0][0x230] ;  /* 0x00008c00ff087b82 */ /* 0x000f620000000800 */
[----:B------:R1:W-:Y:S04]  /*177c0*/  LDGSTS.E [R3+0x10b80], desc[UR60][R10.64], !P2 ;  /* 0x10b800000a037fae */ /* 0x0003e8000d12187c */
[----:B---3--:R-:W3:Y:S01]  /*177d0*/  LDL.LU.64 R16, [R1+0x670] ;  /* 0x0006700001107983 */ /* 0x008ee20000300a00 */
[----:B------:R-:W-:-:S03]  /*177e0*/  IMAD.WIDE R26, R2, 0x4, R236 ;  /* 0x00000004021a7825 */ /* 0x000fc600078e02ec */
[----:B------:R-:W3:Y:S04]  /*177f0*/  LDL.LU.64 R236, [R1+0x668] ;  /* 0x0006680001ec7983 */ /* 0x000ee80000300a00 */
[----:B------:R-:W-:Y:S04]  /*17800*/  STL.64 [R1+0x758], R26 ;  /* 0x0007581a01007387 */ /* 0x000fe80000100a00 */
[----:B------:R-:W3:Y:S01]  /*17810*/  LDL.LU.64 R20, [R1+0x660] ;  /* 0x0006600001147983 */ /* 0x000ee20000300a00 */
[----:B------:R-:W-:-:S13]  /*17820*/  ISETP.GE.U32.AND P4, PT, R6, 0x7fffff7a, PT ;  /* 0x7fffff7a0600780c */ /* 0x000fda0003f86070 */
[----:B------:R-:W-:Y:S01]  /*17830*/  LDGSTS.E [R3+0x11800], desc[UR60][R26.64], !P4 ;  /* 0x118000001a037fae */ /* 0x000fe2000e12187c */
[----:B----4-:R-:W-:-:S04]  /*17840*/  IMAD.WIDE R24, R2, 0x4, R14 ;  /* 0x0000000402187825 */ /* 0x010fc800078e020e */
[C---:B------:R-:W-:Y:S01]  /*17850*/  IMAD.WIDE R12, R2.reuse, 0x4, R12 ;  /* 0x00000004020c7825 */ /* 0x040fe200078e020c */
[----:B------:R-:W-:Y:S03]  /*17860*/  STL.64 [R1+0x750], R24 ;  /* 0x0007501801007387 */ /* 0x000fe60000100a00 */
[C---:B-1----:R-:W-:Y:S01]  /*17870*/  IMAD.WIDE R10, R2.reuse, 0x4, R242 ;  /* 0x00000004020a7825 */ /* 0x042fe200078e02f2 */
[----:B------:R1:W-:Y:S04]  /*17880*/  STL.64 [R1+0x748], R12 ;  /* 0x0007480c01007387 */ /* 0x0003e80000100a00 */
[----:B------:R-:W4:Y:S04]  /*17890*/  LDL.LU.64 R18, [R1+0x658] ;  /* 0x0006580001127983 */ /* 0x000f280000300a00 */
[----:B------:R4:W-:Y:S04]  /*178a0*/  STL.64 [R1+0x740], R10 ;  /* 0x0007400a01007387 */ /* 0x0009e80000100a00 */
[----:B------:R-:W4:Y:S04]  /*178b0*/  LDL.LU.64 R14, [R1+0x650] ;  /* 0x00065000010e7983 */ /* 0x000f280000300a00 */
[----:B------:R-:W-:Y:S04]  /*178c0*/  LDGSTS.E [R3+0x11880], desc[UR60][R24.64], !P4 ;  /* 0x1188000018037fae */ /* 0x000fe8000e12187c */
[----:B------:R-:W-:Y:S01]  /*178d0*/  LDGSTS.E [R3+0x11900], desc[UR60][R12.64], !P4 ;  /* 0x119000000c037fae */ /* 0x000fe2000e12187c */
[----:B--2---:R-:W-:-:S04]  /*178e0*/  IMAD.WIDE R230, R2, 0x4, R240 ;  /* 0x0000000402e67825 */ /* 0x004fc800078e02f0 */
[C---:B------:R-:W-:Y:S01]  /*178f0*/  IMAD.WIDE R228, R2.reuse, 0x4, R238 ;  /* 0x0000000402e47825 */ /* 0x040fe200078e02ee */
[----:B------:R-:W2:Y:S04]  /*17900*/  LDL.LU.64 R240, [R1+0x648] ;  /* 0x0006480001f07983 */ /* 0x000ea80000300a00 */
[----:B------:R-:W2:Y:S04]  /*17910*/  LDL.LU.64 R238, [R1+0x640] ;  /* 0x0006400001ee7983 */ /* 0x000ea80000300a00 */
[----:B-1----:R-:W2:Y:S04]  /*17920*/  LDL.LU.64 R12, [R1+0x5b8] ;  /* 0x0005b800010c7983 */ /* 0x002ea80000300a00 */
[----:B------:R-:W2:Y:S04]  /*17930*/  LDL.LU.64 R242, [R1+0x5b0] ;  /* 0x0005b00001f27983 */ /* 0x000ea80000300a00 */
[----:B------:R-:W2:Y:S04]  /*17940*/  LDL.LU.64 R26, [R1+0x5a8] ;  /* 0x0005a800011a7983 */ /* 0x000ea80000300a00 */
[----:B------:R-:W2:Y:S01]  /*17950*/  LDL.LU.64 R24, [R1+0x5a0] ;  /* 0x0005a00001187983 */ /* 0x000ea20000300a00 */
[----:B-----5:R-:W-:-:S04]  /*17960*/  IMAD.WIDE R34, R2, 0x4, R22 ;  /* 0x0000000402227825 */ /* 0x020fc800078e0216 */
[C---:B---3--:R-:W-:Y:S01]  /*17970*/  IMAD.WIDE R32, R2.reuse, 0x4, R16 ;  /* 0x0000000402207825 */ /* 0x048fe200078e0210 */
[----:B------:R-:W-:Y:S04]  /*17980*/  STL.64 [R1+0x808], R34 ;  /* 0x0008082201007387 */ /* 0x000fe80000100a00 */
[----:B------:R-:W-:Y:S01]  /*17990*/  STL.64 [R1+0x820], R32 ;  /* 0x0008202001007387 */ /* 0x000fe20000100a00 */
[----:B------:R-:W-:-:S03]  /*179a0*/  IMAD.WIDE R30, R2, 0x4, R236 ;  /* 0x00000004021e7825 */ /* 0x000fc600078e02ec */
[----:B------:R-:W3:Y:S04]  /*179b0*/  LDL.LU.64 R16, [R1+0x598] ;  /* 0x0005980001107983 */ /* 0x000ee80000300a00 */
[----:B------:R-:W5:Y:S01]  /*179c0*/  LDL.LU.64 R236, [R1+0x590] ;  /* 0x0005900001ec7983 */ /* 0x000f620000300a00 */
[----:B------:R-:W-:Y:S01]  /*179d0*/  IADD3 R6, R7, -0x4b, RZ ;  /* 0xffffffb507067810 */ /* 0x000fe20007ffe0ff */
[----:B------:R-:W-:Y:S01]  /*179e0*/  IMAD.WIDE R28, R2, 0x4, R20 ;  /* 0x00000004021c7825 */ /* 0x000fe200078e0214 */
[----:B------:R-:W1:Y:S01]  /*179f0*/  LDC R7, c[0x0][0x230] ;  /* 0x00008c00ff077b82 */ /* 0x000e620000000800 */
[----:B------:R2:W-:Y:S01]  /*17a00*/  LDGSTS.E [R3+0x11980], desc[UR60][R10.64], !P4 ;  /* 0x119800000a037fae */ /* 0x0005e2000e12187c */
[----:B------:R-:W-:Y:S01]  /*17a10*/  ISETP.GE.U32.AND P5, PT, R6, 0x7fffff76, PT ;  /* 0x7fffff760600780c */ /* 0x000fe20003fa6070 */
[----:B------:R-:W-:-:S02]  /*17a20*/  IMAD.WIDE R234, R2, 0x4, R234 ;  /* 0x0000000402ea7825 */ /* 0x000fc400078e02ea */
[----:B------:R-:W-:Y:S02]  /*17a30*/  STL.64 [R1+0x828], R30 ;  /* 0x0008281e01007387 */ /* 0x000fe40000100a00 */
[C---:B------:R-:W-:Y:S02]  /*17a40*/  IMAD.WIDE R232, R2.reuse, 0x4, R232 ;  /* 0x0000000402e87825 */ /* 0x040fe400078e02e8 */
[----:B------:R-:W-:Y:S04]  /*17a50*/  LDGSTS.E [R3+0x11a00], desc[UR60][R234.64], !P4 ;  /* 0x11a00000ea037fae */ /* 0x000fe8000e12187c */
[----:B------:R-:W-:Y:S04]  /*17a60*/  LDGSTS.E [R3+0x11a80], desc[UR60][R232.64], !P4 ;  /* 0x11a80000e8037fae */ /* 0x000fe8000e12187c */
[----:B------:R-:W-:Y:S04]  /*17a70*/  LDGSTS.E [R3+0x11b00], desc[UR60][R230.64], !P4 ;  /* 0x11b00000e6037fae */ /* 0x000fe8000e12187c */
[----:B------:R-:W-:Y:S04]  /*17a80*/  LDGSTS.E [R3+0x11b80], desc[UR60][R228.64], !P4 ;  /* 0x11b80000e4037fae */ /* 0x000fe8000e12187c */
[----:B------:R-:W-:Y:S04]  /*17a90*/  LDGSTS.E [R3+0x12800], desc[UR60][R34.64], !P5 ;  /* 0x1280000022037fae */ /* 0x000fe8000e92187c */
[----:B------:R-:W-:Y:S04]  /*17aa0*/  LDGSTS.E [R3+0x12880], desc[UR60][R32.64], !P5 ;  /* 0x1288000020037fae */ /* 0x000fe8000e92187c */
[----:B------:R1:W-:Y:S04]  /*17ab0*/  LDGSTS.E [R3+0x12900], desc[UR60][R30.64], !P5 ;  /* 0x129000001e037fae */ /* 0x0003e8000e92187c */
[----:B------:R1:W-:Y:S01]  /*17ac0*/  LDGSTS.E [R3+0x12980], desc[UR60][R28.64], !P5 ;  /* 0x129800001c037fae */ /* 0x0003e2000e92187c */
[----:B----4-:R-:W-:-:S05]  /*17ad0*/  IMAD.WIDE R22, R2, 0x4, R18 ;  /* 0x0000000402167825 */ /* 0x010fca00078e0212 */
[----:B------:R-:W-:Y:S01]  /*17ae0*/  LDGSTS.E [R3+0x12a00], desc[UR60][R22.64], !P5 ;  /* 0x12a0000016037fae */ /* 0x000fe2000e92187c */
[----:B------:R-:W-:-:S03]  /*17af0*/  IMAD.WIDE R20, R2, 0x4, R14 ;  /* 0x0000000402147825 */ /* 0x000fc600078e020e */
[----:B------:R-:W4:Y:S04]  /*17b00*/  LDL.LU.64 R14, [R1+0x588] ;  /* 0x00058800010e7983 */ /* 0x000f280000300a00 */
[----:B------:R-:W-:Y:S04]  /*17b10*/  STL.64 [R1+0xcb8], R28 ;  /* 0x000cb81c01007387 */ /* 0x000fe80000100a00 */
[----:B------:R1:W-:Y:S04]  /*17b20*/  STL.64 [R1+0xcd8], R22 ;  /* 0x000cd81601007387 */ /* 0x0003e80000100a00 */
[----:B------:R-:W-:Y:S01]  /*17b30*/  LDGSTS.E [R3+0x12a80], desc[UR60][R20.64], !P5 ;  /* 0x12a8000014037fae */ /* 0x000fe2000e92187c */
[----:B--2---:R-:W-:-:S03]  /*17b40*/  IMAD.WIDE R18, R2, 0x4, R240 ;  /* 0x0000000402127825 */ /* 0x004fc600078e02f0 */
[----:B------:R-:W2:Y:S01]  /*17b50*/  LDL.LU.64 R240, [R1+0x580] ;  /* 0x0005800001f07983 */ /* 0x000ea20000300a00 */
[----:B------:R-:W-:-:S03]  /*17b60*/  IMAD.WIDE R10, R2, 0x4, R238 ;  /* 0x00000004020a7825 */ /* 0x000fc600078e02ee */
[----:B------:R1:W-:Y:S04]  /*17b70*/  STL.64 [R1+0xce8], R20 ;  /* 0x000ce81401007387 */ /* 0x0003e80000100a00 */
[----:B------:R3:W-:Y:S04]  /*17b80*/  STL.64 [R1+0xcf8], R18 ;  /* 0x000cf81201007387 */ /* 0x0007e80000100a00 */
[----:B------:R-:W-:Y:S04]  /*17b90*/  STL.64 [R1+0xd08], R10 ;  /* 0x000d080a01007387 */ /* 0x000fe80000100a00 */
[----:B-1----:R-:W2:Y:S04]  /*17ba0*/  LDL.LU.64 R22, [R1+0x4f8] ;  /* 0x0004f80001167983 */ /* 0x002ea80000300a00 */
[----:B------:R-:W2:Y:S01]  /*17bb0*/  LDL.LU.64 R20, [R1+0x4f0] ;  /* 0x0004f00001147983 */ /* 0x000ea20000300a00 */
[----:B------:R-:W-:-:S03]  /*17bc0*/  IMAD.WIDE R30, R2, 0x4, R242 ;  /* 0x00000004021e7825 */ /* 0x000fc600078e02f2 */
[----:B------:R-:W2:Y:S04]  /*17bd0*/  LDL.LU.64 R238, [R1+0x4e8] ;  /* 0x0004e80001ee7983 */ /* 0x000ea80000300a00 */
[----:B------:R3:W-:Y:S01]  /*17be0*/  LDGSTS.E [R3+0x12b00], desc[UR60][R18.64], !P5 ;  /* 0x12b0000012037fae */ /* 0x0007e2000e92187c */
[----:B------:R-:W-:-:S03]  /*17bf0*/  IMAD.WIDE R28, R2, 0x4, R26 ;  /* 0x00000004021c7825 */ /* 0x000fc600078e021a */
[----:B------:R2:W-:Y:S01]  /*17c00*/  LDGSTS.E [R3+0x12b80], desc[UR60][R10.64], !P5 ;  /* 0x12b800000a037fae */ /* 0x0005e2000e92187c */
[----:B---3--:R-:W-:-:S03]  /*17c10*/  IMAD.WIDE R18, R2, 0x4, R12 ;  /* 0x0000000402127825 */ /* 0x008fc600078e020c */
[----:B------:R-:W3:Y:S04]  /*17c20*/  LDL.LU.64 R12, [R1+0x4e0] ;  /* 0x0004e000010c7983 */ /* 0x000ee80000300a00 */
[----:B------:R-:W3:Y:S01]  /*17c30*/  LDL.LU.64 R242, [R1+0x4d8] ;  /* 0x0004d80001f27983 */ /* 0x000ee20000300a00 */
[----:B------:R-:W-:-:S03]  /*17c40*/  IMAD.WIDE R26, R2, 0x4, R24 ;  /* 0x00000004021a7825 */ /* 0x000fc600078e0218 */
[----:B------:R1:W-:Y:S01]  /*17c50*/  STL.64 [R1+0xd18], R18 ;  /* 0x000d181201007387 */ /* 0x0003e20000100a00 */
[----:B------:R-:W-:-:S03]  /*17c60*/  IMAD.WIDE R24, R2, 0x4, R16 ;  /* 0x0000000402187825 */ /* 0x000fc600078e0210 */
[----:B------:R-:W-:Y:S01]  /*17c70*/  STL.64 [R1+0xd28], R30 ;  /* 0x000d281e01007387 */ /* 0x000fe20000100a00 */
[----:B-----5:R-:W-:-:S03]  /*17c80*/  IMAD.WIDE R16, R2, 0x4, R236 ;  /* 0x0000000402107825 */ /* 0x020fc600078e02ec */
[----:B------:R-:W-:Y:S04]  /*17c90*/  STL.64 [R1+0xd38], R28 ;  /* 0x000d381c01007387 */ /* 0x000fe80000100a00 */
[----:B------:R-:W5:Y:S01]  /*17ca0*/  LDL.LU.64 R236, [R1+0x4d0] ;  /* 0x0004d00001ec7983 */ /* 0x000f620000300a00 */
[----:B------:R-:W-:Y:S02]  /*17cb0*/  VIADD R6, R9, 0xffffffb1 ;  /* 0xffffffb109067836 */ /* 0x000fe40000000000 */
[----:B------:R-:W5:Y:S03]  /*17cc0*/  LDC R9, c[0x0][0x230] ;  /* 0x00008c00ff097b82 */ /* 0x000f660000000800 */
[----:B------:R-:W-:Y:S01]  /*17cd0*/  ISETP.GE.U32.AND P0, PT, R6, 0x7fffff72, PT ;  /* 0x7fffff720600780c */ /* 0x000fe20003f06070 */
[----:B------:R-:W-:Y:S04]  /*17ce0*/  STL.64 [R1+0xd48], R26 ;  /* 0x000d481a01007387 */ /* 0x000fe80000100a00 */
[----:B------:R2:W-:Y:S04]  /*17cf0*/  STL.64 [R1+0xd68], R24 ;  /* 0x000d681801007387 */ /* 0x0005e80000100a00 */
[----:B------:R2:W-:Y:S04]  /*17d00*/  STL.64 [R1+0xd78], R16 ;  /* 0x000d781001007387 */ /* 0x0005e80000100a00 */
[----:B------:R-:W-:Y:S04]  /*17d10*/  LDGSTS.E [R3+0x13800], desc[UR60][R18.64], !P0 ;  /* 0x1380000012037fae */ /* 0x000fe8000c12187c */
[----:B------:R2:W-:Y:S04]  /*17d20*/  LDGSTS.E [R3+0x13880], desc[UR60][R30.64], !P0 ;  /* 0x138800001e037fae */ /* 0x0005e8000c12187c */
[----:B------:R3:W-:Y:S04]  /*17d30*/  LDGSTS.E [R3+0x13900], desc[UR60][R28.64], !P0 ;  /* 0x139000001c037fae */ /* 0x0007e8000c12187c */
[----:B-1----:R-:W5:Y:S04]  /*17d40*/  LDL.LU.64 R18, [R1+0x4c8] ;  /* 0x0004c80001127983 */ /* 0x002f680000300a00 */
[----:B------:R1:W-:Y:S04]  /*17d50*/  LDGSTS.E [R3+0x13980], desc[UR60][R26.64], !P0 ;  /* 0x139800001a037fae */ /* 0x0003e8000c12187c */
[----:B------:R-:W-:Y:S04]  /*17d60*/  LDGSTS.E [R3+0x13a00], desc[UR60][R24.64], !P0 ;  /* 0x13a0000018037fae */ /* 0x000fe8000c12187c */
[----:B------:R-:W-:Y:S01]  /*17d70*/  LDGSTS.E [R3+0x13a80], desc[UR60][R16.64], !P0 ;  /* 0x13a8000010037fae */ /* 0x000fe2000c12187c */
[----:B----4-:R-:W-:-:S05]  /*17d80*/  IMAD.WIDE R14, R2, 0x4, R14 ;  /* 0x00000004020e7825 */ /* 0x010fca00078e020e */
[----:B------:R4:W-:Y:S04]  /*17d90*/  STL.64 [R1+0xd88], R14 ;  /* 0x000d880e01007387 */ /* 0x0009e80000100a00 */
[----:B------:R-:W-:Y:S01]  /*17da0*/  LDGSTS.E [R3+0x13b00], desc[UR60][R14.64], !P0 ;  /* 0x13b000000e037fae */ /* 0x000fe2000c12187c */
[----:B--2---:R-:W-:-:S05]  /*17db0*/  IMAD.WIDE R10, R2, 0x4, R240 ;  /* 0x00000004020a7825 */ /* 0x004fca00078e02f0 */
[----:B------:R2:W-:Y:S04]  /*17dc0*/  STL.64 [R1+0xda8], R10 ;  /* 0x000da80a01007387 */ /* 0x0005e80000100a00 */
[----:B------:R-:W2:Y:S04]  /*17dd0*/  LDL.LU.64 R240, [R1+0x4c0] ;  /* 0x0004c00001f07983 */ /* 0x000ea80000300a00 */
[----:B------:R-:W2:Y:S01]  /*17de0*/  LDL.LU.64 R24, [R1+0x438] ;  /* 0x0004380001187983 */ /* 0x000ea20000300a00 */
[----:B------:R-:W-:-:S03]  /*17df0*/  IMAD.WIDE R34, R2, 0x4, R22 ;  /* 0x0000000402227825 */ /* 0x000fc600078e0216 */
[----:B------:R-:W2:Y:S01]  /*17e00*/  LDL.LU.64 R16, [R1+0x430] ;  /* 0x0004300001107983 */ /* 0x000ea20000300a00 */
[----:B------:R-:W-:-:S03]  /*17e10*/  IMAD.WIDE R32, R2, 0x4, R20 ;  /* 0x0000000402207825 */ /* 0x000fc600078e0214 */
[----:B----4-:R-:W4:Y:S01]  /*17e20*/  LDL.LU.64 R14, [R1+0x428] ;  /* 0x00042800010e7983 */ /* 0x010f220000300a00 */
[----:B------:R-:W-:-:S03]  /*17e30*/  IMAD.WIDE R30, R2, 0x4, R238 ;  /* 0x00000004021e7825 */ /* 0x000fc600078e02ee */
[----:B------:R2:W-:Y:S04]  /*17e40*/  LDGSTS.E [R3+0x13b80], desc[UR60][R10.64], !P0 ;  /* 0x13b800000a037fae */ /* 0x0005e8000c12187c */
[----:B------:R-:W4:Y:S04]  /*17e50*/  LDL.LU.64 R238, [R1+0x420] ;  /* 0x0004200001ee7983 */ /* 0x000f280000300a00 */
[----:B------:R2:W-:Y:S04]  /*17e60*/  STL.64 [R1+0xdb8], R34 ;  /* 0x000db82201007387 */ /* 0x0005e80000100a00 */
[----:B------:R2:W-:Y:S01]  /*17e70*/  STL.64 [R1+0xdc8], R32 ;  /* 0x000dc82001007387 */ /* 0x0005e20000100a00 */
[----:B---3--:R-:W-:-:S03]  /*17e80*/  IMAD.WIDE R28, R2, 0x4, R12 ;  /* 0x00000004021c7825 */ /* 0x008fc600078e020c */
[----:B------:R-:W-:Y:S01]  /*17e90*/  STL.64 [R1+0xde8], R30 ;  /* 0x000de81e01007387 */ /* 0x000fe20000100a00 */
[----:B-1----:R-:W-:-:S03]  /*17ea0*/  IMAD.WIDE R26, R2, 0x4, R242 ;  /* 0x00000004021a7825 */ /* 0x002fc600078e02f2 */
[----:B------:R-:W3:Y:S04]  /*17eb0*/  LDL.LU.64 R22, [R1+0x418] ;  /* 0x0004180001167983 */ /* 0x000ee80000300a00 */
[----:B------:R-:W3:Y:S04]  /*17ec0*/  LDL.LU.64 R12, [R1+0x410] ;  /* 0x00041000010c7983 */ /* 0x000ee80000300a00 */
[----:B------:R-:W-:Y:S04]  /*17ed0*/  STL.64 [R1+0xe38], R28 ;  /* 0x000e381c01007387 */ /* 0x000fe80000100a00 */
[----:B------:R-:W-:Y:S04]  /*17ee0*/  STL.64 [R1+0xe48], R26 ;  /* 0x000e481a01007387 */ /* 0x000fe80000100a00 */
[----:B------:R-:W3:Y:S01]  /*17ef0*/  LDL.LU.64 R242, [R1+0x408] ;  /* 0x0004080001f27983 */ /* 0x000ee20000300a00 */
[----:B-----5:R-:W-:-:S03]  /*17f00*/  IMAD.WIDE R20, R2, 0x4, R236 ;  /* 0x0000000402147825 */ /* 0x020fc600078e02ec */
[----:B------:R-:W5:Y:S01]  /*17f10*/  LDL.LU.64 R236, [R1+0x400] ;  /* 0x0004000001ec7983 */ /* 0x000f620000300a00 */
[----:B------:R-:W-:Y:S02]  /*17f20*/  VIADD R6, R8, 0xffffffad ;  /* 0xffffffad08067836 */ /* 0x000fe40000000000 */
[----:B------:R-:W1:Y:S03]  /*17f30*/  LDC R8, c[0x0][0x230] ;  /* 0x00008c00ff087b82 */ /* 0x000e660000000800 */
[----:B------:R-:W-:Y:S01]  /*17f40*/  ISETP.GE.U32.AND P1, PT, R6, 0x7fffff6e, PT ;  /* 0x7fffff6e0600780c */ /* 0x000fe20003f26070 */
[----:B------:R-:W-:-:S04]  /*17f50*/  VIADD R6, R7, 0xffffffa9 ;  /* 0xffffffa907067836 */ /* 0x000fc80000000000 */
[----:B------:R-:W1:Y:S01]  /*17f60*/  LDC R7, c[0x0][0x230] ;  /* 0x00008c00ff077b82 */ /* 0x000e620000000800 */
[----:B------:R-:W-:Y:S01]  /*17f70*/  ISETP.GE.U32.AND P2, PT, R6, 0x7fffff6a, PT ;  /* 0x7fffff6a0600780c */ /* 0x000fe20003f46070 */
[----:B------:R-:W-:-:S06]  /*17f80*/  VIADD R6, R9, 0xffffffa5 ;  /* 0xffffffa509067836 */ /* 0x000fcc0000000000 */
[----:B------:R-:W1:Y:S01]  /*17f90*/  LDC R9, c[0x0][0x230] ;  /* 0x00008c00ff097b82 */ /* 0x000e620000000800 */
[----:B------:R-:W-:Y:S01]  /*17fa0*/  ISETP.GE.U32.AND P4, PT, R6, 0x7fffff66, PT ;  /* 0x7fffff660600780c */ /* 0x000fe20003f86070 */
[----:B------:R2:W-:Y:S04]  /*17fb0*/  LDGSTS.E [R3+0x14800], desc[UR60][R34.64], !P1 ;  /* 0x1480000022037fae */ /* 0x0005e8000c92187c */
[----:B------:R2:W-:Y:S01]  /*17fc0*/  LDGSTS.E [R3+0x14880], desc[UR60][R32.64], !P1 ;  /* 0x1488000020037fae */ /* 0x0005e2000c92187c */
[----:B-1----:R-:W-:Y:S02]  /*17fd0*/  VIADD R6, R8, 0xffffffa1 ;  /* 0xffffffa108067836 */ /* 0x002fe40000000000 */
[----:B------:R-:W1:Y:S01]  /*17fe0*/  LDC R8, c[0x0][0x230] ;  /* 0x00008c00ff087b82 */ /* 0x000e620000000800 */
[----:B------:R-:W-:Y:S01]  /*17ff0*/  IMAD.WIDE R18, R2, 0x4, R18 ;  /* 0x0000000402127825 */ /* 0x000fe200078e0212 */
[----:B------:R4:W-:Y:S01]  /*18000*/  LDGSTS.E [R3+0x14900], desc[UR60][R30.64], !P1 ;  /* 0x149000001e037fae */ /* 0x0009e2000c92187c */
[----:B------:R-:W-:-:S03]  /*18010*/  ISETP.GE.U32.AND P5, PT, R6, 0x7fffff62, PT ;  /* 0x7fffff620600780c */ /* 0x000fc60003fa6070 */
[----:B------:R2:W-:Y:S04]  /*18020*/  STL.64 [R1+0xe58], R20 ;  /* 0x000e581401007387 */ /* 0x0005e80000100a00 */
[----:B------:R4:W-:Y:S01]  /*18030*/  LDGSTS.E [R3+0x14980], desc[UR60][R28.64], !P1 ;  /* 0x149800001c037fae */ /* 0x0009e2000c92187c */
[----:B------:R-:W-:Y:S02]  /*18040*/  VIADD R6, R7, 0xffffff9d ;  /* 0xffffff9d07067836 */ /* 0x000fe40000000000 */
[----:B------:R-:W5:Y:S01]  /*18050*/  LDC R7, c[0x0][0x230] ;  /* 0x00008c00ff077b82 */ /* 0x000f620000000800 */
[----:B------:R2:W-:Y:S04]  /*18060*/  STL.64 [R1+0xe68], R18 ;  /* 0x000e681201007387 */ /* 0x0005e80000100a00 */
[----:B------:R3:W-:Y:S04]  /*18070*/  LDGSTS.E [R3+0x14a00], desc[UR60][R26.64], !P1 ;  /* 0x14a000001a037fae */ /* 0x0007e8000c92187c */
[----:B------:R-:W-:Y:S04]  /*18080*/  LDGSTS.E [R3+0x14a80], desc[UR60][R20.64], !P1 ;  /* 0x14a8000014037fae */ /* 0x000fe8000c92187c */
[----:B------:R-:W-:Y:S01]  /*18090*/  LDGSTS.E [R3+0x14b00], desc[UR60][R18.64], !P1 ;  /* 0x14b0000012037fae */ /* 0x000fe2000c92187c */
[----:B------:R-:W-:-:S02]  /*180a0*/  ISETP.GE.U32.AND P0, PT, R6, 0x7fffff5e, PT ;  /* 0x7fffff5e0600780c */ /* 0x000fc40003f06070 */
[----:B------:R-:W-:Y:S01]  /*180b0*/  IADD3 R6, R9, -0x67, RZ ;  /* 0xffffff9909067810 */ /* 0x000fe20007ffe0ff */
[----:B--2---:R-:W-:-:S04]  /*180c0*/  IMAD.WIDE R10, R2, 0x4, R240 ;  /* 0x00000004020a7825 */ /* 0x004fc800078e02f0 */
[C---:B------:R-:W-:Y:S01]  /*180d0*/  IMAD.WIDE R34, R2.reuse, 0x4, R24 ;  /* 0x0000000402227825 */ /* 0x040fe200078e0218 */
[----:B------:R2:W-:Y:S03]  /*180e0*/  STL.64 [R1+0xe78], R10 ;  /* 0x000e780a01007387 */ /* 0x0005e60000100a00 */
[C---:B------:R-:W-:Y:S01]  /*180f0*/  IMAD.WIDE R32, R2.reuse, 0x4, R16 ;  /* 0x0000000402207825 */ /* 0x040fe200078e0210 */
[----:B------:R-:W2:Y:S04]  /*18100*/  LDL.LU.64 R20, [R1+0x378] ;  /* 0x0003780001147983 */ /* 0x000ea80000300a00 */
[----:B------:R-:W2:Y:S01]  /*18110*/  LDL.LU.64 R18, [R1+0x370] ;  /* 0x0003700001127983 */ /* 0x000ea20000300a00 */
[----:B----4-:R-:W-:-:S03]  /*18120*/  IMAD.WIDE R30, R2, 0x4, R14 ;  /* 0x00000004021e7825 */ /* 0x010fc600078e020e */
[----:B------:R-:W4:Y:S01]  /*18130*/  LDL.LU.64 R240, [R1+0x368] ;  /* 0x0003680001f07983 */ /* 0x000f220000300a00 */
[----:B------:R-:W-:-:S03]  /*18140*/  IMAD.WIDE R28, R2, 0x4, R238 ;  /* 0x00000004021c7825 */ /* 0x000fc600078e02ee */
[----:B------:R-:W4:Y:S04]  /*18150*/  LDL.LU.64 R16, [R1+0x360] ;  /* 0x0003600001107983 */ /* 0x000f280000300a00 */
[----:B------:R-:W-:Y:S04]  /*18160*/  STL.64 [R1+0xe88], R34 ;  /* 0x000e882201007387 */ /* 0x000fe80000100a00 */
[----:B------:R-:W4:Y:S04]  /*18170*/  LDL.LU.64 R14, [R1+0x358] ;  /* 0x00035800010e7983 */ /* 0x000f280000300a00 */
[----:B------:R-:W-:Y:S04]  /*18180*/  STL.64 [R1+0xea0], R32 ;  /* 0x000ea02001007387 */ /* 0x000fe80000100a00 */
[----:B------:R-:W4:Y:S01]  /*18190*/  LDL.LU.64 R238, [R1+0x350] ;  /* 0x0003500001ee7983 */ /* 0x000f220000300a00 */
[----:B---3--:R-:W-:-:S03]  /*181a0*/  IMAD.WIDE R26, R2, 0x4, R22 ;  /* 0x00000004021a7825 */ /* 0x008fc600078e0216 */
[----:B------:R-:W-:Y:S01]  /*181b0*/  STL.64 [R1+0xeb8], R30 ;  /* 0x000eb81e01007387 */ /* 0x000fe20000100a00 */
[----:B------:R-:W-:-:S03]  /*181c0*/  IMAD.WIDE R24, R2, 0x4, R12 ;  /* 0x0000000402187825 */ /* 0x000fc600078e020c */
[----:B------:R-:W-:Y:S04]  /*181d0*/  STL.64 [R1+0xed0], R28 ;  /* 0x000ed01c01007387 */ /* 0x000fe80000100a00 */
[----:B------:R2:W-:Y:S01]  /*181e0*/  LDGSTS.E [R3+0x14b80], desc[UR60][R10.64], !P1 ;  /* 0x14b800000a037fae */ /* 0x0005e2000c92187c */
[----:B------:R-:W-:Y:S01]  /*181f0*/  ISETP.GE.U32.AND P1, PT, R6, 0x7fffff5a, PT ;  /* 0x7fffff5a0600780c */ /* 0x000fe20003f26070 */
[----:B------:R-:W-:Y:S02]  /*18200*/  IMAD.WIDE R22, R2, 0x4, R242 ;  /* 0x0000000402167825 */ /* 0x000fe400078e02f2 */
[----:B------:R3:W-:Y:S02]  /*18210*/  STL.64 [R1+0xee8], R26 ;  /* 0x000ee81a01007387 */ /* 0x0007e40000100a00 */
[----:B-1----:R-:W-:-:S02]  /*18220*/  VIADD R6, R8, 0xffffff95 ;  /* 0xffffff9508067836 */ /* 0x002fc40000000000 */
[----:B------:R-:W4:Y:S01]  /*18230*/  LDL.LU.64 R12, [R1+0x348] ;  /* 0x00034800010c7983 */ /* 0x000f220000300a00 */
[C---:B-----5:R-:W-:Y:S01]  /*18240*/  IMAD.WIDE R8, R2.reuse, 0x4, R236 ;  /* 0x0000000402087825 */ /* 0x060fe200078e02ec */
[----:B--2---:R-:W1:Y:S02]  /*18250*/  LDC R10, c[0x0][0x230] ;  /* 0x00008c00ff0a7b82 */ /* 0x004e640000000800 */
[----:B------:R2:W-:Y:S04]  /*18260*/  STL.64 [R1+0xfb0], R24 ;  /* 0x000fb01801007387 */ /* 0x0005e80000100a00 */
[----:B------:R5:W-:Y:S04]  /*18270*/  STL.64 [R1+0xfc8], R22 ;  /* 0x000fc81601007387 */ /* 0x000be80000100a00 */
[----:B------:R-:W4:Y:S04]  /*18280*/  LDL.LU.64 R236, [R1+0x340] ;  /* 0x0003400001ec7983 */ /* 0x000f280000300a00 */
[----:B------:R1:W-:Y:S04]  /*18290*/  LDGSTS.E [R3+0x15800], desc[UR60][R34.64], !P2 ;  /* 0x1580000022037fae */ /* 0x0003e8000d12187c */
[----:B------:R-:W-:Y:S04]  /*182a0*/  LDGSTS.E [R3+0x15880], desc[UR60][R32.64], !P2 ;  /* 0x1588000020037fae */ /* 0x000fe8000d12187c */
[----:B------:R-:W-:Y:S04]  /*182b0*/  LDGSTS.E [R3+0x15900], desc[UR60][R30.64], !P2 ;  /* 0x159000001e037fae */ /* 0x000fe8000d12187c */
[----:B------:R-:W-:Y:S04]  /*182c0*/  LDGSTS.E [R3+0x15980], desc[UR60][R28.64], !P2 ;  /* 0x159800001c037fae */ /* 0x000fe8000d12187c */
[----:B------:R1:W-:Y:S04]  /*182d0*/  STL.64 [R1+0x10b0], R8 ;  /* 0x0010b00801007387 */ /* 0x0003e80000100a00 */
[----:B------:R-:W-:Y:S04]  /*182e0*/  LDGSTS.E [R3+0x15a00], desc[UR60][R26.64], !P2 ;  /* 0x15a000001a037fae */ /* 0x000fe8000d12187c */
[----:B------:R-:W-:Y:S04]  /*182f0*/  LDGSTS.E [R3+0x15a80], desc[UR60][R24.64], !P2 ;  /* 0x15a8000018037fae */ /* 0x000fe8000d12187c */
[----:B------:R-:W-:Y:S04]  /*18300*/  LDGSTS.E [R3+0x15b00], desc[UR60][R22.64], !P2 ;  /* 0x15b0000016037fae */ /* 0x000fe8000d12187c */
[----:B---3--:R-:W3:Y:S04]  /*18310*/  LDL.LU.64 R26, [R1+0x2b8] ;  /* 0x0002b800011a7983 */ /* 0x008ee80000300a00 */
[----:B--2---:R-:W2:Y:S04]  /*18320*/  LDL.LU.64 R24, [R1+0x2b0] ;  /* 0x0002b00001187983 */ /* 0x004ea80000300a00 */
[----:B-----5:R-:W5:Y:S04]  /*18330*/  LDL.LU.64 R22, [R1+0x2a8] ;  /* 0x0002a80001167983 */ /* 0x020f680000300a00 */
[----:B------:R-:W5:Y:S04]  /*18340*/  LDL.LU.64 R242, [R1+0x2a0] ;  /* 0x0002a00001f27983 */ /* 0x000f680000300a00 */
[----:B------:R1:W-:Y:S02]  /*18350*/  LDGSTS.E [R3+0x15b80], desc[UR60][R8.64], !P2 ;  /* 0x15b8000008037fae */ /* 0x0003e4000d12187c */
[C---:B-1----:R-:W-:Y:S01]  /*18360*/  IMAD.WIDE R34, R2.reuse, 0x4, R20 ;  /* 0x0000000402227825 */ /* 0x042fe200078e0214 */
[----:B------:R-:W1:Y:S03]  /*18370*/  LDC R9, c[0x0][0x230] ;  /* 0x00008c00ff097b82 */ /* 0x000e660000000800 */
[C---:B------:R-:W-:Y:S01]  /*18380*/  IMAD.WIDE R32, R2.reuse, 0x4, R18 ;  /* 0x0000000402207825 */ /* 0x040fe200078e0212 */
[----:B------:R-:W-:Y:S03]  /*18390*/  LDGSTS.E [R3+0x16800], desc[UR60][R34.64], !P4 ;  /* 0x1680000022037fae */ /* 0x000fe6000e12187c */
[C---:B----4-:R-:W-:Y:S01]  /*183a0*/  IMAD.WIDE R30, R2.reuse, 0x4, R240 ;  /* 0x00000004021e7825 */ /* 0x050fe200078e02f0 */
[----:B------:R3:W-:Y:S01]  /*183b0*/  LDGSTS.E [R3+0x16880], desc[UR60][R32.64], !P4 ;  /* 0x1688000020037fae */ /* 0x0007e2000e12187c */
[----:B------:R-:W4:Y:S02]  /*183c0*/  LDC R8, c[0x0][0x230] ;  /* 0x00008c00ff087b82 */ /* 0x000f240000000800 */
[C---:B------:R-:W-:Y:S01]  /*183d0*/  IMAD.WIDE R18, R2.reuse, 0x4, R16 ;  /* 0x0000000402127825 */ /* 0x040fe200078e0210 */
[----:B------:R-:W4:Y:S04]  /*183e0*/  LDL.LU.64 R240, [R1+0x298] ;  /* 0x0002980001f07983 */ /* 0x000f280000300a00 */
[----:B------:R-:W-:Y:S04]  /*183f0*/  STL.64 [R1+0x10d8], R34 ;  /* 0x0010d82201007387 */ /* 0x000fe80000100a00 */
[----:B------:R-:W-:Y:S01]  /*18400*/  STL.64 [R1+0x10f0], R32 ;  /* 0x0010f02001007387 */ /* 0x000fe20000100a00 */
[----:B------:R-:W-:-:S03]  /*18410*/  IMAD.WIDE R16, R2, 0x4, R14 ;  /* 0x0000000402107825 */ /* 0x000fc600078e020e */
[----:B------:R-:W-:Y:S01]  /*18420*/  STL.64 [R1+0x1108], R30 ;  /* 0x0011081e01007387 */ /* 0x000fe20000100a00 */
[----:B------:R-:W-:-:S03]  /*18430*/  IMAD.WIDE R14, R2, 0x4, R238 ;  /* 0x00000004020e7825 */ /* 0x000fc600078e02ee */
[----:B------:R-:W4:Y:S04]  /*18440*/  LDL.LU.64 R20, [R1+0x290] ;  /* 0x0002900001147983 */ /* 0x000f280000300a00 */
[----:B------:R1:W-:Y:S04]  /*18450*/  STL.64 [R1+0x1120], R18 ;  /* 0x0011201201007387 */ /* 0x0003e80000100a00 */
[----:B------:R-:W4:Y:S04]  /*18460*/  LDL.LU.64 R238, [R1+0x288] ;  /* 0x0002880001ee7983 */ /* 0x000f280000300a00 */
[----:B------:R1:W-:Y:S04]  /*18470*/  STL.64 [R1+0x1148], R16 ;  /* 0x0011481001007387 */ /* 0x0003e80000100a00 */
[----:B------:R1:W-:Y:S04]  /*18480*/  STL.64 [R1+0x1180], R14 ;  /* 0x0011800e01007387 */ /* 0x0003e80000100a00 */
[----:B------:R2:W-:Y:S01]  /*18490*/  LDGSTS.E [R3+0x16900], desc[UR60][R30.64], !P4 ;  /* 0x169000001e037fae */ /* 0x0005e2000e12187c */
[----:B------:R-:W-:-:S03]  /*184a0*/  IMAD.WIDE R12, R2, 0x4, R12 ;  /* 0x00000004020c7825 */ /* 0x000fc600078e020c */
[----:B------:R-:W-:Y:S04]  /*184b0*/  LDGSTS.E [R3+0x16980], desc[UR60][R18.64], !P4 ;  /* 0x1698000012037fae */ /* 0x000fe8000e12187c */
[----:B------:R-:W-:Y:S04]  /*184c0*/  LDGSTS.E [R3+0x16a00], desc[UR60][R16.64], !P4 ;  /* 0x16a0000010037fae */ /* 0x000fe8000e12187c */
[----:B------:R-:W-:Y:S01]  /*184d0*/  LDGSTS.E [R3+0x16a80], desc[UR60][R14.64], !P4 ;  /* 0x16a800000e037fae */ /* 0x000fe2000e12187c */
[----:B------:R-:W-:-:S03]  /*184e0*/  IMAD.WIDE R28, R2, 0x4, R236 ;  /* 0x00000004021c7825 */ /* 0x000fc600078e02ec */
[----:B------:R-:W4:Y:S04]  /*184f0*/  LDL.LU.64 R236, [R1+0x280] ;  /* 0x0002800001ec7983 */ /* 0x000f280000300a00 */
[----:B------:R3:W-:Y:S04]  /*18500*/  STL.64 [R1+0x11a8], R12 ;  /* 0x0011a80c01007387 */ /* 0x0007e80000100a00 */
[----:B------:R5:W-:Y:S04]  /*18510*/  STL.64 [R1+0x11c0], R28 ;  /* 0x0011c01c01007387 */ /* 0x000be80000100a00 */
[----:B-1----:R-:W4:Y:S04]  /*18520*/  LDL.LU.64 R18, [R1+0x1f8] ;  /* 0x0001f80001127983 */ /* 0x002f280000300a00 */
[----:B------:R-:W-:Y:S04]  /*18530*/  LDGSTS.E [R3+0x16b00], desc[UR60][R12.64], !P4 ;  /* 0x16b000000c037fae */ /* 0x000fe8000e12187c */
[----:B------:R-:W4:Y:S04]  /*18540*/  LDL.LU.64 R16, [R1+0x1f0] ;  /* 0x0001f00001107983 */ /* 0x000f280000300a00 */
[----:B------:R5:W-:Y:S01]  /*18550*/  LDGSTS.E [R3+0x16b80], desc[UR60][R28.64], !P4 ;  /* 0x16b800001c037fae */ /* 0x000be2000e12187c */
[----:B------:R-:W-:-:S03]  /*18560*/  ISETP.GE.U32.AND P2, PT, R6, 0x7fffff56, PT ;  /* 0x7fffff560600780c */ /* 0x000fc60003f46070 */
[----:B------:R-:W4:Y:S01]  /*18570*/  LDL.LU.64 R14, [R1+0x1e8] ;  /* 0x0001e800010e7983 */ /* 0x000f220000300a00 */
[----:B---3--:R-:W-:-:S03]  /*18580*/  IMAD.WIDE R32, R2, 0x4, R26 ;  /* 0x0000000402207825 */ /* 0x008fc600078e021a */
[----:B------:R-:W3:Y:S01]  /*18590*/  LDL.LU.64 R12, [R1+0x1e0] ;  /* 0x0001e000010c7983 */ /* 0x000ee20000300a00 */
[----:B--2---:R-:W-:-:S03]  /*185a0*/  IMAD.WIDE R30, R2, 0x4, R24 ;  /* 0x00000004021e7825 */ /* 0x004fc600078e0218 */
[----:B------:R1:W-:Y:S01]  /*185b0*/  STL.64 [R1+0x11d8], R32 ;  /* 0x0011d82001007387 */ /* 0x0003e20000100a00 */
[----:B-----5:R-:W-:-:S03]  /*185c0*/  IMAD.WIDE R28, R2, 0x4, R22 ;  /* 0x00000004021c7825 */ /* 0x020fc600078e0216 */
[----:B------:R-:W-:Y:S01]  /*185d0*/  LDGSTS.E [R3+0x17800], desc[UR60][R32.64], !P5 ;  /* 0x1780000020037fae */ /* 0x000fe2000e92187c */
[----:B------:R-:W-:-:S03]  /*185e0*/  IMAD.WIDE R26, R2, 0x4, R242 ;  /* 0x00000004021a7825 */ /* 0x000fc600078e02f2 */
[----:B------:R-:W-:Y:S01]  /*185f0*/  LDGSTS.E [R3+0x17880], desc[UR60][R30.64], !P5 ;  /* 0x178800001e037fae */ /* 0x000fe2000e92187c */
[----:B------:R-:W-:-:S03]  /*18600*/  VIADD R6, R7, 0xffffff91 ;  /* 0xffffff9107067836 */ /* 0x000fc60000000000 */
[----:B------:R-:W2:Y:S01]  /*18610*/  LDL.LU.64 R242, [R1+0x1d8] ;  /* 0x0001d80001f27983 */ /* 0x000ea20000300a00 */
[----:B------:R-:W5:Y:S03]  /*18620*/  LDC R7, c[0x0][0x230] ;  /* 0x00008c00ff077b82 */ /* 0x000f660000000800 */
[----:B------:R1:W-:Y:S04]  /*18630*/  STL.64 [R1+0x11f0], R30 ;  /* 0x0011f01e01007387 */ /* 0x0003e80000100a00 */
[----:B------:R3:W-:Y:S01]  /*18640*/  STL.64 [R1+0x1260], R28 ;  /* 0x0012601c01007387 */ /* 0x0007e20000100a00 */
[----:B------:R-:W-:Y:S01]  /*18650*/  ISETP.GE.U32.AND P4, PT, R6, 0x7fffff52, PT ;  /* 0x7fffff520600780c */ /* 0x000fe20003f86070 */
[----:B------:R-:W-:-:S02]  /*18660*/  VIADD R6, R10, 0xffffff8d ;  /* 0xffffff8d0a067836 */ /* 0x000fc40000000000 */
        /* <DEDUP_REMOVED lines=18> */
[----:B------:R-:W-:-:S05]  /*18790*/  IMAD.WIDE R40, R2, 0x4, R18 ;  /* 0x0000000402287825 */ /* 0x000fca00078e0212 */
[----:B------:R-:W-:Y:S01]  /*187a0*/  STL.64 [R1+0x1328], R40 ;  /* 0x0013282801007387 */ /* 0x000fe20000100a00 */
[----:B------:R-:W-:-:S03]  /*187b0*/  IMAD.WIDE R38, R2, 0x4, R16 ;  /* 0x0000000402267825 */ /* 0x000fc600078e0210 */
[----:B-1----:R-:W4:Y:S04]  /*187c0*/  LDL.LU.64 R32, [R1+0x138] ;  /* 0x0001380001207983 */ /* 0x002f280000300a00 */
[----:B------:R-:W-:Y:S01]  /*187d0*/  STL.64 [R1+0x1348], R38 ;  /* 0x0013482601007387 */ /* 0x000fe20000100a00 */
[----:B------:R-:W-:-:S03]  /*187e0*/  IMAD.WIDE R36, R2, 0x4, R14 ;  /* 0x0000000402247825 */ /* 0x000fc600078e020e */
[----:B------:R-:W4:Y:S01]  /*187f0*/  LDL.LU.64 R30, [R1+0x130] ;  /* 0x00013000011e7983 */ /* 0x000f220000300a00 */
[----:B---3--:R-:W-:-:S03]  /*18800*/  IMAD.WIDE R18, R2, 0x4, R12 ;  /* 0x0000000402127825 */ /* 0x008fc600078e020c */
[----:B------:R-:W-:Y:S04]  /*18810*/  STL.64 [R1+0x1368], R36 ;  /* 0x0013682401007387 */ /* 0x000fe80000100a00 */
[----:B------:R-:W3:Y:S04]  /*18820*/  LDL.LU.64 R28, [R1+0x128] ;  /* 0x00012800011c7983 */ /* 0x000ee80000300a00 */
[----:B------:R1:W-:Y:S04]  /*18830*/  STL.64 [R1+0x1388], R18 ;  /* 0x0013881201007387 */ /* 0x0003e80000100a00 */
[----:B-----5:R-:W5:Y:S01]  /*18840*/  LDL.LU.64 R26, [R1+0x120] ;  /* 0x00012000011a7983 */ /* 0x020f620000300a00 */
[----:B--2---:R-:W-:-:S03]  /*18850*/  IMAD.WIDE R16, R2, 0x4, R242 ;  /* 0x0000000402107825 */ /* 0x004fc600078e02f2 */
[----:B------:R-:W2:Y:S04]  /*18860*/  LDL.LU.64 R24, [R1+0x118] ;  /* 0x0001180001187983 */ /* 0x000ea80000300a00 */
[----:B------:R-:W2:Y:S04]  /*18870*/  LDL.LU.64 R22, [R1+0x110] ;  /* 0x0001100001167983 */ /* 0x000ea80000300a00 */
[----:B------:R1:W-:Y:S04]  /*18880*/  STL.64 [R1+0x13a8], R16 ;  /* 0x0013a81001007387 */ /* 0x0003e80000100a00 */
[----:B------:R-:W2:Y:S04]  /*18890*/  LDL.LU.64 R20, [R1+0x108] ;  /* 0x0001080001147983 */ /* 0x000ea80000300a00 */
[----:B------:R-:W-:Y:S04]  /*188a0*/  LDGSTS.E [R3+0x18800], desc[UR60][R40.64], !P0 ;  /* 0x1880000028037fae */ /* 0x000fe8000c12187c */
[----:B------:R-:W-:Y:S04]  /*188b0*/  LDGSTS.E [R3+0x18880], desc[UR60][R38.64], !P0 ;  /* 0x1888000026037fae */ /* 0x000fe8000c12187c */
[----:B------:R-:W-:Y:S04]  /*188c0*/  LDGSTS.E [R3+0x18900], desc[UR60][R36.64], !P0 ;  /* 0x1890000024037fae */ /* 0x000fe8000c12187c */
[----:B------:R-:W-:Y:S04]  /*188d0*/  LDGSTS.E [R3+0x18980], desc[UR60][R18.64], !P0 ;  /* 0x1898000012037fae */ /* 0x000fe8000c12187c */
[----:B------:R-:W-:Y:S01]  /*188e0*/  LDGSTS.E [R3+0x18a00], desc[UR60][R16.64], !P0 ;  /* 0x18a0000010037fae */ /* 0x000fe2000c12187c */
[----:B----4-:R-:W-:-:S05]  /*188f0*/  IMAD.WIDE R14, R2, 0x4, R240 ;  /* 0x00000004020e7825 */ /* 0x010fca00078e02f0 */
[----:B------:R4:W-:Y:S04]  /*18900*/  STL.64 [R1+0x13c8], R14 ;  /* 0x0013c80e01007387 */ /* 0x0009e80000100a00 */
[----:B------:R-:W2:Y:S04]  /*18910*/  LDL.LU.64 R34, [R1+0x100] ;  /* 0x0001000001227983 */ /* 0x000ea80000300a00 */
[----:B------:R-:W-:Y:S01]  /*18920*/  LDGSTS.E [R3+0x18a80], desc[UR60][R14.64], !P0 ;  /* 0x18a800000e037fae */ /* 0x000fe2000c12187c */
[----:B------:R-:W-:-:S05]  /*18930*/  IMAD.WIDE R12, R2, 0x4, R238 ;  /* 0x00000004020c7825 */ /* 0x000fca00078e02ee */
[----:B------:R4:W-:Y:S04]  /*18940*/  STL.64 [R1+0x13f8], R12 ;  /* 0x0013f80c01007387 */ /* 0x0009e80000100a00 */
[----:B------:R-:W-:Y:S01]  /*18950*/  LDGSTS.E [R3+0x18b00], desc[UR60][R12.64], !P0 ;  /* 0x18b000000c037fae */ /* 0x000fe2000c12187c */
[----:B------:R-:W-:-:S05]  /*18960*/  IMAD.WIDE R10, R2, 0x4, R236 ;  /* 0x00000004020a7825 */ /* 0x000fca00078e02ec */
[----:B------:R2:W-:Y:S04]  /*18970*/  STL.64 [R1+0x1410], R10 ;  /* 0x0014100a01007387 */ /* 0x0005e80000100a00 */
[----:B-1----:R-:W2:Y:S04]  /*18980*/  LDL.LU.64 R18, [R1+0x78] ;  /* 0x0000780001127983 */ /* 0x002ea80000300a00 */
[----:B------:R-:W2:Y:S04]  /*18990*/  LDL.LU.64 R16, [R1+0x70] ;  /* 0x0000700001107983 */ /* 0x000ea80000300a00 */
[----:B----4-:R-:W4:Y:S04]  /*189a0*/  LDL.LU.64 R14, [R1+0x68] ;  /* 0x00006800010e7983 */ /* 0x010f280000300a00 */
[----:B------:R-:W4:Y:S04]  /*189b0*/  LDL.LU.64 R12, [R1+0x60] ;  /* 0x00006000010c7983 */ /* 0x000f280000300a00 */
[----:B------:R-:W4:Y:S04]  /*189c0*/  LDL.LU.64 R242, [R1+0x58] ;  /* 0x0000580001f27983 */ /* 0x000f280000300a00 */
[----:B------:R-:W4:Y:S04]  /*189d0*/  LDL.LU.64 R240, [R1+0x50] ;  /* 0x0000500001f07983 */ /* 0x000f280000300a00 */
[----:B------:R-:W4:Y:S04]  /*189e0*/  LDL.LU.64 R238, [R1+0x48] ;  /* 0x0000480001ee7983 */ /* 0x000f280000300a00 */
[----:B------:R-:W4:Y:S01]  /*189f0*/  LDL.LU.64 R236, [R1+0x40] ;  /* 0x0000400001ec7983 */ /* 0x000f220000300a00 */
[----:B------:R-:W-:-:S03]  /*18a00*/  IMAD.WIDE R32, R2, 0x4, R32 ;  /* 0x0000000402207825 */ /* 0x000fc600078e0220 */
[----:B------:R1:W-:Y:S01]  /*18a10*/  LDGSTS.E [R3+0x18b80], desc[UR60][R10.64], !P0 ;  /* 0x18b800000a037fae */ /* 0x0003e2000c12187c */
[----:B------:R-:W-:-:S04]  /*18a20*/  IMAD.WIDE R30, R2, 0x4, R30 ;  /* 0x00000004021e7825 */ /* 0x000fc800078e021e */
[C---:B---3--:R-:W-:Y:S01]  /*18a30*/  IMAD.WIDE R28, R2.reuse, 0x4, R28 ;  /* 0x00000004021c7825 */ /* 0x048fe200078e021c */
[----:B------:R-:W-:Y:S03]  /*18a40*/  STL.64 [R1+0x1498], R32 ;  /* 0x0014982001007387 */ /* 0x000fe60000100a00 */
[C---:B-----5:R-:W-:Y:S01]  /*18a50*/  IMAD.WIDE R26, R2.reuse, 0x4, R26 ;  /* 0x00000004021a7825 */ /* 0x060fe200078e021a */
[----:B------:R-:W-:Y:S03]  /*18a60*/  LDGSTS.E [R3+0x19800], desc[UR60][R32.64], !P1 ;  /* 0x1980000020037fae */ /* 0x000fe6000c92187c */
[C---:B--2---:R-:W-:Y:S01]  /*18a70*/  IMAD.WIDE R24, R2.reuse, 0x4, R24 ;  /* 0x0000000402187825 */ /* 0x044fe200078e0218 */
[----:B------:R-:W-:Y:S03]  /*18a80*/  STL.64 [R1+0x14c8], R30 ;  /* 0x0014c81e01007387 */ /* 0x000fe60000100a00 */
[C---:B------:R-:W-:Y:S01]  /*18a90*/  IMAD.WIDE R22, R2.reuse, 0x4, R22 ;  /* 0x0000000402167825 */ /* 0x040fe200078e0216 */
[----:B------:R-:W-:Y:S03]  /*18aa0*/  LDGSTS.E [R3+0x19880], desc[UR60][R30.64], !P1 ;  /* 0x198800001e037fae */ /* 0x000fe6000c92187c */
[----:B------:R-:W-:Y:S01]  /*18ab0*/  IMAD.WIDE R20, R2, 0x4, R20 ;  /* 0x0000000402147825 */ /* 0x000fe200078e0214 */
        /* <DEDUP_REMOVED lines=12> */
[----:B-1----:R-:W-:Y:S01]  /*18b80*/  IMAD.WIDE R10, R2, 0x4, R34 ;  /* 0x00000004020a7825 */ /* 0x002fe200078e0222 */
[----:B------:R-:W1:Y:S04]  /*18b90*/  LDC R9, c[0x0][0x230] ;  /* 0x00008c00ff097b82 */ /* 0x000e680000000800 */
[----:B------:R5:W-:Y:S04]  /*18ba0*/  STL.64 [R1+0x15a0], R10 ;  /* 0x0015a00a01007387 */ /* 0x000be80000100a00 */
[----:B------:R5:W-:Y:S01]  /*18bb0*/  LDGSTS.E [R3+0x19b80], desc[UR60][R10.64], !P1 ;  /* 0x19b800000a037fae */ /* 0x000be2000c92187c */
[----:B------:R-:W-:Y:S01]  /*18bc0*/  ISETP.GE.U32.AND P0, PT, R6, 0x7fffff4a, PT ;  /* 0x7fffff4a0600780c */ /* 0x000fe20003f06070 */
[----:B------:R-:W-:-:S02]  /*18bd0*/  VIADD R6, R8, 0xffffff85 ;  /* 0xffffff8508067836 */ /* 0x000fc40000000000 */
[C---:B--2---:R-:W-:Y:S01]  /*18be0*/  IMAD.WIDE R24, R2.reuse, 0x4, R18 ;  /* 0x0000000402187825 */ /* 0x044fe200078e0212 */
[----:B------:R-:W2:Y:S03]  /*18bf0*/  LDC R8, c[0x0][0x230] ;  /* 0x00008c00ff087b82 */ /* 0x000ea60000000800 */
[C---:B---3--:R-:W-:Y:S01]  /*18c00*/  IMAD.WIDE R22, R2.reuse, 0x4, R16 ;  /* 0x0000000402167825 */ /* 0x048fe200078e0210 */
[----:B------:R3:W-:Y:S03]  /*18c10*/  STL.64 [R1+0x15c8], R24 ;  /* 0x0015c81801007387 */ /* 0x0007e60000100a00 */
[C---:B----4-:R-:W-:Y:S01]  /*18c20*/  IMAD.WIDE R20, R2.reuse, 0x4, R14 ;  /* 0x0000000402147825 */ /* 0x050fe200078e020e */
        /* <DEDUP_REMOVED lines=9> */
[C---:B-----5:R-:W-:Y:S01]  /*18cc0*/  IMAD.WIDE R10, R2.reuse, 0x4, R236 ;  /* 0x00000004020a7825 */ /* 0x060fe200078e02ec */
[----:B------:R5:W-:Y:S03]  /*18cd0*/  STL.64 [R1+0x1648], R16 ;  /* 0x0016481001007387 */ /* 0x000be60000100a00 */
[C---:B---3--:R-:W-:Y:S01]  /*18ce0*/  IMAD.WIDE R24, R2.reuse, 0x4, R148 ;  /* 0x0000000402187825 */ /* 0x048fe200078e0294 */
[----:B------:R1:W-:Y:S03]  /*18cf0*/  LDGSTS.E [R3+0x1a900], desc[UR60][R20.64], !P2 ;  /* 0x1a90000014037fae */ /* 0x0003e6000d12187c */
[C---:B----4-:R-:W-:Y:S01]  /*18d00*/  IMAD.WIDE R22, R2.reuse, 0x4, R150 ;  /* 0x0000000402167825 */ /* 0x050fe200078e0296 */
        /* <DEDUP_REMOVED lines=8> */
[----:B-----5:R-:W-:-:S03]  /*18d90*/  IMAD.WIDE R16, R2, 0x4, R156 ;  /* 0x0000000402107825 */ /* 0x020fc600078e029c */
[----:B------:R1:W-:Y:S04]  /*18da0*/  LDGSTS.E [R3+0x1ab00], desc[UR60][R12.64], !P2 ;  /* 0x1ab000000c037fae */ /* 0x0003e8000d12187c */
[----:B------:R5:W-:Y:S01]  /*18db0*/  STL.64 [R1+0x16f0], R24 ;  /* 0x0016f01801007387 */ /* 0x000be20000100a00 */
[----:B---3--:R-:W-:-:S03]  /*18dc0*/  IMAD.WIDE R14, R2, 0x4, R158 ;  /* 0x00000004020e7825 */ /* 0x008fc600078e029e */
[----:B------:R4:W-:Y:S01]  /*18dd0*/  LDGSTS.E [R3+0x1ab80], desc[UR60][R10.64], !P2 ;  /* 0x1ab800000a037fae */ /* 0x0009e2000d12187c */
[----:B-1----:R-:W-:-:S03]  /*18de0*/  IMAD.WIDE R12, R2, 0x4, R160 ;  /* 0x00000004020c7825 */ /* 0x002fc600078e02a0 */
[----:B------:R1:W-:Y:S04]  /*18df0*/  STL.64 [R1+0x1710], R22 ;  /* 0x0017101601007387 */ /* 0x0003e80000100a00 */
[----:B------:R3:W-:Y:S01]  /*18e00*/  STL.64 [R1+0x1730], R20 ;  /* 0x0017301401007387 */ /* 0x0007e20000100a00 */
[----:B----4-:R-:W-:-:S03]  /*18e10*/  IMAD.WIDE R10, R2, 0x4, R162 ;  /* 0x00000004020a7825 */ /* 0x010fc600078e02a2 */
[----:B------:R5:W-:Y:S04]  /*18e20*/  LDGSTS.E [R3+0x1b800], desc[UR60][R24.64], !P4 ;  /* 0x1b80000018037fae */ /* 0x000be8000e12187c */
[----:B------:R4:W-:Y:S04]  /*18e30*/  STL.64 [R1+0x1750], R18 ;  /* 0x0017501201007387 */ /* 0x0009e80000100a00 */
[----:B------:R1:W-:Y:S01]  /*18e40*/  LDGSTS.E [R3+0x1b880], desc[UR60][R22.64], !P4 ;  /* 0x1b88000016037fae */ /* 0x0003e2000e12187c */
[----:B-----5:R-:W-:-:S03]  /*18e50*/  IMAD.WIDE R24, R2, 0x4, R164 ;  /* 0x0000000402187825 */ /* 0x020fc600078e02a4 */
        /* <DEDUP_REMOVED lines=14> */
[----:B-1----:R-:W-:-:S03]  /*18f40*/  IMAD.WIDE R14, R2, 0x4, R174 ;  /* 0x00000004020e7825 */ /* 0x002fc600078e02ae */
[----:B------:R4:W-:Y:S04]  /*18f50*/  LDGSTS.E [R3+0x1bb80], desc[UR60][R10.64], !P4 ;  /* 0x1bb800000a037fae */ /* 0x0009e8000e12187c */
[----:B------:R1:W-:Y:S01]  /*18f60*/  STL.64 [R1+0x1840], R22 ;  /* 0x0018401601007387 */ /* 0x0003e20000100a00 */
[----:B---3--:R-:W-:-:S03]  /*18f70*/  IMAD.WIDE R12, R2, 0x4, R176 ;  /* 0x00000004020c7825 */ /* 0x008fc600078e02b0 */
        /* <DEDUP_REMOVED lines=9> */
[----:B------:R1:W-:Y:S01]  /*19010*/  STL.64 [R1+0x18a0], R14 ;  /* 0x0018a00e01007387 */ /* 0x0003e20000100a00 */
[----:B------:R-:W-:-:S03]  /*19020*/  ISETP.GE.U32.AND P1, PT, R6, 0x7fffff46, PT ;  /* 0x7fffff460600780c */ /* 0x000fc60003f26070 */
        /* <DEDUP_REMOVED lines=33> */
[----:B------:R-:W-:Y:S01]  /*19240*/  STL.64 [R1+0x1fb0], R24 ;  /* 0x001fb01801007387 */ /* 0x000fe20000100a00 */
[----:B-1----:R-:W-:-:S03]  /*19250*/  IMAD.WIDE R14, R2, 0x4, R206 ;  /* 0x00000004020e7825 */ /* 0x002fc600078e02ce */
[----:B------:R4:W-:Y:S04]  /*19260*/  LDGSTS.E [R3+0x1db80], desc[UR60][R10.64], !P0 ;  /* 0x1db800000a037fae */ /* 0x0009e8000c12187c */
[----:B------:R-:W-:Y:S01]  /*19270*/  STL.64 [R1+0x1fa8], R22 ;  /* 0x001fa81601007387 */ /* 0x000fe20000100a00 */
[----:B---3--:R-:W-:-:S03]  /*19280*/  IMAD.WIDE R12, R2, 0x4, R208 ;  /* 0x00000004020c7825 */ /* 0x008fc600078e02d0 */
[----:B------:R-:W-:Y:S01]  /*19290*/  STL.64 [R1+0x1fa0], R20 ;  /* 0x001fa01401007387 */ /* 0x000fe20000100a00 */
[----:B----4-:R-:W-:-:S03]  /*192a0*/  IMAD.WIDE R10, R2, 0x4, R210 ;  /* 0x00000004020a7825 */ /* 0x010fc600078e02d2 */
[----:B------:R1:W-:Y:S04]  /*192b0*/  STL.64 [R1+0x1f98], R18 ;  /* 0x001f981201007387 */ /* 0x0003e80000100a00 */
[----:B------:R3:W-:Y:S04]  /*192c0*/  STL.64 [R1+0x1f90], R16 ;  /* 0x001f901001007387 */ /* 0x0007e80000100a00 */
[----:B------:R4:W-:Y:S04]  /*192d0*/  LDGSTS.E [R3+0x1e800], desc[UR60][R24.64], !P1 ;  /* 0x1e80000018037fae */ /* 0x0009e8000c92187c */
[----:B------:R5:W-:Y:S04]  /*192e0*/  STL.64 [R1+0x1f88], R14 ;  /* 0x001f880e01007387 */ /* 0x000be80000100a00 */
[----:B------:R2:W-:Y:S04]  /*192f0*/  LDGSTS.E [R3+0x1e880], desc[UR60][R22.64], !P1 ;  /* 0x1e88000016037fae */ /* 0x0005e8000c92187c */
[----:B------:R4:W-:Y:S04]  /*19300*/  STL.64 [R1+0x1f80], R12 ;  /* 0x001f800c01007387 */ /* 0x0009e80000100a00 */
[----:B------:R2:W-:Y:S04]  /*19310*/  LDGSTS.E [R3+0x1e900], desc[UR60][R20.64], !P1 ;  /* 0x1e90000014037fae */ /* 0x0005e8000c92187c */
[----:B------:R2:W-:Y:S04]  /*19320*/  STL.64 [R1+0x1f78], R10 ;  /* 0x001f780a01007387 */ /* 0x0005e80000100a00 */
[----:B------:R-:W-:Y:S04]  /*19330*/  LDGSTS.E [R3+0x1e980], desc[UR60][R18.64], !P1 ;  /* 0x1e98000012037fae */ /* 0x000fe8000c92187c */
[----:B------:R-:W2:Y:S04]  /*19340*/  LDL.LU.64 R26, [R1+0x800] ;  /* 0x00080000011a7983 */ /* 0x000ea80000300a00 */
[----:B------:R-:W-:Y:S04]  /*19350*/  LDGSTS.E [R3+0x1ea00], desc[UR60][R16.64], !P1 ;  /* 0x1ea0000010037fae */ /* 0x000fe8000c92187c */
[----:B-1----:R-:W2:Y:S04]  /*19360*/  LDL.LU.64 R18, [R1+0x7f8] ;  /* 0x0007f80001127983 */ /* 0x002ea80000300a00 */
[----:B------:R-:W-:Y:S04]  /*19370*/  LDGSTS.E [R3+0x1ea80], desc[UR60][R14.64], !P1 ;  /* 0x1ea800000e037fae */ /* 0x000fe8000c92187c */
[----:B---3--:R-:W3:Y:S04]  /*19380*/  LDL.LU.64 R16, [R1+0x7f0] ;  /* 0x0007f00001107983 */ /* 0x008ee80000300a00 */
[----:B------:R-:W3:Y:S04]  /*19390*/  LDL.LU.64 R242, [R1+0x7e8] ;  /* 0x0007e80001f27983 */ /* 0x000ee80000300a00 */
[----:B------:R-:W-:Y:S04]  /*193a0*/  LDGSTS.E [R3+0x1eb00], desc[UR60][R12.64], !P1 ;  /* 0x1eb000000c037fae */ /* 0x000fe8000c92187c */
[----:B-----5:R-:W5:Y:S01]  /*193b0*/  LDL.LU.64 R14, [R1+0x7e0] ;  /* 0x0007e000010e7983 */ /* 0x020f620000300a00 */
[----:B------:R-:W-:-:S02]  /*193c0*/  VIADD R6, R7, 0xffffff81 ;  /* 0xffffff8107067836 */ /* 0x000fc40000000000 */
[----:B------:R-:W-:Y:S01]  /*193d0*/  IMAD.WIDE R34, R2, 0x4, R212 ;  /* 0x0000000402227825 */ /* 0x000fe200078e02d4 */
[----:B------:R1:W-:Y:S01]  /*193e0*/  LDGSTS.E [R3+0x1eb80], desc[UR60][R10.64], !P1 ;  /* 0x1eb800000a037fae */ /* 0x0003e2000c92187c */
[----:B------:R-:W5:Y:S03]  /*193f0*/  LDC R7, c[0x0][0x230] ;  /* 0x00008c00ff077b82 */ /* 0x000f660000000800 */
[----:B----4-:R-:W4:Y:S04]  /*19400*/  LDL.LU.64 R12, [R1+0x7d8] ;  /* 0x0007d800010c7983 */ /* 0x010f280000300a00 */
[----:B------:R-:W4:Y:S04]  /*19410*/  LDL.LU.64 R240, [R1+0x7d0] ;  /* 0x0007d00001f07983 */ /* 0x000f280000300a00 */
[----:B------:R-:W4:Y:S01]  /*19420*/  LDL.LU.64 R236, [R1+0x7c8] ;  /* 0x0007c80001ec7983 */ /* 0x000f220000300a00 */
[----:B------:R-:W-:Y:S01]  /*19430*/  ISETP.GE.U32.AND P2, PT, R6, 0x7fffff42, PT ;  /* 0x7fffff420600780c */ /* 0x000fe20003f46070 */
[----:B------:R-:W-:-:S04]  /*19440*/  IMAD.WIDE R32, R2, 0x4, R214 ;  /* 0x0000000402207825 */ /* 0x000fc800078e02d6 */
[C---:B------:R-:W-:Y:S01]  /*19450*/  IMAD.WIDE R30, R2.reuse, 0x4, R216 ;  /* 0x00000004021e7825 */ /* 0x040fe200078e02d8 */
[----:B------:R-:W-:Y:S03]  /*19460*/  STL.64 [R1+0x1ff0], R34 ;  /* 0x001ff02201007387 */ /* 0x000fe60000100a00 */
[C---:B------:R-:W-:Y:S01]  /*19470*/  IMAD.WIDE R28, R2.reuse, 0x4, R218 ;  /* 0x00000004021c7825 */ /* 0x040fe200078e02da */
[----:B------:R-:W-:Y:S03]  /*19480*/  STL.64 [R1+0x1fe8], R32 ;  /* 0x001fe82001007387 */ /* 0x000fe60000100a00 */
[C---:B------:R-:W-:Y:S01]  /*19490*/  IMAD.WIDE R24, R2.reuse, 0x4, R220 ;  /* 0x0000000402187825 */ /* 0x040fe200078e02dc */
[----:B------:R-:W-:Y:S03]  /*194a0*/  STL.64 [R1+0x1fe0], R30 ;  /* 0x001fe01e01007387 */ /* 0x000fe60000100a00 */
[C---:B--2---:R-:W-:Y:S01]  /*194b0*/  IMAD.WIDE R22, R2.reuse, 0x4, R222 ;  /* 0x0000000402167825 */ /* 0x044fe200078e02de */
[----:B------:R-:W-:Y:S03]  /*194c0*/  STL.64 [R1+0x1fd8], R28 ;  /* 0x001fd81c01007387 */ /* 0x000fe60000100a00 */
[C---:B------:R-:W-:Y:S01]  /*194d0*/  IMAD.WIDE R20, R2.reuse, 0x4, R224 ;  /* 0x0000000402147825 */ /* 0x040fe200078e02e0 */
[----:B------:R2:W-:Y:S03]  /*194e0*/  LDGSTS.E [R3+0x1f800], desc[UR60][R34.64], !P2 ;  /* 0x1f80000022037fae */ /* 0x0005e6000d12187c */
[C---:B-1----:R-:W-:Y:S01]  /*194f0*/  IMAD.WIDE R10, R2.reuse, 0x4, R226 ;  /* 0x00000004020a7825 */ /* 0x042fe200078e02e2 */
[----:B------:R1:W-:Y:S04]  /*19500*/  STL.64 [R1+0x1fd0], R24 ;  /* 0x001fd01801007387 */ /* 0x0003e80000100a00 */
[----:B------:R2:W-:Y:S04]  /*19510*/  LDGSTS.E [R3+0x1f880], desc[UR60][R32.64], !P2 ;  /* 0x1f88000020037fae */ /* 0x0005e8000d12187c */
[----:B------:R1:W-:Y:S04]  /*19520*/  STL.64 [R1+0x1fc8], R22 ;  /* 0x001fc81601007387 */ /* 0x0003e80000100a00 */
[----:B------:R2:W-:Y:S04]  /*19530*/  LDGSTS.E [R3+0x1f900], desc[UR60][R30.64], !P2 ;  /* 0x1f9000001e037fae */ /* 0x0005e8000d12187c */
[----:B------:R1:W-:Y:S04]  /*19540*/  STL.64 [R1+0x1fc0], R20 ;  /* 0x001fc01401007387 */ /* 0x0003e80000100a00 */
[----:B------:R2:W-:Y:S04]  /*19550*/  LDGSTS.E [R3+0x1f980], desc[UR60][R28.64], !P2 ;  /* 0x1f9800001c037fae */ /* 0x0005e8000d12187c */
[----:B------:R2:W-:Y:S04]  /*19560*/  STL.64 [R1+0x1fb8], R10 ;  /* 0x001fb80a01007387 */ /* 0x0005e80000100a00 */
[----:B------:R2:W-:Y:S04]  /*19570*/  LDGSTS.E [R3+0x1fa00], desc[UR60][R24.64], !P2 ;  /* 0x1fa0000018037fae */ /* 0x0005e8000d12187c */
[----:B------:R2:W-:Y:S04]  /*19580*/  LDGSTS.E [R3+0x1fa80], desc[UR60][R22.64], !P2 ;  /* 0x1fa8000016037fae */ /* 0x0005e8000d12187c */
[----:B------:R2:W-:Y:S04]  /*19590*/  LDGSTS.E [R3+0x1fb00], desc[UR60][R20.64], !P2 ;  /* 0x1fb0000014037fae */ /* 0x0005e8000d12187c */
[----:B-1----:R-:W2:Y:S04]  /*195a0*/  LDL.LU.64 R24, [R1+0x700] ;  /* 0x0007000001187983 */ /* 0x002ea80000300a00 */
[----:B------:R-:W2:Y:S04]  /*195b0*/  LDL.LU.64 R22, [R1+0x888] ;  /* 0x0008880001167983 */ /* 0x000ea80000300a00 */
[----:B------:R-:W2:Y:S04]  /*195c0*/  LDL.LU.64 R238, [R1+0x890] ;  /* 0x0008900001ee7983 */ /* 0x000ea80000300a00 */
[----:B------:R-:W2:Y:S04]  /*195d0*/  LDL.LU.64 R20, [R1+0x898] ;  /* 0x0008980001147983 */ /* 0x000ea80000300a00 */
[----:B------:R-:W2:Y:S01]  /*195e0*/  LDL.LU.64 R28, [R1+0x8a0] ;  /* 0x0008a000011c7983 */ /* 0x000ea20000300a00 */
[----:B------:R-:W-:-:S04]  /*195f0*/  IMAD.WIDE R68, R2, 0x4, R18 ;  /* 0x0000000402447825 */ /* 0x000fc800078e0212 */
[C---:B---3--:R-:W-:Y:S01]  /*19600*/  IMAD.WIDE R66, R2.reuse, 0x4, R16 ;  /* 0x0000000402427825 */ /* 0x048fe200078e0210 */
[----:B------:R-:W3:Y:S03]  /*19610*/  LDL.LU.64 R18, [R1+0x8a8] ;  /* 0x0008a80001127983 */ /* 0x000ee60000300a00 */
[C---:B------:R-:W-:Y:S01]  /*19620*/  IMAD.WIDE R64, R2.reuse, 0x4, R242 ;  /* 0x0000000402407825 */ /* 0x040fe200078e02f2 */
[----:B------:R-:W3:Y:S04]  /*19630*/  LDL.LU.64 R16, [R1+0x8b0] ;  /* 0x0008b00001107983 */ /* 0x000ee80000300a00 */
[----:B------:R-:W3:Y:S01]  /*19640*/  LDL.LU.64 R242, [R1+0x8b8] ;  /* 0x0008b80001f27983 */ /* 0x000ee20000300a00 */
[----:B-----5:R-:W-:-:S04]  /*19650*/  IMAD.WIDE R62, R2, 0x4, R14 ;  /* 0x00000004023e7825 */ /* 0x020fc800078e020e */
[C---:B----4-:R-:W-:Y:S01]  /*19660*/  IMAD.WIDE R56, R2.reuse, 0x4, R236 ;  /* 0x0000000402387825 */ /* 0x050fe200078e02ec */
[----:B------:R-:W4:Y:S04]  /*19670*/  LDL.LU.64 R14, [R1+0x8c0] ;  /* 0x0008c000010e7983 */ /* 0x000f280000300a00 */
[----:B------:R-:W5:Y:S01]  /*19680*/  LDL.LU.64 R236, [R1+0x8c8] ;  /* 0x0008c80001ec7983 */ /* 0x000f620000300a00 */
[----:B------:R-:W-:-:S03]  /*19690*/  IMAD.WIDE R58, R2, 0x4, R240 ;  /* 0x00000004023a7825 */ /* 0x000fc600078e02f0 */
[----:B------:R-:W4:Y:S01]  /*196a0*/  LDL.LU.64 R240, [R1+0x8d0] ;  /* 0x0008d00001f07983 */ /* 0x000f220000300a00 */
[C---:B------:R-:W-:Y:S01]  /*196b0*/  IMAD.WIDE R70, R2.reuse, 0x4, R26 ;  /* 0x0000000402467825 */ /* 0x040fe200078e021a */
[----:B------:R-:W-:Y:S02]  /*196c0*/  IADD3 R6, R9, -0x44, RZ ;  /* 0xffffffbc09067810 */ /* 0x000fe40007ffe0ff */
[----:B------:R-:W1:Y:S01]  /*196d0*/  LDC R9, c[0x0][0x230] ;  /* 0x00008c00ff097b82 */ /* 0x000e620000000800 */
[----:B------:R1:W-:Y:S01]  /*196e0*/  LDGSTS.E [R3+0x1fb80], desc[UR60][R10.64], !P2 ;  /* 0x1fb800000a037fae */ /* 0x0003e2000d12187c */
[----:B--2---:R-:W-:-:S03]  /*196f0*/  IMAD.WIDE R50, R2, 0x4, R238 ;  /* 0x0000000402327825 */ /* 0x004fc600078e02ee */
[----:B------:R-:W2:Y:S01]  /*19700*/  LDL.LU.64 R238, [R1+0x8d8] ;  /* 0x0008d80001ee7983 */ /* 0x000ea20000300a00 */
[----:B------:R-:W-:-:S03]  /*19710*/  IMAD.WIDE R54, R2, 0x4, R24 ;  /* 0x0000000402367825 */ /* 0x000fc600078e0218 */
[----:B------:R-:W2:Y:S01]  /*19720*/  LDL.LU.64 R26, [R1+0x8e0] ;  /* 0x0008e000011a7983 */ /* 0x000ea20000300a00 */
[----:B------:R-:W-:-:S03]  /*19730*/  IMAD.WIDE R52, R2, 0x4, R22 ;  /* 0x0000000402347825 */ /* 0x000fc600078e0216 */
[----:B------:R-:W2:Y:S01]  /*19740*/  LDL.LU.64 R24, [R1+0x8e8] ;  /* 0x0008e80001187983 */ /* 0x000ea20000300a00 */
[----:B------:R-:W-:-:S03]  /*19750*/  IMAD.WIDE R48, R2, 0x4, R20 ;  /* 0x0000000402307825 */ /* 0x000fc600078e0214 */
[----:B------:R-:W2:Y:S04]  /*19760*/  LDL.LU.64 R22, [R1+0x8f0] ;  /* 0x0008f00001167983 */ /* 0x000ea80000300a00 */
[----:B------:R-:W2:Y:S01]  /*19770*/  LDL.LU.64 R20, [R1+0x8f8] ;  /* 0x0008f80001147983 */ /* 0x000ea20000300a00 */
[----:B---3--:R-:W-:-:S04]  /*19780*/  IMAD.WIDE R44, R2, 0x4, R18 ;  /* 0x00000004022c7825 */ /* 0x008fc800078e0212 */
[----:B------:R-:W-:-:S04]  /*19790*/  IMAD.WIDE R42, R2, 0x4, R16 ;  /* 0x00000004022a7825 */ /* 0x000fc800078e0210 */
[C---:B------:R-:W-:Y:S02]  /*197a0*/  IMAD.WIDE R40, R2.reuse, 0x4, R242 ;  /* 0x0000000402287825 */ /* 0x040fe400078e02f2 */
[----:B------:R-:W3:Y:S04]  /*197b0*/  LDL.LU.64 R242, [R1+0x900] ;  /* 0x0009000001f27983 */ /* 0x000ee80000300a00 */
[----:B------:R-:W3:Y:S04]  /*197c0*/  LDL.LU.64 R18, [R1+0x908] ;  /* 0x0009080001127983 */ /* 0x000ee80000300a00 */
[----:B------:R-:W3:Y:S01]  /*197d0*/  LDL.LU.64 R16, [R1+0x910] ;  /* 0x0009100001107983 */ /* 0x000ee20000300a00 */
[----:B-----5:R-:W-:-:S03]  /*197e0*/  IMAD.WIDE R36, R2, 0x4, R236 ;  /* 0x0000000402247825 */ /* 0x020fc600078e02ec */
[----:B------:R-:W5:Y:S01]  /*197f0*/  LDL.LU.64 R236, [R1+0x918] ;  /* 0x0009180001ec7983 */ /* 0x000f620000300a00 */
[----:B----4-:R-:W-:-:S03]  /*19800*/  IMAD.WIDE R38, R2, 0x4, R14 ;  /* 0x0000000402267825 */ /* 0x010fc600078e020e */
[----:B------:R-:W4:Y:S01]  /*19810*/  LDL.LU.64 R14, [R1+0x920] ;  /* 0x00092000010e7983 */ /* 0x000f220000300a00 */
[----:B------:R-:W-:-:S03]  /*19820*/  IMAD.WIDE R34, R2, 0x4, R240 ;  /* 0x0000000402227825 */ /* 0x000fc600078e02f0 */
[----:B------:R-:W4:Y:S04]  /*19830*/  LDL.LU.64 R80, [R1+0x928] ;  /* 0x0009280001507983 */ /* 0x000f280000300a00 */
[----:B------:R-:W4:Y:S01]  /*19840*/  LDL.LU.64 R240, [R1+0x930] ;  /* 0x0009300001f07983 */ /* 0x000f220000300a00 */
[----:B------:R-:W-:-:S04]  /*19850*/  IMAD.WIDE R46, R2, 0x4, R28 ;  /* 0x00000004022e7825 */ /* 0x000fc800078e021c */
[C---:B--2---:R-:W-:Y:S02]  /*19860*/  IMAD.WIDE R32, R2.reuse, 0x4, R238 ;  /* 0x0000000402207825 */ /* 0x044fe400078e02ee */
[----:B------:R-:W2:Y:S04]  /*19870*/  LDL.LU.64 R238, [R1+0x940] ;  /* 0x0009400001ee7983 */ /* 0x000ea80000300a00 */
[----:B------:R-:W2:Y:S01]  /*19880*/  LDL.LU.64 R78, [R1+0xb00] ;  /* 0x000b0000014e7983 */ /* 0x000ea20000300a00 */
[----:B------:R-:W-:-:S03]  /*19890*/  IMAD.WIDE R30, R2, 0x4, R26 ;  /* 0x00000004021e7825 */ /* 0x000fc600078e021a */
[----:B------:R-:W2:Y:S01]  /*198a0*/  LDL.LU.64 R250, [R1+0xaf8] ;  /* 0x000af80001fa7983 */ /* 0x000ea20000300a00 */
[----:B------:R-:W-:-:S03]  /*198b0*/  IMAD.WIDE R28, R2, 0x4, R24 ;  /* 0x00000004021c7825 */ /* 0x000fc600078e0218 */
[----:B------:R-:W2:Y:S01]  /*198c0*/  LDL.LU.64 R84, [R1+0xaf0] ;  /* 0x000af00001547983 */ /* 0x000ea20000300a00 */
[----:B------:R-:W-:-:S03]  /*198d0*/  IMAD.WIDE R26, R2, 0x4, R22 ;  /* 0x00000004021a7825 */ /* 0x000fc600078e0216 */
[----:B------:R-:W2:Y:S01]  /*198e0*/  LDL.LU.64 R76, [R1+0xae8] ;  /* 0x000ae800014c7983 */ /* 0x000ea20000300a00 */
[----:B------:R-:W-:-:S03]  /*198f0*/  IMAD.WIDE R24, R2, 0x4, R20 ;  /* 0x0000000402187825 */ /* 0x000fc600078e0214 */
[----:B------:R-:W2:Y:S01]  /*19900*/  LDL.LU.64 R74, [R1+0xae0] ;  /* 0x000ae000014a7983 */ /* 0x000ea20000300a00 */
[----:B---3--:R-:W-:-:S03]  /*19910*/  IMAD.WIDE R22, R2, 0x4, R242 ;  /* 0x0000000402167825 */ /* 0x008fc600078e02f2 */
[----:B------:R-:W3:Y:S01]  /*19920*/  LDL.LU.64 R242, [R1+0xad8] ;  /* 0x000ad80001f27983 */ /* 0x000ee20000300a00 */
[----:B------:R-:W-:-:S04]  /*19930*/  IMAD.WIDE R20, R2, 0x4, R18 ;  /* 0x0000000402147825 */ /* 0x000fc800078e0212 */
[----:B------:R-:W-:-:S04]  /*19940*/  IMAD.WIDE R18, R2, 0x4, R16 ;  /* 0x0000000402127825 */ /* 0x000fc800078e0210 */
[----:B-----5:R-:W-:Y:S02]  /*19950*/  IMAD.WIDE R16, R2, 0x4, R236 ;  /* 0x0000000402107825 */ /* 0x020fe400078e02ec */
[----:B------:R-:W5:Y:S01]  /*19960*/  LDL.LU.64 R236, [R1+0xad0] ;  /* 0x000ad00001ec7983 */ /* 0x000f620000300a00 */
[----:B------:R-:W-:Y:S01]  /*19970*/  ISETP.GE.U32.AND P4, PT, R6, 0x7fffff7d, PT ;  /* 0x7fffff7d0600780c */ /* 0x000fe20003f86070 */
[----:B------:R-:W-:Y:S02]  /*19980*/  VIADD R6, R8, 0xffffffb8 ;  /* 0xffffffb808067836 */ /* 0x000fe40000000000 */
[----:B------:R-:W4:Y:S03]  /*19990*/  LDC R8, c[0x0][0x230] ;  /* 0x00008c00ff087b82 */ /* 0x000f260000000800 */
[----:B------:R-:W-:Y:S01]  /*199a0*/  ISETP.GE.U32.AND P5, PT, R6, 0x7fffff79, PT ;  /* 0x7fffff790600780c */ /* 0x000fe20003fa6070 */
[----:B------:R-:W-:-:S04]  /*199b0*/  VIADD R6, R7, 0xffffffb4 ;  /* 0xffffffb407067836 */ /* 0x000fc80000000000 */
[----:B------:R-:W4:Y:S01]  /*199c0*/  LDC R7, c[0x0][0x230] ;  /* 0x00008c00ff077b82 */ /* 0x000f220000000800 */
[----:B------:R-:W-:Y:S01]  /*199d0*/  ISETP.GE.U32.AND P0, PT, R6, 0x7fffff75, PT ;  /* 0x7fffff750600780c */ /* 0x000fe20003f06070 */
[----:B-1----:R-:W-:Y:S01]  /*199e0*/  VIADD R6, R9, 0xffffffb0 ;  /* 0xffffffb009067836 */ /* 0x002fe20000000000 */
[----:B------:R-:W-:Y:S05]  /*199f0*/  LDGSTS.E [R0+0x10c00], desc[UR60][R70.64], !P4 ;  /* 0x10c0000046007fae */ /* 0x000fea000e12187c */
[----:B------:R-:W1:Y:S01]  /*19a00*/  LDC R9, c[0x0][0x230] ;  /* 0x00008c00ff097b82 */ /* 0x000e620000000800 */
[----:B------:R-:W-:Y:S01]  /*19a10*/  ISETP.GE.U32.AND P1, PT, R6, 0x7fffff71, PT ;  /* 0x7fffff710600780c */ /* 0x000fe20003f26070 */
[----:B------:R-:W-:Y:S01]  /*19a20*/  IMAD.WIDE R60, R2, 0x4, R12 ;  /* 0x00000004023c7825 */ /* 0x000fe200078e020c */
[----:B------:R-:W-:Y:S04]  /*19a30*/  LDGSTS.E [R0+0x10c80], desc[UR60][R68.64], !P4 ;  /* 0x10c8000044007fae */ /* 0x000fe8000e12187c */
[----:B------:R-:W-:Y:S01]  /*19a40*/  LDGSTS.E [R0+0x10d00], desc[UR60][R66.64], !P4 ;  /* 0x10d0000042007fae */ /* 0x000fe2000e12187c */
[----:B----4-:R-:W-:Y:S01]  /*19a50*/  VIADD R6, R8, 0xffffffac ;  /* 0xffffffac08067836 */ /* 0x010fe20000000000 */
[----:B------:R-:W4:Y:S02]  /*19a60*/  LDC R12, c[0x0][0x230] ;  /* 0x00008c00ff0c7b82 */ /* 0x000f240000000800 */
[----:B------:R-:W-:Y:S06]  /*19a70*/  LDGSTS.E [R0+0x10d80], desc[UR60][R64.64], !P4 ;  /* 0x10d8000040007fae */ /* 0x000fec000e12187c */
[----:B------:R-:W2:Y:S01]  /*19a80*/  LDC R8, c[0x0][0x230] ;  /* 0x00008c00ff087b82 */ /* 0x000ea20000000800 */
[----:B------:R-:W-:Y:S01]  /*19a90*/  ISETP.GE.U32.AND P2, PT, R6, 0x7fffff6d, PT ;  /* 0x7fffff6d0600780c */ /* 0x000fe20003f46070 */
[----:B------:R-:W-:Y:S01]  /*19aa0*/  LDGSTS.E [R0+0x10e00], desc[UR60][R62.64], !P4 ;  /* 0x10e000003e007fae */ /* 0x000fe2000e12187c */
[----:B------:R-:W-:-:S03]  /*19ab0*/  VIADD R6, R7, 0xffffffa8 ;  /* 0xffffffa807067836 */ /* 0x000fc60000000000 */
[----:B------:R-:W-:Y:S01]  /*19ac0*/  LDGSTS.E [R0+0x10e80], desc[UR60][R60.64], !P4 ;  /* 0x10e800003c007fae */ /* 0x000fe2000e12187c */
[----:B------:R-:W-:Y:S01]  /*19ad0*/  IMAD.WIDE R10, R2, 0x4, R80 ;  /* 0x00000004020a7825 */ /* 0x000fe200078e0250 */
[----:B------:R-:W4:Y:S02]  /*19ae0*/  LDC R13, c[0x0][0x230] ;  /* 0x00008c00ff0d7b82 */ /* 0x000f240000000800 */
[----:B------:R-:W-:Y:S04]  /*19af0*/  LDGSTS.E [R0+0x10f00], desc[UR60][R58.64], !P4 ;  /* 0x10f000003a007fae */ /* 0x000fe8000e12187c */
[----:B------:R-:W-:Y:S01]  /*19b00*/  LDGSTS.E [R0+0x10f80], desc[UR60][R56.64], !P4 ;  /* 0x10f8000038007fae */ /* 0x000fe2000e12187c */
[----:B------:R-:W-:-:S03]  /*19b10*/  ISETP.GE.U32.AND P4, PT, R6, 0x7fffff69, PT ;  /* 0x7fffff690600780c */ /* 0x000fc60003f86070 */
[----:B------:R-:W-:Y:S01]  /*19b20*/  LDGSTS.E [R0+0x11c00], desc[UR60][R54.64], !P5 ;  /* 0x11c0000036007fae */ /* 0x000fe2000e92187c */
[----:B-1----:R-:W-:-:S03]  /*19b30*/  VIADD R6, R9, 0xffffffa4 ;  /* 0xffffffa409067836 */ /* 0x002fc60000000000 */
        /* <DEDUP_REMOVED lines=8> */
[----:B--2---:R-:W-:Y:S01]  /*19bc0*/  IADD3 R6, R8, -0x60, RZ ;  /* 0xffffffa008067810 */ /* 0x004fe20007ffe0ff */
[----:B------:R-:W-:Y:S01]  /*19bd0*/  IMAD.WIDE R8, R2, 0x4, R240 ;  /* 0x0000000402087825 */ /* 0x000fe200078e02f0 */
[----:B------:R-:W-:Y:S04]  /*19be0*/  LDGSTS.E [R0+0x12c00], desc[UR60][R38.64], !P0 ;  /* 0x12c0000026007fae */ /* 0x000fe8000c12187c */
[----:B------:R-:W2:Y:S04]  /*19bf0*/  LDL.LU.64 R240, [R1+0xac8] ;  /* 0x000ac80001f07983 */ /* 0x000ea80000300a00 */
        /* <DEDUP_REMOVED lines=8> */
[----:B------:R-:W-:-:S02]  /*19c80*/  IMAD.WIDE R6, R2, 0x4, R238 ;  /* 0x0000000402067825 */ /* 0x000fc400078e02ee */
[----:B------:R-:W4:Y:S04]  /*19c90*/  LDL.LU.64 R82, [R1+0xac0] ;  /* 0x000ac00001527983 */ /* 0x000f280000300a00 */
[----:B------:R-:W4:Y:S04]  /*19ca0*/  LDL.LU.64 R80, [R1+0xab8] ;  /* 0x000ab80001507983 */ /* 0x000f280000300a00 */
[----:B------:R-:W4:Y:S01]  /*19cb0*/  LDL.LU.64 R238, [R1+0xab0] ;  /* 0x000ab00001ee7983 */ /* 0x000f220000300a00 */
[----:B------:R-:W-:-:S03]  /*19cc0*/  IMAD.WIDE R90, R2, 0x4, R84 ;  /* 0x00000004025a7825 */ /* 0x000fc600078e0254 */
[----:B------:R-:W-:Y:S01]  /*19cd0*/  LDGSTS.E [R0+0x13c00], desc[UR60][R22.64], !P1 ;  /* 0x13c0000016007fae */ /* 0x000fe2000c92187c */
[----:B------:R-:W-:-:S03]  /*19ce0*/  IMAD.WIDE R224, R2, 0x4, R78 ;  /* 0x0000000402e07825 */ /* 0x000fc600078e024e */
[----:B------:R-:W4:Y:S01]  /*19cf0*/  LDL.LU.64 R78, [R1+0xaa8] ;  /* 0x000aa800014e7983 */ /* 0x000f220000300a00 */
[----:B------:R-:W-:-:S03]  /*19d00*/  IMAD.WIDE R88, R2, 0x4, R76 ;  /* 0x0000000402587825 */ /* 0x000fc600078e024c */
[----:B------:R-:W-:Y:S01]  /*19d10*/  LDGSTS.E [R0+0x13c80], desc[UR60][R20.64], !P1 ;  /* 0x13c8000014007fae */ /* 0x000fe2000c92187c */
[----:B------:R-:W-:-:S03]  /*19d20*/  IMAD.WIDE R226, R2, 0x4, R250 ;  /* 0x0000000402e27825 */ /* 0x000fc600078e02fa */
[----:B------:R-:W4:Y:S01]  /*19d30*/  LDL.LU.64 R250, [R1+0xaa0] ;  /* 0x000aa00001fa7983 */ /* 0x000f220000300a00 */
[----:B------:R-:W-:-:S03]  /*19d40*/  IMAD.WIDE R86, R2, 0x4, R74 ;  /* 0x0000000402567825 */ /* 0x000fc600078e024a */
[----:B------:R-:W-:Y:S01]  /*19d50*/  STL.64 [R1+0x7c8], R90 ;  /* 0x0007c85a01007387 */ /* 0x000fe20000100a00 */
[----:B------:R-:W-:-:S03]  /*19d60*/  IMAD.WIDE R14, R2, 0x4, R14 ;  /* 0x00000004020e7825 */ /* 0x000fc600078e020e */
[----:B------:R-:W-:Y:S04]  /*19d70*/  LDGSTS.E [R0+0x13d00], desc[UR60][R18.64], !P1 ;  /* 0x13d0000012007fae */ /* 0x000fe8000c92187c */
[----:B------:R-:W-:Y:S04]  /*19d80*/  LDGSTS.E [R0+0x13d80], desc[UR60][R16.64], !P1 ;  /* 0x13d8000010007fae */ /* 0x000fe8000c92187c */
[----:B------:R-:W-:Y:S04]  /*19d90*/  LDGSTS.E [R0+0x13e00], desc[UR60][R14.64], !P1 ;  /* 0x13e000000e007fae */ /* 0x000fe8000c92187c */
[----:B------:R-:W-:Y:S04]  /*19da0*/  LDGSTS.E [R0+0x13e80], desc[UR60][R10.64], !P1 ;  /* 0x13e800000a007fae */ /* 0x000fe8000c92187c */
[----:B------:R-:W-:Y:S04]  /*19db0*/  LDGSTS.E [R0+0x13f00], desc[UR60][R8.64], !P1 ;  /* 0x13f0000008007fae */ /* 0x000fe8000c92187c */
[----:B------:R-:W-:Y:S04]  /*19dc0*/  LDGSTS.E [R0+0x13f80], desc[UR60][R6.64], !P1 ;  /* 0x13f8000006007fae */ /* 0x000fe8000c92187c */
[----:B------:R-:W-:Y:S04]  /*19dd0*/  LDGSTS.E [R0+0x14c00], desc[UR60][R224.64], !P2 ;  /* 0x14c00000e0007fae */ /* 0x000fe8000d12187c */
[----:B------:R-:W-:Y:S04]  /*19de0*/  LDGSTS.E [R0+0x14c80], desc[UR60][R226.64], !P2 ;  /* 0x14c80000e2007fae */ /* 0x000fe8000d12187c */
[----:B------:R1:W-:Y:S04]  /*19df0*/  LDGSTS.E [R0+0x14d00], desc[UR60][R90.64], !P2 ;  /* 0x14d000005a007fae */ /* 0x0003e8000d12187c */
[----:B------:R1:W-:Y:S04]  /*19e00*/  LDGSTS.E [R0+0x14d80], desc[UR60][R88.64], !P2 ;  /* 0x14d8000058007fae */ /* 0x0003e8000d12187c */
[----:B------:R1:W-:Y:S01]  /*19e10*/  LDGSTS.E [R0+0x14e00], desc[UR60][R86.64], !P2 ;  /* 0x14e0000056007fae */ /* 0x0003e2000d12187c */
[----:B---3--:R-:W-:-:S03]  /*19e20*/  IMAD.WIDE R84, R2, 0x4, R242 ;  /* 0x0000000402547825 */ /* 0x008fc600078e02f2 */
[----:B------:R-:W3:Y:S04]  /*19e30*/  LDL.LU.64 R242, [R1+0xa98] ;  /* 0x000a980001f27983 */ /* 0x000ee80000300a00 */
[----:B------:R-:W-:Y:S04]  /*19e40*/  STL.64 [R1+0x7f0], R88 ;  /* 0x0007f05801007387 */ /* 0x000fe80000100a00 */
[----:B------:R-:W-:Y:S04]  /*19e50*/  STL.64 [R1+0x7f8], R86 ;  /* 0x0007f85601007387 */ /* 0x000fe80000100a00 */
[----:B------:R-:W-:Y:S01]  /*19e60*/  LDGSTS.E [R0+0x14e80], desc[UR60][R84.64], !P2 ;  /* 0x14e8000054007fae */ /* 0x000fe2000d12187c */
[----:B-----5:R-:W-:-:S03]  /*19e70*/  IMAD.WIDE R76, R2, 0x4, R236 ;  /* 0x00000004024c7825 */ /* 0x020fc600078e02ec */
[----:B------:R-:W5:Y:S04]  /*19e80*/  LDL.LU.64 R236, [R1+0xa90] ;  /* 0x000a900001ec7983 */ /* 0x000f680000300a00 */
[----:B------:R1:W-:Y:S04]  /*19e90*/  STL.64 [R1+0x800], R84 ;  /* 0x0008005401007387 */ /* 0x0003e80000100a00 */
[----:B------:R-:W-:Y:S01]  /*19ea0*/  LDGSTS.E [R0+0x14f00], desc[UR60][R76.64], !P2 ;  /* 0x14f000004c007fae */ /* 0x000fe2000d12187c */
[----:B--2---:R-:W-:-:S03]  /*19eb0*/  IMAD.WIDE R74, R2, 0x4, R240 ;  /* 0x00000004024a7825 */ /* 0x004fc600078e02f0 */
[----:B------:R-:W2:Y:S04]  /*19ec0*/  LDL.LU.64 R240, [R1+0xa88] ;  /* 0x000a880001f07983 */ /* 0x000ea80000300a00 */
[----:B------:R1:W-:Y:S04]  /*19ed0*/  STL.64 [R1+0x888], R76 ;  /* 0x0008884c01007387 */ /* 0x0003e80000100a00 */
[----:B------:R4:W-:Y:S04]  /*19ee0*/  STL.64 [R1+0x8b0], R74 ;  /* 0x0008b04a01007387 */ /* 0x0009e80000100a00 */
[----:B-1----:R-:W2:Y:S04]  /*19ef0*/  LDL.LU.64 R84, [R1+0xa80] ;  /* 0x000a800001547983 */ /* 0x002ea80000300a00 */
[----:B------:R-:W2:Y:S04]  /*19f00*/  LDL.LU.64 R76, [R1+0xa78] ;  /* 0x000a7800014c7983 */ /* 0x000ea80000300a00 */
[----:B------:R-:W-:Y:S04]  /*19f10*/  LDGSTS.E [R0+0x14f80], desc[UR60][R74.64], !P2 ;  /* 0x14f800004a007fae */ /* 0x000fe8000d12187c */
[----:B----4-:R-:W4:Y:S01]  /*19f20*/  LDL.LU.64 R74, [R1+0xa70] ;  /* 0x000a7000014a7983 */ /* 0x010f220000300a00 */
[----:B------:R-:W-:-:S03]  /*19f30*/  IMAD.WIDE R92, R2, 0x4, R238 ;  /* 0x00000004025c7825 */ /* 0x000fc600078e02ee */
[----:B------:R-:W4:Y:S01]  /*19f40*/  LDL.LU.64 R238, [R1+0xa68] ;  /* 0x000a680001ee7983 */ /* 0x000f220000300a00 */
[----:B------:R-:W-:-:S04]  /*19f50*/  IMAD.WIDE R96, R2, 0x4, R82 ;  /* 0x0000000402607825 */ /* 0x000fc800078e0252 */
[C---:B------:R-:W-:Y:S01]  /*19f60*/  IMAD.WIDE R94, R2.reuse, 0x4, R80 ;  /* 0x00000004025e7825 */ /* 0x040fe200078e0250 */
[----:B------:R1:W-:Y:S03]  /*19f70*/  STL.64 [R1+0x8b8], R96 ;  /* 0x0008b86001007387 */ /* 0x0003e60000100a00 */
[C---:B------:R-:W-:Y:S01]  /*19f80*/  IMAD.WIDE R90, R2.reuse, 0x4, R78 ;  /* 0x00000004025a7825 */ /* 0x040fe200078e024e */
[----:B------:R-:W-:Y:S03]  /*19f90*/  STL.64 [R1+0x8c0], R94 ;  /* 0x0008c05e01007387 */ /* 0x000fe60000100a00 */
[C---:B------:R-:W-:Y:S01]  /*19fa0*/  IMAD.WIDE R88, R2.reuse, 0x4, R250 ;  /* 0x0000000402587825 */ /* 0x040fe200078e02fa */
[----:B------:R-:W-:Y:S04]  /*19fb0*/  STL.64 [R1+0x8c8], R92 ;  /* 0x0008c85c01007387 */ /* 0x000fe80000100a00 */
[----:B------:R-:W4:Y:S04]  /*19fc0*/  LDL.LU.64 R82, [R1+0xa60] ;  /* 0x000a600001527983 */ /* 0x000f280000300a00 */
[----:B------:R-:W4:Y:S04]  /*19fd0*/  LDL.LU.64 R250, [R1+0xa58] ;  /* 0x000a580001fa7983 */ /* 0x000f280000300a00 */
[----:B------:R-:W-:Y:S04]  /*19fe0*/  STL.64 [R1+0x8d0], R90 ;  /* 0x0008d05a01007387 */ /* 0x000fe80000100a00 */
[----:B------:R-:W-:Y:S04]  /*19ff0*/  STL.64 [R1+0x8d8], R88 ;  /* 0x0008d85801007387 */ /* 0x000fe80000100a00 */
[----:B------:R1:W-:Y:S04]  /*1a000*/  LDGSTS.E [R0+0x15c00], desc[UR60][R96.64], !P4 ;  /* 0x15c0000060007fae */ /* 0x0003e8000e12187c */
[----:B------:R1:W-:Y:S04]  /*1a010*/  LDGSTS.E [R0+0x15c80], desc[UR60][R94.64], !P4 ;  /* 0x15c800005e007fae */ /* 0x0003e8000e12187c */
[----:B------:R4:W-:Y:S04]  /*1a020*/  LDGSTS.E [R0+0x15d00], desc[UR60][R92.64], !P4 ;  /* 0x15d000005c007fae */ /* 0x0009e8000e12187c */
[----:B------:R4:W-:Y:S04]  /*1a030*/  LDGSTS.E [R0+0x15d80], desc[UR60][R90.64], !P4 ;  /* 0x15d800005a007fae */ /* 0x0009e8000e12187c */
[----:B------:R4:W-:Y:S01]  /*1a040*/  LDGSTS.E [R0+0x15e00], desc[UR60][R88.64], !P4 ;  /* 0x15e0000058007fae */ /* 0x0009e2000e12187c */
[----:B-----5:R-:W-:-:S03]  /*1a050*/  IMAD.WIDE R80, R2, 0x4, R236 ;  /* 0x0000000402507825 */ /* 0x020fc600078e02ec */
[----:B------:R-:W5:Y:S01]  /*1a060*/  LDL.LU.64 R236, [R1+0xa50] ;  /* 0x000a500001ec7983 */ /* 0x000f620000300a00 */
[----:B---3--:R-:W-:-:S05]  /*1a070*/  IMAD.WIDE R86, R2, 0x4, R242 ;  /* 0x0000000402567825 */ /* 0x008fca00078e02f2 */
[----:B------:R-:W-:Y:S04]  /*1a080*/  STL.64 [R1+0x8e0], R86 ;  /* 0x0008e05601007387 */ /* 0x000fe80000100a00 */
[----:B------:R3:W-:Y:S04]  /*1a090*/  STL.64 [R1+0x8e8], R80 ;  /* 0x0008e85001007387 */ /* 0x0007e80000100a00 */
[----:B------:R-:W5:Y:S04]  /*1a0a0*/  LDL.LU.64 R242, [R1+0xa48] ;  /* 0x000a480001f27983 */ /* 0x000f680000300a00 */
[----:B------:R4:W-:Y:S04]  /*1a0b0*/  LDGSTS.E [R0+0x15e80], desc[UR60][R86.64], !P4 ;  /* 0x15e8000056007fae */ /* 0x0009e8000e12187c */
[----:B------:R-:W-:Y:S01]  /*1a0c0*/  LDGSTS.E [R0+0x15f00], desc[UR60][R80.64], !P4 ;  /* 0x15f0000050007fae */ /* 0x000fe2000e12187c */
[----:B--2---:R-:W-:-:S05]  /*1a0d0*/  IMAD.WIDE R78, R2, 0x4, R240 ;  /* 0x00000004024e7825 */ /* 0x004fca00078e02f0 */
[----:B------:R2:W-:Y:S04]  /*1a0e0*/  STL.64 [R1+0x8f0], R78 ;  /* 0x0008f04e01007387 */ /* 0x0005e80000100a00 */
[----:B------:R-:W-:Y:S01]  /*1a0f0*/  LDGSTS.E [R0+0x15f80], desc[UR60][R78.64], !P4 ;  /* 0x15f800004e007fae */ /* 0x000fe2000e12187c */
[----:B-1----:R-:W-:-:S03]  /*1a100*/  IMAD.WIDE R96, R2, 0x4, R84 ;  /* 0x0000000402607825 */ /* 0x002fc600078e0254 */
[----:B---3--:R-:W3:Y:S01]  /*1a110*/  LDL.LU.64 R80, [R1+0xa40] ;  /* 0x000a400001507983 */ /* 0x008ee20000300a00 */
[----:B------:R-:W-:-:S03]  /*1a120*/  IMAD.WIDE R94, R2, 0x4, R76 ;  /* 0x00000004025e7825 */ /* 0x000fc600078e024c */
[----:B------:R1:W-:Y:S04]  /*1a130*/  LDGSTS.E [R0+0x16c00], desc[UR60][R96.64], !P5 ;  /* 0x16c0000060007fae */ /* 0x0003e8000e92187c */
[----:B--2---:R-:W1:Y:S04]  /*1a140*/  LDL.LU.64 R78, [R1+0xa38] ;  /* 0x000a3800014e7983 */ /* 0x004e680000300a00 */
[----:B------:R-:W2:Y:S04]  /*1a150*/  LDL.LU.64 R240, [R1+0xa30] ;  /* 0x000a300001f07983 */ /* 0x000ea80000300a00 */
[----:B------:R-:W2:Y:S01]  /*1a160*/  LDL.LU.64 R76, [R1+0xa28] ;  /* 0x000a2800014c7983 */ /* 0x000ea20000300a00 */
[----:B----4-:R-:W-:-:S03]  /*1a170*/  IMAD.WIDE R92, R2, 0x4, R74 ;  /* 0x00000004025c7825 */ /* 0x010fc600078e024a */
[----:B------:R-:W-:Y:S04]  /*1a180*/  STL.64 [R1+0x8f8], R96 ;  /* 0x0008f86001007387 */ /* 0x000fe80000100a00 */
[----:B------:R-:W4:Y:S01]  /*1a190*/  LDL.LU.64 R74, [R1+0xa20] ;  /* 0x000a2000014a7983 */ /* 0x000f220000300a00 */
[----:B------:R-:W-:-:S03]  /*1a1a0*/  IMAD.WIDE R90, R2, 0x4, R238 ;  /* 0x00000004025a7825 */ /* 0x000fc600078e02ee */
[----:B------:R-:W-:Y:S04]  /*1a1b0*/  STL.64 [R1+0x900], R94 ;  /* 0x0009005e01007387 */ /* 0x000fe80000100a00 */
[----:B------:R-:W4:Y:S04]  /*1a1c0*/  LDL.LU.64 R238, [R1+0xa18] ;  /* 0x000a180001ee7983 */ /* 0x000f280000300a00 */
[----:B------:R-:W-:Y:S04]  /*1a1d0*/  STL.64 [R1+0x908], R92 ;  /* 0x0009085c01007387 */ /* 0x000fe80000100a00 */
[----:B------:R-:W-:Y:S04]  /*1a1e0*/  STL.64 [R1+0x910], R90 ;  /* 0x0009105a01007387 */ /* 0x000fe80000100a00 */
[----:B------:R-:W-:Y:S01]  /*1a1f0*/  LDGSTS.E [R0+0x16c80], desc[UR60][R94.64], !P5 ;  /* 0x16c800005e007fae */ /* 0x000fe2000e92187c */
[----:B------:R-:W-:-:S03]  /*1a200*/  IMAD.WIDE R88, R2, 0x4, R82 ;  /* 0x0000000402587825 */ /* 0x000fc600078e0252 */
[----:B------:R2:W-:Y:S01]  /*1a210*/  LDGSTS.E [R0+0x16d00], desc[UR60][R92.64], !P5 ;  /* 0x16d000005c007fae */ /* 0x0005e2000e92187c */
[----:B------:R-:W-:-:S03]  /*1a220*/  IMAD.WIDE R86, R2, 0x4, R250 ;  /* 0x0000000402567825 */ /* 0x000fc600078e02fa */
[----:B------:R-:W4:Y:S04]  /*1a230*/  LDL.LU.64 R250, [R1+0xa10] ;  /* 0x000a100001fa7983 */ /* 0x000f280000300a00 */
[----:B------:R-:W-:Y:S04]  /*1a240*/  STL.64 [R1+0x918], R88 ;  /* 0x0009185801007387 */ /* 0x000fe80000100a00 */
[----:B------:R4:W-:Y:S04]  /*1a250*/  LDGSTS.E [R0+0x16d80], desc[UR60][R90.64], !P5 ;  /* 0x16d800005a007fae */ /* 0x0009e8000e92187c */
[----:B------:R4:W-:Y:S04]  /*1a260*/  LDGSTS.E [R0+0x16e00], desc[UR60][R88.64], !P5 ;  /* 0x16e0000058007fae */ /* 0x0009e8000e92187c */
[----:B------:R-:W-:Y:S01]  /*1a270*/  LDGSTS.E [R0+0x16e80], desc[UR60][R86.64], !P5 ;  /* 0x16e8000056007fae */ /* 0x000fe2000e92187c */
[----:B-----5:R-:W-:-:S03]  /*1a280*/  IMAD.WIDE R84, R2, 0x4, R236 ;  /* 0x0000000402547825 */ /* 0x020fc600078e02ec */
[----:B------:R-:W5:Y:S04]  /*1a290*/  LDL.LU.64 R236, [R1+0xa08] ;  /* 0x000a080001ec7983 */ /* 0x000f680000300a00 */
[----:B------:R3:W-:Y:S04]  /*1a2a0*/  STL.64 [R1+0x920], R86 ;  /* 0x0009205601007387 */ /* 0x0007e80000100a00 */
[----:B------:R3:W-:Y:S04]  /*1a2b0*/  STL.64 [R1+0x928], R84 ;  /* 0x0009285401007387 */ /* 0x0007e80000100a00 */
[----:B------:R-:W-:Y:S01]  /*1a2c0*/  LDGSTS.E [R0+0x16f00], desc[UR60][R84.64], !P5 ;  /* 0x16f0000054007fae */ /* 0x000fe2000e92187c */
[----:B------:R-:W-:-:S05]  /*1a2d0*/  IMAD.WIDE R82, R2, 0x4, R242 ;  /* 0x0000000402527825 */ /* 0x000fca00078e02f2 */
[----:B------:R3:W-:Y:S04]  /*1a2e0*/  STL.64 [R1+0x930], R82 ;  /* 0x0009305201007387 */ /* 0x0007e80000100a00 */
[----:B---3--:R-:W3:Y:S04]  /*1a2f0*/  LDL.LU.64 R86, [R1+0xa00] ;  /* 0x000a000001567983 */ /* 0x008ee80000300a00 */
[----:B------:R-:W-:Y:S04]  /*1a300*/  LDGSTS.E [R0+0x16f80], desc[UR60][R82.64], !P5 ;  /* 0x16f8000052007fae */ /* 0x000fe8000e92187c */
[----:B------:R-:W3:Y:S04]  /*1a310*/  LDL.LU.64 R84, [R1+0x9f8] ;  /* 0x0009f80001547983 */ /* 0x000ee80000300a00 */
[----:B------:R-:W3:Y:S04]  /*1a320*/  LDL.LU.64 R82, [R1+0x9f0] ;  /* 0x0009f00001527983 */ /* 0x000ee80000300a00 */
[----:B------:R-:W3:Y:S01]  /*1a330*/  LDL.LU.64 R242, [R1+0x9e8] ;  /* 0x0009e80001f27983 */ /* 0x000ee20000300a00 */
[----:B------:R-:W-:-:S05]  /*1a340*/  IMAD.WIDE R98, R2, 0x4, R80 ;  /* 0x0000000402627825 */ /* 0x000fca00078e0250 */
[----:B------:R-:W-:Y:S01]  /*1a350*/  LDGSTS.E [R0+0x17c00], desc[UR60][R98.64], !P0 ;  /* 0x17c0000062007fae */ /* 0x000fe2000c12187c */
[----:B-1----:R-:W-:-:S04]  /*1a360*/  IMAD.WIDE R96, R2, 0x4, R78 ;  /* 0x0000000402607825 */ /* 0x002fc800078e024e */
[C---:B--2---:R-:W-:Y:S01]  /*1a370*/  IMAD.WIDE R92, R2.reuse, 0x4, R240 ;  /* 0x00000004025c7825 */ /* 0x044fe200078e02f0 */
[----:B------:R-:W-:Y:S04]  /*1a380*/  LDGSTS.E [R0+0x17c80], desc[UR60][R96.64], !P0 ;  /* 0x17c8000060007fae */ /* 0x000fe8000c12187c */
[----:B------:R-:W2:Y:S04]  /*1a390*/  LDL.LU.64 R240, [R1+0x9e0] ;  /* 0x0009e00001f07983 */ /* 0x000ea80000300a00 */
[----:B------:R-:W-:Y:S04]  /*1a3a0*/  STL.64 [R1+0x940], R98 ;  /* 0x0009406201007387 */ /* 0x000fe80000100a00 */
[----:B------:R-:W-:Y:S04]  /*1a3b0*/  STL.64 [R1+0xa80], R96 ;  /* 0x000a806001007387 */ /* 0x000fe80000100a00 */
[----:B------:R-:W-:Y:S01]  /*1a3c0*/  STL.64 [R1+0xa88], R92 ;  /* 0x000a885c01007387 */ /* 0x000fe20000100a00 */
[----:B----4-:R-:W-:-:S03]  /*1a3d0*/  IMAD.WIDE R78, R2, 0x4, R238 ;  /* 0x00000004024e7825 */ /* 0x010fc600078e02ee */
[----:B------:R3:W-:Y:S04]  /*1a3e0*/  LDGSTS.E [R0+0x17d00], desc[UR60][R92.64], !P0 ;  /* 0x17d000005c007fae */ /* 0x0007e8000c12187c */
[----:B------:R-:W4:Y:S01]  /*1a3f0*/  LDL.LU.64 R238, [R1+0x9d8] ;  /* 0x0009d80001ee7983 */ /* 0x000f220000300a00 */
[----:B------:R-:W-:-:S04]  /*1a400*/  IMAD.WIDE R90, R2, 0x4, R76 ;  /* 0x00000004025a7825 */ /* 0x000fc800078e024c */
[C---:B------:R-:W-:Y:S01]  /*1a410*/  IMAD.WIDE R88, R2.reuse, 0x4, R74 ;  /* 0x0000000402587825 */ /* 0x040fe200078e024a */
[----:B------:R-:W-:Y:S04]  /*1a420*/  STL.64 [R1+0xa90], R90 ;  /* 0x000a905a01007387 */ /* 0x000fe80000100a00 */
[----:B------:R-:W-:Y:S04]  /*1a430*/  STL.64 [R1+0xa98], R88 ;  /* 0x000a985801007387 */ /* 0x000fe80000100a00 */
[----:B------:R1:W-:Y:S01]  /*1a440*/  STL.64 [R1+0xaa0], R78 ;  /* 0x000aa04e01007387 */ /* 0x0003e20000100a00 */
[----:B------:R-:W-:-:S03]  /*1a450*/  IMAD.WIDE R76, R2, 0x4, R250 ;  /* 0x00000004024c7825 */ /* 0x000fc600078e02fa */
[----:B------:R-:W4:Y:S04]  /*1a460*/  LDL.LU.64 R80, [R1+0x9d0] ;  /* 0x0009d00001507983 */ /* 0x000f280000300a00 */
[----:B------:R-:W4:Y:S04]  /*1a470*/  LDL.LU.64 R94, [R1+0x9c8] ;  /* 0x0009c800015e7983 */ /* 0x000f280000300a00 */
[----:B------:R3:W-:Y:S04]  /*1a480*/  LDGSTS.E [R0+0x17d80], desc[UR60][R90.64], !P0 ;  /* 0x17d800005a007fae */ /* 0x0007e8000c12187c */
[----:B------:R1:W-:Y:S04]  /*1a490*/  STL.64 [R1+0xaa8], R76 ;  /* 0x000aa84c01007387 */ /* 0x0003e80000100a00 */
[----:B------:R3:W-:Y:S04]  /*1a4a0*/  LDGSTS.E [R0+0x17e00], desc[UR60][R88.64], !P0 ;  /* 0x17e0000058007fae */ /* 0x0007e8000c12187c */
[----:B------:R-:W-:Y:S04]  /*1a4b0*/  LDGSTS.E [R0+0x17e80], desc[UR60][R78.64], !P0 ;  /* 0x17e800004e007fae */ /* 0x000fe8000c12187c */
[----:B------:R-:W-:Y:S01]  /*1a4c0*/  LDGSTS.E [R0+0x17f00], desc[UR60][R76.64], !P0 ;  /* 0x17f000004c007fae */ /* 0x000fe2000c12187c */
[----:B-----5:R-:W-:-:S05]  /*1a4d0*/  IMAD.WIDE R74, R2, 0x4, R236 ;  /* 0x00000004024a7825 */ /* 0x020fca00078e02ec */
[----:B------:R5:W-:Y:S04]  /*1a4e0*/  STL.64 [R1+0xab0], R74 ;  /* 0x000ab04a01007387 */ /* 0x000be80000100a00 */
[----:B-1----:R-:W4:Y:S04]  /*1a4f0*/  LDL.LU.64 R78, [R1+0x9c0] ;  /* 0x0009c000014e7983 */ /* 0x002f280000300a00 */
[----:B------:R-:W4:Y:S04]  /*1a500*/  LDL.LU.64 R76, [R1+0x9b8] ;  /* 0x0009b800014c7983 */ /* 0x000f280000300a00 */
[----:B------:R-:W4:Y:S01]  /*1a510*/  LDL.LU.64 R236, [R1+0x9b0] ;  /* 0x0009b00001ec7983 */ /* 0x000f220000300a00 */
[----:B------:R-:W-:-:S03]  /*1a520*/  VIADD R12, R12, 0xffffff9c ;  /* 0xffffff9c0c0c7836 */ /* 0x000fc60000000000 */
[----:B------:R-:W-:Y:S01]  /*1a530*/  LDGSTS.E [R0+0x17f80], desc[UR60][R74.64], !P0 ;  /* 0x17f800004a007fae */ /* 0x000fe2000c12187c */
[----:B---3--:R-:W-:Y:S01]  /*1a540*/  IMAD.WIDE R92, R2, 0x4, R86 ;  /* 0x00000004025c7825 */ /* 0x008fe200078e0256 */
[----:B------:R-:W-:-:S03]  /*1a550*/  ISETP.GE.U32.AND P1, PT, R12, 0x7fffff5d, PT ;  /* 0x7fffff5d0c00780c */ /* 0x000fc60003f26070 */
[----:B------:R-:W-:Y:S02]  /*1a560*/  VIADD R12, R73, 0xffffff98 ;  /* 0xffffff98490c7836 */ /* 0x000fe40000000000 */
[----:B------:R-:W1:Y:S01]  /*1a570*/  LDC R73, c[0x0][0x230] ;  /* 0x00008c00ff497b82 */ /* 0x000e620000000800 */
[----:B------:R-:W-:Y:S02]  /*1a580*/  IMAD.WIDE R90, R2, 0x4, R84 ;  /* 0x00000004025a7825 */ /* 0x000fe400078e0254 */
[----:B------:R-:W-:Y:S01]  /*1a590*/  ISETP.GE.U32.AND P2, PT, R12, 0x7fffff59, PT ;  /* 0x7fffff590c00780c */ /* 0x000fe20003f46070 */
[----:B-----5:R-:W3:Y:S01]  /*1a5a0*/  LDL.LU.64 R74, [R1+0x9a8] ;  /* 0x0009a800014a7983 */ /* 0x020ee20000300a00 */
[----:B------:R-:W-:-:S03]  /*1a5b0*/  VIADD R12, R72, 0xffffff94 ;  /* 0xffffff94480c7836 */ /* 0x000fc60000000000 */
[----:B------:R-:W5:Y:S01]  /*1a5c0*/  LDC R72, c[0x0][0x230] ;  /* 0x00008c00ff487b82 */ /* 0x000f620000000800 */
[----:B------:R-:W3:Y:S01]  /*1a5d0*/  LDL.LU.64 R250, [R1+0x9a0] ;  /* 0x0009a00001fa7983 */ /* 0x000ee20000300a00 */
[----:B------:R-:W-:-:S03]  /*1a5e0*/  IMAD.WIDE R88, R2, 0x4, R82 ;  /* 0x0000000402587825 */ /* 0x000fc600078e0252 */
[----:B------:R-:W-:Y:S01]  /*1a5f0*/  STL.64 [R1+0xab8], R92 ;  /* 0x000ab85c01007387 */ /* 0x000fe20000100a00 */
[----:B------:R-:W-:-:S03]  /*1a600*/  IMAD.WIDE R86, R2, 0x4, R242 ;  /* 0x0000000402567825 */ /* 0x000fc600078e02f2 */
[----:B------:R-:W3:Y:S04]  /*1a610*/  LDL.LU.64 R242, [R1+0x998] ;  /* 0x0009980001f27983 */ /* 0x000ee80000300a00 */
[----:B------:R-:W-:Y:S04]  /*1a620*/  STL.64 [R1+0xac0], R90 ;  /* 0x000ac05a01007387 */ /* 0x000fe80000100a00 */
[----:B------:R-:W-:Y:S01]  /*1a630*/  STL.64 [R1+0xac8], R88 ;  /* 0x000ac85801007387 */ /* 0x000fe20000100a00 */
[----:B------:R-:W-:Y:S01]  /*1a640*/  ISETP.GE.U32.AND P4, PT, R12, 0x7fffff55, PT ;  /* 0x7fffff550c00780c */ /* 0x000fe20003f86070 */
[----:B------:R-:W-:-:S02]  /*1a650*/  VIADD R12, R13, 0xffffff90 ;  /* 0xffffff900d0c7836 */ /* 0x000fc40000000000 */
[----:B------:R-:W-:Y:S01]  /*1a660*/  LDGSTS.E [R0+0x18c00], desc[UR60][R92.64], !P1 ;  /* 0x18c000005c007fae */ /* 0x000fe2000c92187c */
[----:B------:R-:W3:Y:S02]  /*1a670*/  LDC R13, c[0x0][0x230] ;  /* 0x00008c00ff0d7b82 */ /* 0x000ee40000000800 */
[----:B------:R-:W-:Y:S01]  /*1a680*/  ISETP.GE.U32.AND P5, PT, R12, 0x7fffff51, PT ;  /* 0x7fffff510c00780c */ /* 0x000fe20003fa6070 */
[----:B-1----:R-:W-:Y:S01]  /*1a690*/  VIADD R12, R73, 0xffffff8c ;  /* 0xffffff8c490c7836 */ /* 0x002fe20000000000 */
[----:B------:R1:W-:Y:S04]  /*1a6a0*/  LDGSTS.E [R0+0x18c80], desc[UR60][R90.64], !P1 ;  /* 0x18c800005a007fae */ /* 0x0003e8000c92187c */
[----:B------:R-:W-:Y:S01]  /*1a6b0*/  ISETP.GE.U32.AND P0, PT, R12, 0x7fffff4d, PT ;  /* 0x7fffff4d0c00780c */ /* 0x000fe20003f06070 */
[----:B-----5:R-:W-:Y:S01]  /*1a6c0*/  VIADD R12, R72, 0xffffff88 ;  /* 0xffffff88480c7836 */ /* 0x020fe20000000000 */
[----:B------:R3:W-:Y:S04]  /*1a6d0*/  LDGSTS.E [R0+0x18d00], desc[UR60][R88.64], !P1 ;  /* 0x18d0000058007fae */ /* 0x0007e8000c92187c */
[----:B------:R5:W-:Y:S01]  /*1a6e0*/  LDGSTS.E [R0+0x18d80], desc[UR60][R86.64], !P1 ;  /* 0x18d8000056007fae */ /* 0x000be2000c92187c */
[----:B--2---:R-:W-:-:S03]  /*1a6f0*/  IMAD.WIDE R84, R2, 0x4, R240 ;  /* 0x0000000402547825 */ /* 0x004fc600078e02f0 */
[----:B------:R-:W2:Y:S04]  /*1a700*/  LDL.LU.64 R240, [R1+0x990] ;  /* 0x0009900001f07983 */ /* 0x000ea80000300a00 */
[----:B------:R-:W-:Y:S04]  /*1a710*/  STL.64 [R1+0xad0], R86 ;  /* 0x000ad05601007387 */ /* 0x000fe80000100a00 */
[----:B------:R5:W-:Y:S01]  /*1a720*/  LDGSTS.E [R0+0x18e00], desc[UR60][R84.64], !P1 ;  /* 0x18e0000054007fae */ /* 0x000be2000c92187c */
[----:B----4-:R-:W-:-:S03]  /*1a730*/  IMAD.WIDE R82, R2, 0x4, R238 ;  /* 0x0000000402527825 */ /* 0x010fc600078e02ee */
[----:B------:R-:W4:Y:S04]  /*1a740*/  LDL.LU.64 R238, [R1+0x988] ;  /* 0x0009880001ee7983 */ /* 0x000f280000300a00 */
[----:B------:R-:W-:Y:S04]  /*1a750*/  STL.64 [R1+0xad8], R84 ;  /* 0x000ad85401007387 */ /* 0x000fe80000100a00 */
[----:B------:R1:W-:Y:S04]  /*1a760*/  STL.64 [R1+0xae0], R82 ;  /* 0x000ae05201007387 */ /* 0x0003e80000100a00 */
[----:B------:R-:W-:Y:S01]  /*1a770*/  LDGSTS.E [R0+0x18e80], desc[UR60][R82.64], !P1 ;  /* 0x18e8000052007fae */ /* 0x000fe2000c92187c */
[----:B------:R-:W-:-:S04]  /*1a780*/  IMAD.WIDE R80, R2, 0x4, R80 ;  /* 0x0000000402507825 */ /* 0x000fc800078e0250 */
[C---:B------:R-:W-:Y:S01]  /*1a790*/  IMAD.WIDE R72, R2.reuse, 0x4, R94 ;  /* 0x0000000402487825 */ /* 0x040fe200078e025e */
[----:B------:R5:W-:Y:S04]  /*1a7a0*/  STL.64 [R1+0xae8], R80 ;  /* 0x000ae85001007387 */ /* 0x000be80000100a00 */
[----:B------:R4:W-:Y:S04]  /*1a7b0*/  STL.64 [R1+0xaf0], R72 ;  /* 0x000af04801007387 */ /* 0x0009e80000100a00 */
[----:B-1----:R-:W4:Y:S04]  /*1a7c0*/  LDL.LU.64 R82, [R1+0xc38] ;  /* 0x000c380001527983 */ /* 0x002f280000300a00 */
[----:B------:R-:W-:Y:S04]  /*1a7d0*/  LDGSTS.E [R0+0x18f00], desc[UR60][R80.64], !P1 ;  /* 0x18f0000050007fae */ /* 0x000fe8000c92187c */
[----:B------:R4:W-:Y:S01]  /*1a7e0*/  LDGSTS.E [R0+0x18f80], desc[UR60][R72.64], !P1 ;  /* 0x18f8000048007fae */ /* 0x0009e2000c92187c */
[----:B------:R-:W-:-:S05]  /*1a7f0*/  IMAD.WIDE R94, R2, 0x4, R78 ;  /* 0x00000004025e7825 */ /* 0x000fca00078e024e */
[----:B------:R-:W-:Y:S01]  /*1a800*/  STL.64 [R1+0xaf8], R94 ;  /* 0x000af85e01007387 */ /* 0x000fe20000100a00 */
[----:B------:R-:W-:-:S03]  /*1a810*/  IMAD.WIDE R90, R2, 0x4, R236 ;  /* 0x00000004025a7825 */ /* 0x000fc600078e02ec */
[----:B------:R1:W-:Y:S04]  /*1a820*/  LDGSTS.E [R0+0x19c00], desc[UR60][R94.64], !P2 ;  /* 0x19c000005e007fae */ /* 0x0003e8000d12187c */
[----:B------:R-:W1:Y:S01]  /*1a830*/  LDL.LU.64 R236, [R1+0xc30] ;  /* 0x000c300001ec7983 */ /* 0x000e620000300a00 */
[----:B------:R-:W-:-:S05]  /*1a840*/  IMAD.WIDE R92, R2, 0x4, R76 ;  /* 0x00000004025c7825 */ /* 0x000fca00078e024c */
[----:B------:R-:W-:Y:S01]  /*1a850*/  STL.64 [R1+0xb00], R92 ;  /* 0x000b005c01007387 */ /* 0x000fe20000100a00 */
[----:B---3--:R-:W-:-:S03]  /*1a860*/  IMAD.WIDE R88, R2, 0x4, R74 ;  /* 0x0000000402587825 */ /* 0x008fc600078e024a */
[----:B------:R-:W-:Y:S01]  /*1a870*/  STL.64 [R1+0x1258], R90 ;  /* 0x0012585a01007387 */ /* 0x000fe20000100a00 */
[----:B-----5:R-:W-:-:S03]  /*1a880*/  IMAD.WIDE R86, R2, 0x4, R250 ;  /* 0x0000000402567825 */ /* 0x020fc600078e02fa */
[----:B------:R-:W3:Y:S04]  /*1a890*/  LDL.LU.64 R80, [R1+0xc28] ;  /* 0x000c280001507983 */ /* 0x000ee80000300a00 */
[----:B------:R-:W5:Y:S01]  /*1a8a0*/  LDL.LU.64 R78, [R1+0xc20] ;  /* 0x000c2000014e7983 */ /* 0x000f620000300a00 */
[----:B------:R-:W-:-:S03]  /*1a8b0*/  IMAD.WIDE R84, R2, 0x4, R242 ;  /* 0x0000000402547825 */ /* 0x000fc600078e02f2 */
[----:B------:R-:W-:Y:S04]  /*1a8c0*/  STL.64 [R1+0x1278], R88 ;  /* 0x0012785801007387 */ /* 0x000fe80000100a00 */
[----:B------:R-:W-:Y:S04]  /*1a8d0*/  STL.64 [R1+0x1298], R86 ;  /* 0x0012985601007387 */ /* 0x000fe80000100a00 */
[----:B------:R-:W5:Y:S04]  /*1a8e0*/  LDL.LU.64 R76, [R1+0xc18] ;  /* 0x000c1800014c7983 */ /* 0x000f680000300a00 */
[----:B------:R-:W-:Y:S04]  /*1a8f0*/  STL.64 [R1+0x12b8], R84 ;  /* 0x0012b85401007387 */ /* 0x000fe80000100a00 */
[----:B------:R3:W-:Y:S04]  /*1a900*/  LDGSTS.E [R0+0x19c80], desc[UR60][R92.64], !P2 ;  /* 0x19c800005c007fae */ /* 0x0007e8000d12187c */
[----:B------:R5:W-:Y:S04]  /*1a910*/  LDGSTS.E [R0+0x19d00], desc[UR60][R90.64], !P2 ;  /* 0x19d000005a007fae */ /* 0x000be8000d12187c */
[----:B------:R5:W-:Y:S04]  /*1a920*/  LDGSTS.E [R0+0x19d80], desc[UR60][R88.64], !P2 ;  /* 0x19d8000058007fae */ /* 0x000be8000d12187c */
[----:B------:R-:W-:Y:S04]  /*1a930*/  LDGSTS.E [R0+0x19e00], desc[UR60][R86.64], !P2 ;  /* 0x19e0000056007fae */ /* 0x000fe8000d12187c */
[----:B------:R-:W-:Y:S01]  /*1a940*/  LDGSTS.E [R0+0x19e80], desc[UR60][R84.64], !P2 ;  /* 0x19e8000054007fae */ /* 0x000fe2000d12187c */
[----:B--2---:R-:W-:-:S05]  /*1a950*/  IMAD.WIDE R74, R2, 0x4, R240 ;  /* 0x00000004024a7825 */ /* 0x004fca00078e02f0 */
[----:B------:R2:W-:Y:S04]  /*1a960*/  STL.64 [R1+0x12d8], R74 ;  /* 0x0012d84a01007387 */ /* 0x0005e80000100a00 */
[----:B------:R-:W5:Y:S04]  /*1a970*/  LDL.LU.64 R250, [R1+0xc10] ;  /* 0x000c100001fa7983 */ /* 0x000f680000300a00 */
[----:B------:R-:W-:Y:S01]  /*1a980*/  LDGSTS.E [R0+0x19f00], desc[UR60][R74.64], !P2 ;  /* 0x19f000004a007fae */ /* 0x000fe2000d12187c */
[----:B----4-:R-:W-:-:S05]  /*1a990*/  IMAD.WIDE R72, R2, 0x4, R238 ;  /* 0x0000000402487825 */ /* 0x010fca00078e02ee */
[----:B------:R4:W-:Y:S04]  /*1a9a0*/  STL.64 [R1+0x12f8], R72 ;  /* 0x0012f84801007387 */ /* 0x0009e80000100a00 */
[----:B------:R-:W4:Y:S04]  /*1a9b0*/  LDL.LU.64 R242, [R1+0xc08] ;  /* 0x000c080001f27983 */ /* 0x000f280000300a00 */
[----:B------:R-:W4:Y:S04]  /*1a9c0*/  LDL.LU.64 R240, [R1+0xc00] ;  /* 0x000c000001f07983 */ /* 0x000f280000300a00 */
[----:B--2---:R-:W2:Y:S04]  /*1a9d0*/  LDL.LU.64 R74, [R1+0xbf8] ;  /* 0x000bf800014a7983 */ /* 0x004ea80000300a00 */
[----:B------:R-:W-:Y:S04]  /*1a9e0*/  STL [R1+0x8a0], RZ ;  /* 0x0008a0ff01007387 */ /* 0x000fe80000100800 */
[----:B------:R-:W-:Y:S04]  /*1a9f0*/  STL [R1+0x8a4], RZ ;  /* 0x0008a4ff01007387 */ /* 0x000fe80000100800 */
[----:B------:R-:W2:Y:S01]  /*1aa00*/  LDL.LU.64 R238, [R1+0xbf0] ;  /* 0x000bf00001ee7983 */ /* 0x000ea20000300a00 */
[----:B------:R-:W-:-:S03]  /*1aa10*/  IMAD.WIDE R96, R2, 0x4, R82 ;  /* 0x0000000402607825 */ /* 0x000fc600078e0252 */
[----:B------:R-:W2:Y:S04]  /*1aa20*/  LDL.LU.64 R86, [R1+0xbe8] ;  /* 0x000be80001567983 */ /* 0x000ea80000300a00 */
[----:B------:R-:W2:Y:S04]  /*1aa30*/  LDL.LU.64 R84, [R1+0xbe0] ;  /* 0x000be00001547983 */ /* 0x000ea80000300a00 */
[----:B------:R-:W-:Y:S04]  /*1aa40*/  STL.64 [R1+0x1318], R96 ;  /* 0x0013186001007387 */ /* 0x000fe80000100a00 */
[----:B------:R4:W-:Y:S04]  /*1aa50*/  LDGSTS.E [R0+0x19f80], desc[UR60][R72.64], !P2 ;  /* 0x19f8000048007fae */ /* 0x0009e8000d12187c */
[----:B------:R-:W-:Y:S01]  /*1aa60*/  LDGSTS.E [R0+0x1ac00], desc[UR60][R96.64], !P4 ;  /* 0x1ac0000060007fae */ /* 0x000fe2000e12187c */
[----:B-1----:R-:W-:-:S03]  /*1aa70*/  IMAD.WIDE R94, R2, 0x4, R236 ;  /* 0x00000004025e7825 */ /* 0x002fc600078e02ec */
[----:B------:R-:W2:Y:S04]  /*1aa80*/  LDL.LU.64 R236, [R1+0xbd8] ;  /* 0x000bd80001ec7983 */ /* 0x000ea80000300a00 */
[----:B------:R-:W-:Y:S04]  /*1aa90*/  STL.64 [R1+0x1320], R94 ;  /* 0x0013205e01007387 */ /* 0x000fe80000100a00 */
[----:B------:R-:W2:Y:S04]  /*1aaa0*/  LDL.LU.64 R82, [R1+0xbd0] ;  /* 0x000bd00001527983 */ /* 0x000ea80000300a00 */
[----:B------:R-:W-:Y:S01]  /*1aab0*/  LDGSTS.E [R0+0x1ac80], desc[UR60][R94.64], !P4 ;  /* 0x1ac800005e007fae */ /* 0x000fe2000e12187c */
[----:B---3--:R-:W-:-:S04]  /*1aac0*/  IMAD.WIDE R92, R2, 0x4, R80 ;  /* 0x00000004025c7825 */ /* 0x008fc800078e0250 */
[C---:B-----5:R-:W-:Y:S01]  /*1aad0*/  IMAD.WIDE R90, R2.reuse, 0x4, R78 ;  /* 0x00000004025a7825 */ /* 0x060fe200078e024e */
[----:B------:R-:W-:Y:S04]  /*1aae0*/  STL.64 [R1+0x1340], R92 ;  /* 0x0013405c01007387 */ /* 0x000fe80000100a00 */
[----:B------:R-:W3:Y:S04]  /*1aaf0*/  LDL.LU.64 R80, [R1+0xbc8] ;  /* 0x000bc80001507983 */ /* 0x000ee80000300a00 */
[----:B------:R-:W-:Y:S01]  /*1ab00*/  STL.64 [R1+0x1360], R90 ;  /* 0x0013605a01007387 */ /* 0x000fe20000100a00 */
[----:B------:R-:W-:-:S03]  /*1ab10*/  IMAD.WIDE R78, R2, 0x4, R76 ;  /* 0x00000004024e7825 */ /* 0x000fc600078e024c */
[----:B------:R2:W-:Y:S04]  /*1ab20*/  LDGSTS.E [R0+0x1ad00], desc[UR60][R92.64], !P4 ;  /* 0x1ad000005c007fae */ /* 0x0005e8000e12187c */
[----:B------:R1:W-:Y:S04]  /*1ab30*/  LDGSTS.E [R0+0x1ad80], desc[UR60][R90.64], !P4 ;  /* 0x1ad800005a007fae */ /* 0x0003e8000e12187c */
[----:B------:R-:W-:Y:S01]  /*1ab40*/  LDGSTS.E [R0+0x1ae00], desc[UR60][R78.64], !P4 ;  /* 0x1ae000004e007fae */ /* 0x000fe2000e12187c */
[----:B------:R-:W-:-:S03]  /*1ab50*/  IMAD.WIDE R88, R2, 0x4, R250 ;  /* 0x0000000402587825 */ /* 0x000fc600078e02fa */
[----:B------:R-:W5:Y:S04]  /*1ab60*/  LDL.LU.64 R250, [R1+0xbc0] ;  /* 0x000bc00001fa7983 */ /* 0x000f680000300a00 */
[----:B------:R1:W-:Y:S04]  /*1ab70*/  STL.64 [R1+0x1380], R78 ;  /* 0x0013804e01007387 */ /* 0x0003e80000100a00 */
[----:B------:R2:W-:Y:S04]  /*1ab80*/  STL.64 [R1+0x13a0], R88 ;  /* 0x0013a05801007387 */ /* 0x0005e80000100a00 */
[----:B------:R2:W-:Y:S01]  /*1ab90*/  LDGSTS.E [R0+0x1ae80], desc[UR60][R88.64], !P4 ;  /* 0x1ae8000058007fae */ /* 0x0005e2000e12187c */
[----:B----4-:R-:W-:-:S04]  /*1aba0*/  IMAD.WIDE R76, R2, 0x4, R242 ;  /* 0x00000004024c7825 */ /* 0x010fc800078e02f2 */
[C---:B------:R-:W-:Y:S01]  /*1abb0*/  IMAD.WIDE R72, R2.reuse, 0x4, R240 ;  /* 0x0000000402487825 */ /* 0x040fe200078e02f0 */
[----:B------:R4:W-:Y:S04]  /*1abc0*/  STL.64 [R1+0x13c0], R76 ;  /* 0x0013c04c01007387 */ /* 0x0009e80000100a00 */
[----:B------:R5:W-:Y:S04]  /*1abd0*/  STL.64 [R1+0x13f0], R72 ;  /* 0x0013f04801007387 */ /* 0x000be80000100a00 */
[----:B------:R-:W5:Y:S04]  /*1abe0*/  LDL.LU.64 R242, [R1+0xbb8] ;  /* 0x000bb80001f27983 */ /* 0x000f680000300a00 */
[----:B-1----:R-:W5:Y:S04]  /*1abf0*/  LDL.LU.64 R78, [R1+0xbb0] ;  /* 0x000bb000014e7983 */ /* 0x002f680000300a00 */
[----:B------:R-:W5:Y:S01]  /*1ac00*/  LDL.LU.64 R240, [R1+0xba8] ;  /* 0x000ba80001f07983 */ /* 0x000f620000300a00 */
[----:B--2---:R-:W-:-:S03]  /*1ac10*/  IMAD.WIDE R92, R2, 0x4, R74 ;  /* 0x00000004025c7825 */ /* 0x004fc600078e024a */
[----:B------:R-:W-:Y:S01]  /*1ac20*/  LDGSTS.E [R0+0x1af00], desc[UR60][R76.64], !P4 ;  /* 0x1af000004c007fae */ /* 0x000fe2000e12187c */
[----:B------:R-:W-:-:S03]  /*1ac30*/  IMAD.WIDE R90, R2, 0x4, R238 ;  /* 0x00000004025a7825 */ /* 0x000fc600078e02ee */
[----:B------:R5:W-:Y:S01]  /*1ac40*/  LDGSTS.E [R0+0x1af80], desc[UR60][R72.64], !P4 ;  /* 0x1af8000048007fae */ /* 0x000be2000e12187c */
[----:B------:R-:W-:-:S03]  /*1ac50*/  IMAD.WIDE R88, R2, 0x4, R86 ;  /* 0x0000000402587825 */ /* 0x000fc600078e0256 */
[----:B------:R1:W-:Y:S04]  /*1ac60*/  LDGSTS.E [R0+0x1bc00], desc[UR60][R92.64], !P5 ;  /* 0x1bc000005c007fae */ /* 0x0003e8000e92187c */
[----:B----4-:R-:W2:Y:S04]  /*1ac70*/  LDL.LU.64 R76, [R1+0xba0] ;  /* 0x000ba000014c7983 */ /* 0x010ea80000300a00 */
[----:B------:R-:W4:Y:S04]  /*1ac80*/  LDL.LU.64 R74, [R1+0xb98] ;  /* 0x000b9800014a7983 */ /* 0x000f280000300a00 */
[----:B------:R-:W4:Y:S01]  /*1ac90*/  LDL.LU.64 R238, [R1+0xb90] ;  /* 0x000b900001ee7983 */ /* 0x000f220000300a00 */
[----:B------:R-:W-:-:S03]  /*1aca0*/  IMAD.WIDE R86, R2, 0x4, R84 ;  /* 0x0000000402567825 */ /* 0x000fc600078e0254 */
[----:B------:R1:W-:Y:S04]  /*1acb0*/  STL.64 [R1+0x1488], R92 ;  /* 0x0014885c01007387 */ /* 0x0003e80000100a00 */
[----:B------:R-:W-:Y:S04]  /*1acc0*/  STL.64 [R1+0x1490], R90 ;  /* 0x0014905a01007387 */ /* 0x000fe80000100a00 */
[----:B------:R-:W-:Y:S04]  /*1acd0*/  LDGSTS.E [R0+0x1bc80], desc[UR60][R90.64], !P5 ;  /* 0x1bc800005a007fae */ /* 0x000fe8000e92187c */
[----:B------:R-:W-:Y:S04]  /*1ace0*/  LDGSTS.E [R0+0x1bd00], desc[UR60][R88.64], !P5 ;  /* 0x1bd0000058007fae */ /* 0x000fe8000e92187c */
[----:B------:R-:W-:Y:S01]  /*1acf0*/  LDGSTS.E [R0+0x1bd80], desc[UR60][R86.64], !P5 ;  /* 0x1bd8000056007fae */ /* 0x000fe2000e92187c */
[----:B------:R-:W-:-:S03]  /*1ad00*/  IMAD.WIDE R84, R2, 0x4, R236 ;  /* 0x0000000402547825 */ /* 0x000fc600078e02ec */
[----:B------:R-:W4:Y:S04]  /*1ad10*/  LDL.LU.64 R236, [R1+0xb88] ;  /* 0x000b880001ec7983 */ /* 0x000f280000300a00 */
[----:B------:R-:W-:Y:S01]  /*1ad20*/  STL.64 [R1+0x14c0], R88 ;  /* 0x0014c05801007387 */ /* 0x000fe20000100a00 */
[----:B------:R-:W-:-:S03]  /*1ad30*/  IMAD.WIDE R82, R2, 0x4, R82 ;  /* 0x0000000402527825 */ /* 0x000fc600078e0252 */
[----:B------:R-:W-:Y:S04]  /*1ad40*/  STL.64 [R1+0x1500], R86 ;  /* 0x0015005601007387 */ /* 0x000fe80000100a00 */
[----:B------:R1:W-:Y:S04]  /*1ad50*/  STL.64 [R1+0x1520], R84 ;  /* 0x0015205401007387 */ /* 0x0003e80000100a00 */
[----:B------:R-:W4:Y:S01]  /*1ad60*/  LDL.LU.64 R94, [R1+0xb80] ;  /* 0x000b8000015e7983 */ /* 0x000f220000300a00 */
[----:B---3--:R-:W-:-:S03]  /*1ad70*/  IMAD.WIDE R80, R2, 0x4, R80 ;  /* 0x0000000402507825 */ /* 0x008fc600078e0250 */
[----:B------:R3:W-:Y:S04]  /*1ad80*/  STL.64 [R1+0x1540], R82 ;  /* 0x0015405201007387 */ /* 0x0007e80000100a00 */
[----:B------:R2:W-:Y:S04]  /*1ad90*/  STL.64 [R1+0x1560], R80 ;  /* 0x0015605001007387 */ /* 0x0005e80000100a00 */
[----:B------:R3:W-:Y:S04]  /*1ada0*/  LDGSTS.E [R0+0x1be00], desc[UR60][R84.64], !P5 ;  /* 0x1be0000054007fae */ /* 0x0007e8000e92187c */
[----:B------:R3:W-:Y:S04]  /*1adb0*/  LDGSTS.E [R0+0x1be80], desc[UR60][R82.64], !P5 ;  /* 0x1be8000052007fae */ /* 0x0007e8000e92187c */
[----:B------:R2:W-:Y:S01]  /*1adc0*/  LDGSTS.E [R0+0x1bf00], desc[UR60][R80.64], !P5 ;  /* 0x1bf0000050007fae */ /* 0x0005e2000e92187c */
[----:B-----5:R-:W-:-:S05]  /*1add0*/  IMAD.WIDE R72, R2, 0x4, R250 ;  /* 0x0000000402487825 */ /* 0x020fca00078e02fa */
[----:B------:R5:W-:Y:S04]  /*1ade0*/  STL.64 [R1+0x1580], R72 ;  /* 0x0015804801007387 */ /* 0x000be80000100a00 */
[----:B------:R-:W5:Y:S04]  /*1adf0*/  LDL.LU.64 R250, [R1+0xb78] ;  /* 0x000b780001fa7983 */ /* 0x000f680000300a00 */
[----:B------:R5:W-:Y:S01]  /*1ae00*/  LDGSTS.E [R0+0x1bf80], desc[UR60][R72.64], !P5 ;  /* 0x1bf8000048007fae */ /* 0x000be2000e92187c */
[----:B-1----:R-:W-:-:S03]  /*1ae10*/  IMAD.WIDE R92, R2, 0x4, R242 ;  /* 0x00000004025c7825 */ /* 0x002fc600078e02f2 */
[----:B------:R-:W5:Y:S01]  /*1ae20*/  LDL.LU.64 R242, [R1+0xb70] ;  /* 0x000b700001f27983 */ /* 0x000f620000300a00 */
[----:B---3--:R-:W-:-:S03]  /*1ae30*/  IMAD.WIDE R84, R2, 0x4, R78 ;  /* 0x0000000402547825 */ /* 0x008fc600078e024e */
[----:B------:R-:W-:Y:S01]  /*1ae40*/  STL.64 [R1+0x15b8], R92 ;  /* 0x0015b85c01007387 */ /* 0x000fe20000100a00 */
[----:B------:R-:W-:-:S03]  /*1ae50*/  IMAD.WIDE R82, R2, 0x4, R240 ;  /* 0x0000000402527825 */ /* 0x000fc600078e02f0 */
[----:B------:R-:W3:Y:S04]  /*1ae60*/  LDL.LU.64 R90, [R1+0xb68] ;  /* 0x000b6800015a7983 */ /* 0x000ee80000300a00 */
[----:B------:R-:W3:Y:S04]  /*1ae70*/  LDL.LU.64 R240, [R1+0xb60] ;  /* 0x000b600001f07983 */ /* 0x000ee80000300a00 */
[----:B------:R-:W-:Y:S04]  /*1ae80*/  STL.64 [R1+0x15c0], R84 ;  /* 0x0015c05401007387 */ /* 0x000fe80000100a00 */
[----:B------:R-:W-:Y:S01]  /*1ae90*/  STL.64 [R1+0x15e0], R82 ;  /* 0x0015e05201007387 */ /* 0x000fe20000100a00 */
[----:B--2---:R-:W-:-:S03]  /*1aea0*/  IMAD.WIDE R80, R2, 0x4, R76 ;  /* 0x0000000402507825 */ /* 0x004fc600078e024c */
[----:B------:R-:W2:Y:S01]  /*1aeb0*/  LDL.LU.64 R88, [R1+0xb58] ;  /* 0x000b580001587983 */ /* 0x000ea20000300a00 */
[----:B----4-:R-:W-:-:S03]  /*1aec0*/  IMAD.WIDE R78, R2, 0x4, R74 ;  /* 0x00000004024e7825 */ /* 0x010fc600078e024a */
[----:B------:R-:W-:Y:S01]  /*1aed0*/  STL.64 [R1+0x1600], R80 ;  /* 0x0016005001007387 */ /* 0x000fe20000100a00 */
[----:B------:R-:W-:-:S03]  /*1aee0*/  IMAD.WIDE R74, R2, 0x4, R238 ;  /* 0x00000004024a7825 */ /* 0x000fc600078e02ee */
[----:B------:R-:W4:Y:S04]  /*1aef0*/  LDL.LU.64 R86, [R1+0xb50] ;  /* 0x000b500001567983 */ /* 0x000f280000300a00 */
[----:B------:R1:W-:Y:S04]  /*1af00*/  STL.64 [R1+0x1620], R78 ;  /* 0x0016204e01007387 */ /* 0x0003e80000100a00 */
[----:B------:R-:W4:Y:S04]  /*1af10*/  LDL.LU.64 R238, [R1+0xb48] ;  /* 0x000b480001ee7983 */ /* 0x000f280000300a00 */
[----:B------:R1:W-:Y:S04]  /*1af20*/  STL.64 [R1+0x1640], R74 ;  /* 0x0016404a01007387 */ /* 0x0003e80000100a00 */
[----:B------:R3:W-:Y:S04]  /*1af30*/  LDGSTS.E [R0+0x1cc00], desc[UR60][R92.64], !P0 ;  /* 0x1cc000005c007fae */ /* 0x0007e8000c12187c */
[----:B------:R-:W-:Y:S04]  /*1af40*/  LDGSTS.E [R0+0x1cc80], desc[UR60][R84.64], !P0 ;  /* 0x1cc8000054007fae */ /* 0x000fe8000c12187c */
[----:B------:R-:W-:Y:S04]  /*1af50*/  LDGSTS.E [R0+0x1cd00], desc[UR60][R82.64], !P0 ;  /* 0x1cd0000052007fae */ /* 0x000fe8000c12187c */
[----:B------:R-:W-:Y:S04]  /*1af60*/  LDGSTS.E [R0+0x1cd80], desc[UR60][R80.64], !P0 ;  /* 0x1cd8000050007fae */ /* 0x000fe8000c12187c */
[----:B------:R-:W-:Y:S04]  /*1af70*/  LDGSTS.E [R0+0x1ce00], desc[UR60][R78.64], !P0 ;  /* 0x1ce000004e007fae */ /* 0x000fe8000c12187c */
[----:B------:R-:W-:Y:S01]  /*1af80*/  LDGSTS.E [R0+0x1ce80], desc[UR60][R74.64], !P0 ;  /* 0x1ce800004a007fae */ /* 0x000fe2000c12187c */
[----:B------:R-:W-:-:S03]  /*1af90*/  IMAD.WIDE R76, R2, 0x4, R236 ;  /* 0x00000004024c7825 */ /* 0x000fc600078e02ec */
[----:B------:R-:W4:Y:S04]  /*1afa0*/  LDL.LU.64 R236, [R1+0xb40] ;  /* 0x000b400001ec7983 */ /* 0x000f280000300a00 */
[----:B------:R1:W-:Y:S04]  /*1afb0*/  STL.64 [R1+0x1660], R76 ;  /* 0x0016604c01007387 */ /* 0x0003e80000100a00 */
[----:B------:R-:W-:Y:S01]  /*1afc0*/  LDGSTS.E [R0+0x1cf00], desc[UR60][R76.64], !P0 ;  /* 0x1cf000004c007fae */ /* 0x000fe2000c12187c */
[----:B-----5:R-:W-:-:S05]  /*1afd0*/  IMAD.WIDE R72, R2, 0x4, R94 ;  /* 0x0000000402487825 */ /* 0x020fca00078e025e */
[----:B------:R5:W-:Y:S04]  /*1afe0*/  STL.64 [R1+0x1680], R72 ;  /* 0x0016804801007387 */ /* 0x000be80000100a00 */
[----:B-1----:R-:W5:Y:S04]  /*1aff0*/  LDL.LU.64 R78, [R1+0xb38] ;  /* 0x000b3800014e7983 */ /* 0x002f680000300a00 */
[----:B------:R-:W5:Y:S04]  /*1b000*/  LDL.LU.64 R84, [R1+0x978] ;  /* 0x0009780001547983 */ /* 0x000f680000300a00 */
[----:B------:R-:W5:Y:S04]  /*1b010*/  LDL.LU.64 R82, [R1+0xb30] ;  /* 0x000b300001527983 */ /* 0x000f680000300a00 */
[----:B------:R-:W5:Y:S04]  /*1b020*/  LDL.LU.64 R74, [R1+0xb28] ;  /* 0x000b2800014a7983 */ /* 0x000f680000300a00 */
[----:B------:R-:W5:Y:S04]  /*1b030*/  LDL.LU.64 R80, [R1+0xb20] ;  /* 0x000b200001507983 */ /* 0x000f680000300a00 */
[----:B------:R-:W5:Y:S04]  /*1b040*/  LDL.LU.64 R76, [R1+0xb18] ;  /* 0x000b1800014c7983 */ /* 0x000f680000300a00 */
[----:B------:R5:W-:Y:S01]  /*1b050*/  LDGSTS.E [R0+0x1cf80], desc[UR60][R72.64], !P0 ;  /* 0x1cf8000048007fae */ /* 0x000be2000c12187c */
[----:B------:R-:W-:-:S03]  /*1b060*/  IMAD.WIDE R98, R2, 0x4, R250 ;  /* 0x0000000402627825 */ /* 0x000fc600078e02fa */
[----:B------:R-:W5:Y:S01]  /*1b070*/  LDL.LU.64 R250, [R1+0xb10] ;  /* 0x000b100001fa7983 */ /* 0x000f620000300a00 */
[----:B------:R-:W-:-:S03]  /*1b080*/  IMAD.WIDE R96, R2, 0x4, R242 ;  /* 0x0000000402607825 */ /* 0x000fc600078e02f2 */
[----:B------:R-:W5:Y:S04]  /*1b090*/  LDL.LU.64 R242, [R1+0xb08] ;  /* 0x000b080001f27983 */ /* 0x000f680000300a00 */
[----:B------:R1:W-:Y:S01]  /*1b0a0*/  STL.64 [R1+0x16e0], R98 ;  /* 0x0016e06201007387 */ /* 0x0003e20000100a00 */
[----:B---3--:R-:W-:-:S03]  /*1b0b0*/  IMAD.WIDE R94, R2, 0x4, R90 ;  /* 0x00000004025e7825 */ /* 0x008fc600078e025a */
[----:B------:R3:W-:Y:S01]  /*1b0c0*/  STL.64 [R1+0x16e8], R96 ;  /* 0x0016e86001007387 */ /* 0x0007e20000100a00 */
[----:B------:R-:W-:-:S03]  /*1b0d0*/  IMAD.WIDE R92, R2, 0x4, R240 ;  /* 0x00000004025c7825 */ /* 0x000fc600078e02f0 */
[----:B------:R-:W3:Y:S04]  /*1b0e0*/  LDL.LU.64 R240, [R1+0x980] ;  /* 0x0009800001f07983 */ /* 0x000ee80000300a00 */
[----:B------:R-:W-:Y:S01]  /*1b0f0*/  STL.64 [R1+0x1708], R94 ;  /* 0x0017085e01007387 */ /* 0x000fe20000100a00 */
[----:B--2---:R-:W-:-:S03]  /*1b100*/  IMAD.WIDE R90, R2, 0x4, R88 ;  /* 0x00000004025a7825 */ /* 0x004fc600078e0258 */
[----:B------:R2:W-:Y:S04]  /*1b110*/  STL.64 [R1+0x1728], R92 ;  /* 0x0017285c01007387 */ /* 0x0005e80000100a00 */
[----:B------:R-:W-:Y:S01]  /*1b120*/  STL.64 [R1+0x1748], R90 ;  /* 0x0017485a01007387 */ /* 0x000fe20000100a00 */
[----:B----4-:R-:W-:-:S04]  /*1b130*/  IMAD.WIDE R88, R2, 0x4, R86 ;  /* 0x0000000402587825 */ /* 0x010fc800078e0256 */
[C---:B------:R-:W-:Y:S02]  /*1b140*/  IMAD.WIDE R86, R2.reuse, 0x4, R238 ;  /* 0x0000000402567825 */ /* 0x040fe400078e02ee */
[----:B------:R-:W4:Y:S04]  /*1b150*/  LDL.LU.64 R238, [R1+0x970] ;  /* 0x0009700001ee7983 */ /* 0x000f280000300a00 */
[----:B------:R2:W-:Y:S04]  /*1b160*/  STL.64 [R1+0x1768], R88 ;  /* 0x0017685801007387 */ /* 0x0005e80000100a00 */
[----:B------:R-:W-:Y:S01]  /*1b170*/  STL.64 [R1+0x1788], R86 ;  /* 0x0017885601007387 */ /* 0x000fe20000100a00 */
[----:B-----5:R-:W-:-:S05]  /*1b180*/  IMAD.WIDE R72, R2, 0x4, R236 ;  /* 0x0000000402487825 */ /* 0x020fca00078e02ec */
[----:B------:R5:W-:Y:S04]  /*1b190*/  STL.64 [R1+0x17b0], R72 ;  /* 0x0017b04801007387 */ /* 0x000be80000100a00 */
[----:B------:R-:W4:Y:S01]  /*1b1a0*/  LDL.LU.64 R236, [R1+0x968] ;  /* 0x0009680001ec7983 */ /* 0x000f220000300a00 */
[----:B------:R-:W-:Y:S02]  /*1b1b0*/  ISETP.GE.U32.AND P1, PT, R12, 0x7fffff49, PT ;  /* 0x7fffff490c00780c */ /* 0x000fe40003f26070 */
[----:B------:R-:W-:-:S04]  /*1b1c0*/  IADD3 R12, R13, -0x7c, RZ ;  /* 0xffffff840d0c7810 */ /* 0x000fc80007ffe0ff */
[----:B------:R-:W-:-:S07]  /*1b1d0*/  ISETP.GE.U32.AND P2, PT, R12, 0x7fffff45, PT ;  /* 0x7fffff450c00780c */ /* 0x000fce0003f46070 */
[----:B------:R1:W-:Y:S01]  /*1b1e0*/  LDGSTS.E [R0+0x1dc00], desc[UR60][R98.64], !P1 ;  /* 0x1dc0000062007fae */ /* 0x0003e2000c92187c */
[----:B------:R-:W-:-:S03]  /*1b1f0*/  IMAD.WIDE R78, R2, 0x4, R78 ;  /* 0x00000004024e7825 */ /* 0x000fc600078e024e */
[----:B------:R3:W-:Y:S04]  /*1b200*/  LDGSTS.E [R0+0x1dc80], desc[UR60][R96.64], !P1 ;  /* 0x1dc8000060007fae */ /* 0x0007e8000c92187c */
[----:B------:R-:W-:Y:S04]  /*1b210*/  LDGSTS.E [R0+0x1dd00], desc[UR60][R94.64], !P1 ;  /* 0x1dd000005e007fae */ /* 0x000fe8000c92187c */
[----:B------:R2:W-:Y:S01]  /*1b220*/  LDGSTS.E [R0+0x1dd80], desc[UR60][R92.64], !P1 ;  /* 0x1dd800005c007fae */ /* 0x0005e2000c92187c */
[----:B-1----:R-:W-:-:S04]  /*1b230*/  IMAD.WIDE R98, R2, 0x4, R82 ;  /* 0x0000000402627825 */ /* 0x002fc800078e0252 */
[C---:B------:R-:W-:Y:S01]  /*1b240*/  IMAD.WIDE R74, R2.reuse, 0x4, R74 ;  /* 0x00000004024a7825 */ /* 0x040fe200078e024a */
[----:B------:R1:W-:Y:S03]  /*1b250*/  STL.64 [R1+0x1f68], R78 ;  /* 0x001f684e01007387 */ /* 0x0003e60000100a00 */
[C---:B---3--:R-:W-:Y:S01]  /*1b260*/  IMAD.WIDE R96, R2.reuse, 0x4, R80 ;  /* 0x0000000402607825 */ /* 0x048fe200078e0250 */
[----:B------:R-:W-:Y:S03]  /*1b270*/  LDGSTS.E [R0+0x1de00], desc[UR60][R90.64], !P1 ;  /* 0x1de000005a007fae */ /* 0x000fe6000c92187c */
[C---:B--2---:R-:W-:Y:S01]  /*1b280*/  IMAD.WIDE R92, R2.reuse, 0x4, R84 ;  /* 0x00000004025c7825 */ /* 0x044fe200078e0254 */
[----:B------:R-:W-:Y:S03]  /*1b290*/  LDGSTS.E [R0+0x1de80], desc[UR60][R88.64], !P1 ;  /* 0x1de8000058007fae */ /* 0x000fe6000c92187c */
[C---:B------:R-:W-:Y:S01]  /*1b2a0*/  IMAD.WIDE R84, R2.reuse, 0x4, R76 ;  /* 0x0000000402547825 */ /* 0x040fe200078e024c */
[----:B------:R-:W-:Y:S04]  /*1b2b0*/  STL.64 [R1+0x1f70], R92 ;  /* 0x001f705c01007387 */ /* 0x000fe80000100a00 */
[----:B------:R-:W-:Y:S04]  /*1b2c0*/  STL.64 [R1+0x1f60], R98 ;  /* 0x001f606201007387 */ /* 0x000fe80000100a00 */
[----:B------:R2:W-:Y:S04]  /*1b2d0*/  STL.64 [R1+0xb28], R74 ;  /* 0x000b284a01007387 */ /* 0x0005e80000100a00 */
[----:B------:R-:W-:Y:S04]  /*1b2e0*/  LDGSTS.E [R0+0x1df00], desc[UR60][R86.64], !P1 ;  /* 0x1df0000056007fae */ /* 0x000fe8000c92187c */
[----:B------:R-:W-:Y:S04]  /*1b2f0*/  STL.64 [R1+0xb20], R96 ;  /* 0x000b206001007387 */ /* 0x000fe80000100a00 */
[----:B------:R5:W-:Y:S04]  /*1b300*/  LDGSTS.E [R0+0x1df80], desc[UR60][R72.64], !P1 ;  /* 0x1df8000048007fae */ /* 0x000be8000c92187c */
[----:B------:R-:W3:Y:S04]  /*1b310*/  LDL.LU.64 R80, [R1+0x1f58] ;  /* 0x001f580001507983 */ /* 0x000ee80000300a00 */
[----:B------:R2:W-:Y:S04]  /*1b320*/  STL.64 [R1+0xb18], R84 ;  /* 0x000b185401007387 */ /* 0x0005e80000100a00 */
[----:B------:R-:W-:Y:S04]  /*1b330*/  LDGSTS.E [R0+0x1ec00], desc[UR60][R78.64], !P2 ;  /* 0x1ec000004e007fae */ /* 0x000fe8000d12187c */
[----:B------:R-:W-:Y:S04]  /*1b340*/  LDGSTS.E [R0+0x1ec80], desc[UR60][R98.64], !P2 ;  /* 0x1ec8000062007fae */ /* 0x000fe8000d12187c */
[----:B------:R-:W-:Y:S04]  /*1b350*/  LDGSTS.E [R0+0x1ed00], desc[UR60][R74.64], !P2 ;  /* 0x1ed000004a007fae */ /* 0x000fe8000d12187c */
[----:B------:R-:W-:Y:S04]  /*1b360*/  LDGSTS.E [R0+0x1ed80], desc[UR60][R96.64], !P2 ;  /* 0x1ed8000060007fae */ /* 0x000fe8000d12187c */
[----:B------:R-:W-:Y:S01]  /*1b370*/  LDGSTS.E [R0+0x1ee00], desc[UR60][R84.64], !P2 ;  /* 0x1ee0000054007fae */ /* 0x000fe2000d12187c */
[----:B------:R-:W-:-:S05]  /*1b380*/  IMAD.WIDE R94, R2, 0x4, R250 ;  /* 0x00000004025e7825 */ /* 0x000fca00078e02fa */
[----:B------:R-:W-:Y:S04]  /*1b390*/  STL.64 [R1+0xb10], R94 ;  /* 0x000b105e01007387 */ /* 0x000fe80000100a00 */
[----:B------:R-:W3:Y:S04]  /*1b3a0*/  LDL.LU.64 R88, [R1+0x1f50] ;  /* 0x001f500001587983 */ /* 0x000ee80000300a00 */
[----:B------:R-:W-:Y:S01]  /*1b3b0*/  LDGSTS.E [R0+0x1ee80], desc[UR60][R94.64], !P2 ;  /* 0x1ee800005e007fae */ /* 0x000fe2000d12187c */
[----:B------:R-:W-:-:S05]  /*1b3c0*/  IMAD.WIDE R82, R2, 0x4, R242 ;  /* 0x0000000402527825 */ /* 0x000fca00078e02f2 */
[----:B------:R2:W-:Y:S04]  /*1b3d0*/  STL.64 [R1+0xb08], R82 ;  /* 0x000b085201007387 */ /* 0x0005e80000100a00 */
[----:B------:R-:W3:Y:S01]  /*1b3e0*/  LDL.LU.64 R76, [R1+0x1f10] ;  /* 0x001f1000014c7983 */ /* 0x000ee20000300a00 */
[----:B-----5:R-:W-:-:S03]  /*1b3f0*/  IMAD.WIDE R72, R2, 0x4, R240 ;  /* 0x0000000402487825 */ /* 0x020fc600078e02f0 */
[----:B------:R-:W-:Y:S04]  /*1b400*/  LDGSTS.E [R0+0x1ef00], desc[UR60][R82.64], !P2 ;  /* 0x1ef0000052007fae */ /* 0x000fe8000d12187c */
[----:B------:R5:W-:Y:S04]  /*1b410*/  STL.64 [R1+0x978], R72 ;  /* 0x0009784801007387 */ /* 0x000be80000100a00 */
[----:B------:R-:W3:Y:S04]  /*1b420*/  LDL.LU.64 R86, [R1+0x1a60] ;  /* 0x001a600001567983 */ /* 0x000ee80000300a00 */
[----:B-1----:R-:W3:Y:S04]  /*1b430*/  LDL.LU.64 R78, [R1+0x1ed0] ;  /* 0x001ed000014e7983 */ /* 0x002ee80000300a00 */
[----:B------:R5:W-:Y:S01]  /*1b440*/  LDGSTS.E [R0+0x1ef80], desc[UR60][R72.64], !P2 ;  /* 0x1ef8000048007fae */ /* 0x000be2000d12187c */
[----:B----4-:R-:W-:-:S05]  /*1b450*/  IMAD.WIDE R90, R2, 0x4, R238 ;  /* 0x00000004025a7825 */ /* 0x010fca00078e02ee */
[----:B------:R1:W-:Y:S04]  /*1b460*/  STL.64 [R1+0x970], R90 ;  /* 0x0009705a01007387 */ /* 0x0003e80000100a00 */
[----:B--2---:R-:W2:Y:S04]  /*1b470*/  LDL.LU.64 R74, [R1+0x1920] ;  /* 0x00192000014a7983 */ /* 0x004ea80000300a00 */
[----:B------:R-:W4:Y:S04]  /*1b480*/  LDL.LU.64 R84, [R1+0x1e80] ;  /* 0x001e800001547983 */ /* 0x000f280000300a00 */
[----:B------:R-:W4:Y:S04]  /*1b490*/  LDL.LU.64 R250, [R1+0x1820] ;  /* 0x0018200001fa7983 */ /* 0x000f280000300a00 */
[----:B------:R-:W4:Y:S04]  /*1b4a0*/  LDL.LU.64 R242, [R1+0x1e40] ;  /* 0x001e400001f27983 */ /* 0x000f280000300a00 */
[----:B------:R-:W4:Y:S04]  /*1b4b0*/  LDL.LU.64 R82, [R1+0x16d8] ;  /* 0x0016d80001527983 */ /* 0x000f280000300a00 */
[----:B------:R-:W4:Y:S01]  /*1b4c0*/  LDL.LU.64 R240, [R1+0x1e00] ;  /* 0x001e000001f07983 */ /* 0x000f220000300a00 */
[----:B-----5:R-:W-:-:S05]  /*1b4d0*/  IMAD.WIDE R72, R2, 0x4, R236 ;  /* 0x0000000402487825 */ /* 0x020fca00078e02ec */
[----:B------:R5:W-:Y:S04]  /*1b4e0*/  STL.64 [R1+0x968], R72 ;  /* 0x0009684801007387 */ /* 0x000be80000100a00 */
[----:B------:R-:W5:Y:S04]  /*1b4f0*/  LDL.LU.64 R238, [R1+0x14d0] ;  /* 0x0014d00001ee7983 */ /* 0x000f680000300a00 */
[----:B------:R-:W5:Y:S01]  /*1b500*/  LDL.LU.64 R236, [R1+0x1dc0] ;  /* 0x001dc00001ec7983 */ /* 0x000f620000300a00 */
[----:B------:R-:W-:-:S04]  /*1b510*/  IMAD.SHL.U32 R12, R245, 0x40, RZ ;  /* 0x00000040f50c7824 */ /* 0x000fc800078e00ff */
[C---:B---3--:R-:W-:Y:S02]  /*1b520*/  IMAD.WIDE R134, R12.reuse, 0x4, R80 ;  /* 0x000000040c867825 */ /* 0x048fe400078e0250 */
[----:B------:R-:W3:Y:S02]  /*1b530*/  LDL.LU.64 R80, [R1+0x1458] ;  /* 0x0014580001507983 */ /* 0x000ee40000300a00 */
[----:B------:R-:W-:-:S04]  /*1b540*/  IMAD.WIDE R132, R12, 0x4, R88 ;  /* 0x000000040c847825 */ /* 0x000fc800078e0258 */
[C---:B------:R-:W-:Y:S02]  /*1b550*/  IMAD.WIDE R130, R12.reuse, 0x4, R76 ;  /* 0x000000040c827825 */ /* 0x040fe400078e024c */
[----:B------:R-:W3:Y:S04]  /*1b560*/  LDL.LU.64 R76, [R1+0x1d80] ;  /* 0x001d8000014c7983 */ /* 0x000ee80000300a00 */
[----:B------:R-:W-:Y:S01]  /*1b570*/  STL.64 [R1+0x1f58], R134 ;  /* 0x001f588601007387 */ /* 0x000fe20000100a00 */
[----:B------:R-:W-:-:S04]  /*1b580*/  IMAD.WIDE R128, R12, 0x4, R86 ;  /* 0x000000040c807825 */ /* 0x000fc800078e0256 */
[C---:B------:R-:W-:Y:S02]  /*1b590*/  IMAD.WIDE R126, R12.reuse, 0x4, R78 ;  /* 0x000000040c7e7825 */ /* 0x040fe400078e024e */
[----:B------:R-:W3:Y:S04]  /*1b5a0*/  LDL.LU.64 R78, [R1+0x13d0] ;  /* 0x0013d000014e7983 */ /* 0x000ee80000300a00 */
[----:B------:R-:W-:Y:S01]  /*1b5b0*/  STL.64 [R1+0x1f50], R132 ;  /* 0x001f508401007387 */ /* 0x000fe20000100a00 */
[----:B--2---:R-:W-:-:S03]  /*1b5c0*/  IMAD.WIDE R124, R12, 0x4, R74 ;  /* 0x000000040c7c7825 */ /* 0x004fc600078e024a */
[----:B------:R-:W2:Y:S01]  /*1b5d0*/  LDL.LU.64 R74, [R1+0x1d40] ;  /* 0x001d4000014a7983 */ /* 0x000ea20000300a00 */
[----:B----4-:R-:W-:-:S03]  /*1b5e0*/  IMAD.WIDE R122, R12, 0x4, R84 ;  /* 0x000000040c7a7825 */ /* 0x010fc600078e0254 */
[----:B------:R-:W-:Y:S01]  /*1b5f0*/  STL.64 [R1+0x1f10], R130 ;  /* 0x001f108201007387 */ /* 0x000fe20000100a00 */
[----:B------:R-:W-:-:S03]  /*1b600*/  IMAD.WIDE R120, R12, 0x4, R250 ;  /* 0x000000040c787825 */ /* 0x000fc600078e02fa */
[----:B------:R-:W-:Y:S01]  /*1b610*/  STL.64 [R1+0x3258], R128 ;  /* 0x0032588001007387 */ /* 0x000fe20000100a00 */
[----:B------:R-:W-:-:S03]  /*1b620*/  IMAD.WIDE R118, R12, 0x4, R242 ;  /* 0x000000040c767825 */ /* 0x000fc600078e02f2 */
[----:B------:R-:W4:Y:S04]  /*1b630*/  LDL.LU.64 R250, [R1+0x1210] ;  /* 0x0012100001fa7983 */ /* 0x000f280000300a00 */
[----:B------:R-:W-:Y:S01]  /*1b640*/  STL.64 [R1+0x32c8], R126 ;  /* 0x0032c87e01007387 */ /* 0x000fe20000100a00 */
[----:B------:R-:W-:-:S03]  /*1b650*/  IMAD.WIDE R114, R12, 0x4, R240 ;  /* 0x000000040c727825 */ /* 0x000fc600078e02f0 */
[----:B------:R-:W4:Y:S04]  /*1b660*/  LDL.LU.64 R242, [R1+0x1d00] ;  /* 0x001d000001f27983 */ /* 0x000f280000300a00 */
[----:B------:R-:W-:Y:S04]  /*1b670*/  STL.64 [R1+0x32c0], R124 ;  /* 0x0032c07c01007387 */ /* 0x000fe80000100a00 */
[----:B------:R-:W-:Y:S04]  /*1b680*/  STL.64 [R1+0x3328], R122 ;  /* 0x0033287a01007387 */ /* 0x000fe80000100a00 */
[----:B------:R-:W4:Y:S04]  /*1b690*/  LDL.LU.64 R240, [R1+0x1150] ;  /* 0x0011500001f07983 */ /* 0x000f280000300a00 */
[----:B------:R-:W-:Y:S01]  /*1b6a0*/  STL.64 [R1+0x3320], R120 ;  /* 0x0033207801007387 */ /* 0x000fe20000100a00 */
[----:B-----5:R-:W-:-:S03]  /*1b6b0*/  IMAD.WIDE R112, R12, 0x4, R238 ;  /* 0x000000040c707825 */ /* 0x020fc600078e02ee */
[----:B------:R-:W5:Y:S01]  /*1b6c0*/  LDL.LU.64 R238, [R1+0x1c80] ;  /* 0x001c800001ee7983 */ /* 0x000f620000300a00 */
[----:B------:R-:W-:-:S03]  /*1b6d0*/  IMAD.WIDE R86, R12, 0x4, R236 ;  /* 0x000000040c567825 */ /* 0x000fc600078e02ec */
[----:B------:R-:W-:Y:S04]  /*1b6e0*/  STL.64 [R1+0x3388], R118 ;  /* 0x0033887601007387 */ /* 0x000fe80000100a00 */
[----:B------:R-:W5:Y:S01]  /*1b6f0*/  LDL.LU.64 R236, [R1+0x1090] ;  /* 0x0010900001ec7983 */ /* 0x000f620000300a00 */
[----:B------:R-:W-:-:S04]  /*1b700*/  UIADD3 UR6, UR6, -0x80, URZ ;  /* 0xffffff8006067890 */ /* 0x000fc8000fffe03f */
[----:B------:R-:W-:Y:S01]  /*1b710*/  UISETP.GE.U32.AND UP0, UPT, UR6, 0x7fffff41, UPT ;  /* 0x7fffff410600788c */ /* 0x000fe2000bf06070 */
[----:B------:R-:W-:-:S05]  /*1b720*/  IMAD.WIDE R116, R12, 0x4, R82 ;  /* 0x000000040c747825 */ /* 0x000fca00078e0252 */
[----:B------:R-:W-:Y:S02]  /*1b730*/  PLOP3.LUT P4, PT, PT, PT, UP0, 0x80, 0x0 ;  /* 0x000000000000781c */ /* 0x000fe40003f8f008 */
[----:B------:R-:W-:Y:S01]  /*1b740*/  PLOP3.LUT P5, PT, PT, PT, UP0, 0x80, 0x0 ;  /* 0x000000000000781c */ /* 0x000fe20003faf008 */
[----:B------:R-:W-:Y:S04]  /*1b750*/  STL.64 [R1+0x3380], R116 ;  /* 0x0033807401007387 */ /* 0x000fe80000100a00 */
[----:B------:R-:W5:Y:S04]  /*1b760*/  LDL.LU.64 R100, [R1+0x1c40] ;  /* 0x001c400001647983 */ /* 0x000f680000300a00 */
[----:B------:R-:W-:Y:S04]  /*1b770*/  STL.64 [R1+0x33d8], R114 ;  /* 0x0033d87201007387 */ /* 0x000fe80000100a00 */
[----:B------:R-:W5:Y:S04]  /*1b780*/  LDL.LU.64 R98, [R1+0x1050] ;  /* 0x0010500001627983 */ /* 0x000f680000300a00 */
[----:B------:R5:W-:Y:S04]  /*1b790*/  LDGSTS.E [R0+0x1fc00], desc[UR60][R92.64], !P4 ;  /* 0x1fc000005c007fae */ /* 0x000be8000e12187c */
[----:B------:R5:W-:Y:S01]  /*1b7a0*/  LDGSTS.E [R0+0x1fc80], desc[UR60][R90.64], !P5 ;  /* 0x1fc800005a007fae */ /* 0x000be2000e92187c */
[----:B---3--:R-:W-:-:S04]  /*1b7b0*/  IMAD.WIDE R84, R12, 0x4, R80 ;  /* 0x000000040c547825 */ /* 0x008fc800078e0250 */
[C---:B------:R-:W-:Y:S02]  /*1b7c0*/  IMAD.WIDE R110, R12.reuse, 0x4, R76 ;  /* 0x000000040c6e7825 */ /* 0x040fe400078e024c */
[----:B------:R-:W3:Y:S04]  /*1b7d0*/  LDL.LU.64 R76, [R1+0x1bc0] ;  /* 0x001bc000014c7983 */ /* 0x000ee80000300a00 */
[----:B------:R-:W-:Y:S04]  /*1b7e0*/  STL.64 [R1+0x33d0], R112 ;  /* 0x0033d07001007387 */ /* 0x000fe80000100a00 */
[----:B------:R-:W3:Y:S04]  /*1b7f0*/  LDL.LU.64 R96, [R1+0x1010] ;  /* 0x0010100001607983 */ /* 0x000ee80000300a00 */
[----:B------:R-:W3:Y:S04]  /*1b800*/  LDL.LU.64 R94, [R1+0xf88] ;  /* 0x000f8800015e7983 */ /* 0x000ee80000300a00 */
[----:B------:R3:W-:Y:S01]  /*1b810*/  STL.64 [R1+0x3428], R86 ;  /* 0x0034285601007387 */ /* 0x0007e20000100a00 */
[----:B------:R-:W-:-:S04]  /*1b820*/  IMAD.WIDE R82, R12, 0x4, R78 ;  /* 0x000000040c527825 */ /* 0x000fc800078e024e */
[C---:B--2---:R-:W-:Y:S02]  /*1b830*/  IMAD.WIDE R108, R12.reuse, 0x4, R74 ;  /* 0x000000040c6c7825 */ /* 0x044fe400078e024a */
[----:B------:R-:W2:Y:S04]  /*1b840*/  LDL.LU.64 R74, [R1+0xf80] ;  /* 0x000f8000014a7983 */ /* 0x000ea80000300a00 */
[----:B------:R-:W2:Y:S04]  /*1b850*/  LDL.LU.64 R92, [R1+0xf08] ;  /* 0x000f0800015c7983 */ /* 0x000ea80000300a00 */
[----:B------:R2:W-:Y:S04]  /*1b860*/  STL.64 [R1+0x3420], R84 ;  /* 0x0034205401007387 */ /* 0x0005e80000100a00 */
[----:B-1----:R-:W2:Y:S01]  /*1b870*/  LDL.LU.64 R90, [R1+0xf00] ;  /* 0x000f0000015a7983 */ /* 0x002ea20000300a00 */
[----:B----4-:R-:W-:-:S03]  /*1b880*/  IMAD.WIDE R106, R12, 0x4, R250 ;  /* 0x000000040c6a7825 */ /* 0x010fc600078e02fa */
[----:B------:R-:W4:Y:S04]  /*1b890*/  LDL.LU.64 R88, [R1+0xcc8] ;  /* 0x000cc80001587983 */ /* 0x000f280000300a00 */
[----:B------:R-:W-:Y:S01]  /*1b8a0*/  STL.64 [R1+0x3468], R110 ;  /* 0x0034686e01007387 */ /* 0x000fe20000100a00 */
[----:B------:R-:W-:-:S03]  /*1b8b0*/  IMAD.WIDE R104, R12, 0x4, R242 ;  /* 0x000000040c687825 */ /* 0x000fc600078e02f2 */
[----:B------:R-:W4:Y:S04]  /*1b8c0*/  LDL.LU.64 R136, [R1+0xcc0] ;  /* 0x000cc00001887983 */ /* 0x000f280000300a00 */
[----:B------:R-:W4:Y:S01]  /*1b8d0*/  LDL.LU.64 R250, [R1+0x960] ;  /* 0x0009600001fa7983 */ /* 0x000f220000300a00 */
[----:B------:R-:W-:-:S03]  /*1b8e0*/  IMAD.WIDE R102, R12, 0x4, R240 ;  /* 0x000000040c667825 */ /* 0x000fc600078e02f0 */
[----:B------:R1:W-:Y:S04]  /*1b8f0*/  STL.64 [R1+0x3460], R82 ;  /* 0x0034605201007387 */ /* 0x0003e80000100a00 */
[----:B------:R-:W4:Y:S04]  /*1b900*/  LDL.LU.64 R242, [R1+0x958] ;  /* 0x0009580001f27983 */ /* 0x000f280000300a00 */
[----:B------:R-:W-:Y:S04]  /*1b910*/  STL.64 [R1+0x34a8], R108 ;  /* 0x0034a86c01007387 */ /* 0x000fe80000100a00 */
[----:B------:R-:W4:Y:S04]  /*1b920*/  LDL.LU.64 R240, [R1+0x950] ;  /* 0x0009500001f07983 */ /* 0x000f280000300a00 */
[----:B------:R-:W-:Y:S01]  /*1b930*/  STL.64 [R1+0x34a0], R106 ;  /* 0x0034a06a01007387 */ /* 0x000fe20000100a00 */
[----:B-----5:R-:W-:-:S03]  /*1b940*/  IMAD.WIDE R80, R12, 0x4, R238 ;  /* 0x000000040c507825 */ /* 0x020fc600078e02ee */
[----:B------:R-:W5:Y:S01]  /*1b950*/  LDL.LU.64 R238, [R1+0x948] ;  /* 0x0009480001ee7983 */ /* 0x000f620000300a00 */
[----:B------:R-:W-:-:S03]  /*1b960*/  IMAD.WIDE R78, R12, 0x4, R236 ;  /* 0x000000040c4e7825 */ /* 0x000fc600078e02ec */
[----:B------:R-:W5:Y:S01]  /*1b970*/  LDL.LU.64 R236, [R1+0x938] ;  /* 0x0009380001ec7983 */ /* 0x000f620000300a00 */
[----:B------:R-:W-:Y:S02]  /*1b980*/  PLOP3.LUT P0, PT, PT, PT, UP0, 0x80, 0x0 ;  /* 0x000000000000781c */ /* 0x000fe40003f0f008 */
[----:B------:R-:W-:Y:S02]  /*1b990*/  PLOP3.LUT P1, PT, PT, PT, UP0, 0x80, 0x0 ;  /* 0x000000000000781c */ /* 0x000fe40003f2f008 */
[----:B------:R-:W-:Y:S02]  /*1b9a0*/  PLOP3.LUT P2, PT, PT, PT, UP0, 0x80, 0x0 ;  /* 0x000000000000781c */ /* 0x000fe40003f4f008 */
[----:B------:R-:W-:Y:S02]  /*1b9b0*/  PLOP3.LUT P4, PT, PT, PT, UP0, 0x80, 0x0 ;  /* 0x000000000000781c */ /* 0x000fe40003f8f008 */
[----:B------:R-:W-:-:S05]  /*1b9c0*/  PLOP3.LUT P5, PT, PT, PT, UP0, 0x80, 0x0 ;  /* 0x000000000000781c */ /* 0x000fca0003faf008 */
[----:B------:R4:W-:Y:S01]  /*1b9d0*/  LDGSTS.E [R0+0x1fd00], desc[UR60][R72.64], !P0 ;  /* 0x1fd0000048007fae */ /* 0x0009e2000c12187c */
[----:B------:R-:W-:Y:S01]  /*1b9e0*/  PLOP3.LUT P0, PT, PT, PT, UP0, 0x80, 0x0 ;  /* 0x000000000000781c */ /* 0x000fe20003f0f008 */
[C---:B------:R-:W-:Y:S02]  /*1b9f0*/  IMAD.WIDE R100, R12.reuse, 0x4, R100 ;  /* 0x000000040c647825 */ /* 0x040fe400078e0264 */
[----:B------:R-:W-:Y:S04]  /*1ba00*/  STL.64 [R1+0x34d8], R104 ;  /* 0x0034d86801007387 */ /* 0x000fe80000100a00 */
[----:B------:R-:W-:Y:S01]  /*1ba10*/  STL.64 [R1+0x34d0], R102 ;  /* 0x0034d06601007387 */ /* 0x000fe20000100a00 */
[----:B------:R-:W-:-:S03]  /*1ba20*/  IMAD.WIDE R98, R12, 0x4, R98 ;  /* 0x000000040c627825 */ /* 0x000fc600078e0262 */
[----:B------:R1:W-:Y:S04]  /*1ba30*/  STL.64 [R1+0x3508], R80 ;  /* 0x0035085001007387 */ /* 0x0003e80000100a00 */
[----:B------:R1:W-:Y:S04]  /*1ba40*/  STL.64 [R1+0x3500], R78 ;  /* 0x0035004e01007387 */ /* 0x0003e80000100a00 */
[----:B------:R-:W-:Y:S04]  /*1ba50*/  STL.64 [R1+0x3538], R100 ;  /* 0x0035386401007387 */ /* 0x000fe80000100a00 */
[----:B------:R-:W-:Y:S01]  /*1ba60*/  STL.64 [R1+0x3530], R98 ;  /* 0x0035306201007387 */ /* 0x000fe20000100a00 */
[----:B---3--:R-:W-:-:S04]  /*1ba70*/  IMAD.WIDE R76, R12, 0x4, R76 ;  /* 0x000000040c4c7825 */ /* 0x008fc800078e024c */
[C---:B------:R-:W-:Y:S01]  /*1ba80*/  IMAD.WIDE R96, R12.reuse, 0x4, R96 ;  /* 0x000000040c607825 */ /* 0x040fe200078e0260 */
[----:B------:R3:W-:Y:S03]  /*1ba90*/  STL.64 [R1+0x3558], R76 ;  /* 0x0035584c01007387 */ /* 0x0007e60000100a00 */
[C---:B------:R-:W-:Y:S01]  /*1baa0*/  IMAD.WIDE R94, R12.reuse, 0x4, R94 ;  /* 0x000000040c5e7825 */ /* 0x040fe200078e025e */
[----:B------:R-:W-:Y:S04]  /*1bab0*/  STL.64 [R1+0x3550], R96 ;  /* 0x0035506001007387 */ /* 0x000fe80000100a00 */
[----:B------:R-:W-:Y:S01]  /*1bac0*/  STL.64 [R1+0x3578], R94 ;  /* 0x0035785e01007387 */ /* 0x000fe20000100a00 */
[----:B--2---:R-:W-:-:S04]  /*1bad0*/  IMAD.WIDE R74, R12, 0x4, R74 ;  /* 0x000000040c4a7825 */ /* 0x004fc800078e024a */
[C---:B------:R-:W-:Y:S01]  /*1bae0*/  IMAD.WIDE R92, R12.reuse, 0x4, R92 ;  /* 0x000000040c5c7825 */ /* 0x040fe200078e025c */
[----:B------:R2:W-:Y:S03]  /*1baf0*/  STL.64 [R1+0x3570], R74 ;  /* 0x0035704a01007387 */ /* 0x0005e60000100a00 */
[----:B------:R-:W-:-:S04]  /*1bb00*/  IMAD.WIDE R90, R12, 0x4, R90 ;  /* 0x000000040c5a7825 */ /* 0x000fc800078e025a */
[----:B----4-:R-:W-:-:S04]  /*1bb10*/  IMAD.WIDE R72, R12, 0x4, R136 ;  /* 0x000000040c487825 */ /* 0x010fc800078e0288 */
[----:B------:R-:W-:-:S05]  /*1bb20*/  IMAD.WIDE R144, R2, 0x4, R250 ;  /* 0x0000000402907825 */ /* 0x000fca00078e02fa */
[----:B------:R-:W-:Y:S01]  /*1bb30*/  LDGSTS.E [R0+0x1fd80], desc[UR60][R144.64], !P1 ;  /* 0x1fd8000090007fae */ /* 0x000fe2000c92187c */
[----:B------:R-:W-:-:S05]  /*1bb40*/  IMAD.WIDE R142, R2, 0x4, R242 ;  /* 0x00000004028e7825 */ /* 0x000fca00078e02f2 */
[----:B------:R-:W-:Y:S01]  /*1bb50*/  LDGSTS.E [R0+0x1fe00], desc[UR60][R142.64], !P2 ;  /* 0x1fe000008e007fae */ /* 0x000fe2000d12187c */
[----:B------:R-:W-:-:S05]  /*1bb60*/  IMAD.WIDE R140, R2, 0x4, R240 ;  /* 0x00000004028c7825 */ /* 0x000fca00078e02f0 */
[----:B------:R-:W-:Y:S01]  /*1bb70*/  LDGSTS.E [R0+0x1fe80], desc[UR60][R140.64], !P4 ;  /* 0x1fe800008c007fae */ /* 0x000fe2000e12187c */
[----:B------:R-:W-:-:S03]  /*1bb80*/  IMAD.WIDE R88, R12, 0x4, R88 ;  /* 0x000000040c587825 */ /* 0x000fc600078e0258 */
[----:B------:R4:W-:Y:S04]  /*1bb90*/  STL.64 [R1+0x3588], R92 ;  /* 0x0035885c01007387 */ /* 0x0009e80000100a00 */
[----:B------:R4:W-:Y:S04]  /*1bba0*/  STL.64 [R1+0x3580], R90 ;  /* 0x0035805a01007387 */ /* 0x0009e80000100a00 */
[----:B------:R4:W-:Y:S04]  /*1bbb0*/  STL.64 [R1+0x3598], R88 ;  /* 0x0035985801007387 */ /* 0x0009e80000100a00 */
[----:B------:R-:W-:Y:S04]  /*1bbc0*/  STL.64 [R1+0x960], R144 ;  /* 0x0009609001007387 */ /* 0x000fe80000100a00 */
[----:B------:R4:W-:Y:S04]  /*1bbd0*/  STL.64 [R1+0x3590], R72 ;  /* 0x0035904801007387 */ /* 0x0009e80000100a00 */
[----:B------:R-:W-:Y:S04]  /*1bbe0*/  STL.64 [R1+0x958], R142 ;  /* 0x0009588e01007387 */ /* 0x000fe80000100a00 */
[----:B------:R-:W-:Y:S01]  /*1bbf0*/  STL.64 [R1+0x950], R140 ;  /* 0x0009508c01007387 */ /* 0x000fe20000100a00 */
[----:B-----5:R-:W-:-:S05]  /*1bc00*/  IMAD.WIDE R138, R2, 0x4, R238 ;  /* 0x00000004028a7825 */ /* 0x020fca00078e02ee */
[----:B------:R-:W-:Y:S01]  /*1bc10*/  LDGSTS.E [R0+0x1ff00], desc[UR60][R138.64], !P5 ;  /* 0x1ff000008a007fae */ /* 0x000fe2000e92187c */
[----:B------:R-:W-:-:S05]  /*1bc20*/  IMAD.WIDE R136, R2, 0x4, R236 ;  /* 0x0000000402887825 */ /* 0x000fca00078e02ec */
[----:B------:R-:W-:Y:S04]  /*1bc30*/  LDGSTS.E [R0+0x1ff80], desc[UR60][R136.64], !P0 ;  /* 0x1ff8000088007fae */ /* 0x000fe8000c12187c */
[----:B------:R-:W0:Y:S04]  /*1bc40*/  LDGDEPBAR ;  /* 0x00000000000079af */ /* 0x000e280000000000 */
[----:B------:R5:W-:Y:S04]  /*1bc50*/  LDGSTS.E [R5+0x28000], desc[UR60][R134.64], P6 ;  /* 0x2800000086057fae */ /* 0x000be8000b12187c */
        /* <DEDUP_REMOVED lines=10> */
[----:B------:R-:W-:Y:S04]  /*1bd00*/  STL.64 [R1+0x948], R138 ;  /* 0x0009488a01007387 */ /* 0x000fe80000100a00 */
[----:B------:R4:W-:Y:S04]  /*1bd10*/  LDGSTS.E [R5+0x2a880], desc[UR60][R112.64], P3 ;  /* 0x2a88000070057fae */ /* 0x0009e8000992187c */
[----:B------:R-:W-:Y:S04]  /*1bd20*/  STL.64 [R1+0x938], R136 ;  /* 0x0009388801007387 */ /* 0x000fe80000100a00 */
[----:B------:R4:W-:Y:S04]  /*1bd30*/  LDGSTS.E [R5+0x2b000], desc[UR60][R86.64], P6 ;  /* 0x2b00000056057fae */ /* 0x0009e8000b12187c */
[----:B------:R4:W-:Y:S04]  /*1bd40*/  LDGSTS.E [R5+0x2b080], desc[UR60][R84.64], P3 ;  /* 0x2b08000054057fae */ /* 0x0009e8000992187c */
[----:B------:R4:W-:Y:S04]  /*1bd50*/  LDGSTS.E [R5+0x2b800], desc[UR60][R110.64], P6 ;  /* 0x2b8000006e057fae */ /* 0x0009e8000b12187c */
[----:B------:R-:W5:Y:S04]  /*1bd60*/  LDL.LU.64 R86, [R1+0x1f48] ;  /* 0x001f480001567983 */ /* 0x000f680000300a00 */
[----:B------:R-:W4:Y:S04]  /*1bd70*/  LDL.LU.64 R242, [R1+0x1b18] ;  /* 0x001b180001f27983 */ /* 0x000f280000300a00 */
[----:B------:R-:W4:Y:S04]  /*1bd80*/  LDL.LU.64 R84, [R1+0x1f08] ;  /* 0x001f080001547983 */ /* 0x000f280000300a00 */
[----:B------:R-:W4:Y:S04]  /*1bd90*/  LDL.LU.64 R240, [R1+0x1a58] ;  /* 0x001a580001f07983 */ /* 0x000f280000300a00 */
[----:B------:R4:W-:Y:S04]  /*1bda0*/  LDGSTS.E [R5+0x2b880], desc[UR60][R82.64], P3 ;  /* 0x2b88000052057fae */ /* 0x0009e8000992187c */
[----:B------:R4:W-:Y:S04]  /*1bdb0*/  LDGSTS.E [R5+0x2c000], desc[UR60][R108.64], P6 ;  /* 0x2c0000006c057fae */ /* 0x0009e8000b12187c */
[----:B------:R4:W-:Y:S04]  /*1bdc0*/  LDGSTS.E [R5+0x2c080], desc[UR60][R106.64], P3 ;  /* 0x2c0800006a057fae */ /* 0x0009e8000992187c */
[----:B-1----:R-:W4:Y:S04]  /*1bdd0*/  LDL.LU.64 R82, [R1+0x1ec8] ;  /* 0x001ec80001527983 */ /* 0x002f280000300a00 */
[----:B------:R-:W4:Y:S04]  /*1bde0*/  LDL.LU.64 R238, [R1+0x1918] ;  /* 0x0019180001ee7983 */ /* 0x000f280000300a00 */
[----:B------:R-:W4:Y:S04]  /*1bdf0*/  LDL.LU.64 R236, [R1+0x1e78] ;  /* 0x001e780001ec7983 */ /* 0x000f280000300a00 */
[----:B------:R1:W-:Y:S04]  /*1be00*/  LDGSTS.E [R5+0x2c800], desc[UR60][R104.64], P6 ;  /* 0x2c80000068057fae */ /* 0x0003e8000b12187c */
[----:B------:R1:W-:Y:S04]  /*1be10*/  LDGSTS.E [R5+0x2c880], desc[UR60][R102.64], P3 ;  /* 0x2c88000066057fae */ /* 0x0003e8000992187c */
[----:B------:R1:W-:Y:S04]  /*1be20*/  LDGSTS.E [R5+0x2d000], desc[UR60][R80.64], P6 ;  /* 0x2d00000050057fae */ /* 0x0003e8000b12187c */
[----:B------:R1:W-:Y:S04]  /*1be30*/  LDGSTS.E [R5+0x2d080], desc[UR60][R78.64], P3 ;  /* 0x2d0800004e057fae */ /* 0x0003e8000992187c */
[----:B------:R1:W-:Y:S04]  /*1be40*/  LDGSTS.E [R5+0x2d800], desc[UR60][R100.64], P6 ;  /* 0x2d80000064057fae */ /* 0x0003e8000b12187c */
[----:B------:R-:W4:Y:S04]  /*1be50*/  LDL.LU.64 R80, [R1+0x1818] ;  /* 0x0018180001507983 */ /* 0x000f280000300a00 */
[----:B------:R-:W4:Y:S04]  /*1be60*/  LDL.LU.64 R78, [R1+0x1e38] ;  /* 0x001e3800014e7983 */ /* 0x000f280000300a00 */
[----:B------:R1:W-:Y:S04]  /*1be70*/  LDGSTS.E [R5+0x2d880], desc[UR60][R98.64], P3 ;  /* 0x2d88000062057fae */ /* 0x0003e8000992187c */
[----:B------:R1:W-:Y:S04]  /*1be80*/  LDGSTS.E [R5+0x2e000], desc[UR60][R76.64], P6 ;  /* 0x2e0000004c057fae */ /* 0x0003e8000b12187c */
[----:B------:R1:W-:Y:S04]  /*1be90*/  LDGSTS.E [R5+0x2e080], desc[UR60][R96.64], P3 ;  /* 0x2e08000060057fae */ /* 0x0003e8000992187c */
[----:B------:R1:W-:Y:S04]  /*1bea0*/  LDGSTS.E [R5+0x2e800], desc[UR60][R94.64], P6 ;  /* 0x2e8000005e057fae */ /* 0x0003e8000b12187c */
[----:B---3--:R-:W3:Y:S04]  /*1beb0*/  LDL.LU.64 R76, [R1+0x16d0] ;  /* 0x0016d000014c7983 */ /* 0x008ee80000300a00 */
[----:B------:R1:W-:Y:S04]  /*1bec0*/  LDGSTS.E [R5+0x2e880], desc[UR60][R74.64], P3 ;  /* 0x2e8800004a057fae */ /* 0x0003e8000992187c */
[----:B------:R1:W-:Y:S04]  /*1bed0*/  LDGSTS.E [R5+0x2f000], desc[UR60][R92.64], P6 ;  /* 0x2f0000005c057fae */ /* 0x0003e8000b12187c */
[----:B------:R1:W-:Y:S04]  /*1bee0*/  LDGSTS.E [R5+0x2f080], desc[UR60][R90.64], P3 ;  /* 0x2f0800005a057fae */ /* 0x0003e8000992187c */
[----:B--2---:R-:W2:Y:S04]  /*1bef0*/  LDL.LU.64 R74, [R1+0x1df8] ;  /* 0x001df800014a7983 */ /* 0x004ea80000300a00 */
[----:B------:R-:W2:Y:S04]  /*1bf00*/  LDL.LU.64 R250, [R1+0x14b8] ;  /* 0x0014b80001fa7983 */ /* 0x000ea80000300a00 */
[----:B------:R1:W-:Y:S04]  /*1bf10*/  LDGSTS.E [R5+0x2f800], desc[UR60][R88.64], P6 ;  /* 0x2f80000058057fae */ /* 0x0003e8000b12187c */
[----:B------:R1:W-:Y:S01]  /*1bf20*/  LDGSTS.E [R5+0x2f880], desc[UR60][R72.64], P3 ;  /* 0x2f88000048057fae */ /* 0x0003e2000992187c */
[----:B-----5:R-:W-:-:S04]  /*1bf30*/  IMAD.WIDE R134, R12, 0x4, R86 ;  /* 0x000000040c867825 */ /* 0x020fc800078e0256 */
[C---:B----4-:R-:W-:Y:S01]  /*1bf40*/  IMAD.WIDE R132, R12.reuse, 0x4, R242 ;  /* 0x000000040c847825 */ /* 0x050fe200078e02f2 */
[----:B------:R4:W-:Y:S03]  /*1bf50*/  LDGSTS.E [R246+0x28100], desc[UR60][R134.64], P6 ;  /* 0x2810000086f67fae */ /* 0x0009e6000b12187c */
[C---:B------:R-:W-:Y:S01]  /*1bf60*/  IMAD.WIDE R130, R12.reuse, 0x4, R84 ;  /* 0x000000040c827825 */ /* 0x040fe200078e0254 */
[----:B------:R-:W5:Y:S03]  /*1bf70*/  LDL.LU.64 R242, [R1+0x1db8] ;  /* 0x001db80001f27983 */ /* 0x000f660000300a00 */
[C---:B------:R-:W-:Y:S01]  /*1bf80*/  IMAD.WIDE R128, R12.reuse, 0x4, R240 ;  /* 0x000000040c807825 */ /* 0x040fe200078e02f0 */
[----:B------:R4:W-:Y:S04]  /*1bf90*/  LDGSTS.E [R246+0x28180], desc[UR60][R132.64], P3 ;  /* 0x2818000084f67fae */ /* 0x0009e8000992187c */
[----:B------:R-:W4:Y:S04]  /*1bfa0*/  LDL.LU.64 R240, [R1+0x1450] ;  /* 0x0014500001f07983 */ /* 0x000f280000300a00 */
[----:B------:R-:W-:Y:S04]  /*1bfb0*/  STL.64 [R1+0x1e00], R134 ;  /* 0x001e008601007387 */ /* 0x000fe80000100a00 */
[----:B------:R-:W-:Y:S01]  /*1bfc0*/  STL.64 [R1+0x1dc0], R132 ;  /* 0x001dc08401007387 */ /* 0x000fe20000100a00 */
[----:B------:R-:W-:-:S03]  /*1bfd0*/  IMAD.WIDE R126, R12, 0x4, R82 ;  /* 0x000000040c7e7825 */ /* 0x000fc600078e0252 */
[----:B------:R1:W-:Y:S01]  /*1bfe0*/  LDGSTS.E [R246+0x28900], desc[UR60][R130.64], P6 ;  /* 0x2890000082f67fae */ /* 0x0003e2000b12187c */
[----:B------:R-:W-:-:S03]  /*1bff0*/  IMAD.WIDE R124, R12, 0x4, R238 ;  /* 0x000000040c7c7825 */ /* 0x000fc600078e02ee */
[----:B------:R1:W-:Y:S01]  /*1c000*/  LDGSTS.E [R246+0x28980], desc[UR60][R128.64], P3 ;  /* 0x2898000080f67fae */ /* 0x0003e2000992187c */
[----:B------:R-:W-:-:S03]  /*1c010*/  IMAD.WIDE R122, R12, 0x4, R236 ;  /* 0x000000040c7a7825 */ /* 0x000fc600078e02ec */
[----:B------:R-:W4:Y:S04]  /*1c020*/  LDL.LU.64 R238, [R1+0x1d78] ;  /* 0x001d780001ee7983 */ /* 0x000f280000300a00 */
[----:B------:R-:W-:Y:S04]  /*1c030*/  STL.64 [R1+0x1e80], R130 ;  /* 0x001e808201007387 */ /* 0x000fe80000100a00 */
[----:B------:R-:W4:Y:S04]  /*1c040*/  LDL.LU.64 R236, [R1+0x1248] ;  /* 0x0012480001ec7983 */ /* 0x000f280000300a00 */
[----:B------:R-:W-:Y:S04]  /*1c050*/  STL.64 [R1+0x1e40], R128 ;  /* 0x001e408001007387 */ /* 0x000fe80000100a00 */
[----:B------:R-:W-:Y:S04]  /*1c060*/  STL.64 [R1+0x31c0], R126 ;  /* 0x0031c07e01007387 */ /* 0x000fe80000100a00 */
[----:B------:R-:W4:Y:S04]  /*1c070*/  LDL.LU.64 R100, [R1+0x1d38] ;  /* 0x001d380001647983 */ /* 0x000f280000300a00 */
[----:B------:R-:W4:Y:S01]  /*1c080*/  LDL.LU.64 R98, [R1+0x1208] ;  /* 0x0012080001627983 */ /* 0x000f220000300a00 */
[----:B------:R-:W-:-:S03]  /*1c090*/  IMAD.WIDE R120, R12, 0x4, R80 ;  /* 0x000000040c787825 */ /* 0x000fc600078e0250 */
[----:B------:R-:W-:Y:S01]  /*1c0a0*/  STL.64 [R1+0x31b8], R124 ;  /* 0x0031b87c01007387 */ /* 0x000fe20000100a00 */
[----:B------:R-:W-:-:S03]  /*1c0b0*/  IMAD.WIDE R118, R12, 0x4, R78 ;  /* 0x000000040c767825 */ /* 0x000fc600078e024e */
[----:B------:R-:W1:Y:S04]  /*1c0c0*/  LDL.LU.64 R96, [R1+0x1cf8] ;  /* 0x001cf80001607983 */ /* 0x000e680000300a00 */
[----:B------:R-:W4:Y:S04]  /*1c0d0*/  LDL.LU.64 R94, [R1+0x1138] ;  /* 0x00113800015e7983 */ /* 0x000f280000300a00 */
[----:B------:R-:W-:Y:S04]  /*1c0e0*/  STL.64 [R1+0x3220], R122 ;  /* 0x0032207a01007387 */ /* 0x000fe80000100a00 */
[----:B------:R-:W4:Y:S04]  /*1c0f0*/  LDL.LU.64 R80, [R1+0x1c78] ;  /* 0x001c780001507983 */ /* 0x000f280000300a00 */
[----:B------:R-:W4:Y:S01]  /*1c100*/  LDL.LU.64 R78, [R1+0x1088] ;  /* 0x00108800014e7983 */ /* 0x000f220000300a00 */
[----:B---3--:R-:W-:-:S03]  /*1c110*/  IMAD.WIDE R116, R12, 0x4, R76 ;  /* 0x000000040c747825 */ /* 0x008fc600078e024c */
[----:B------:R-:W-:Y:S04]  /*1c120*/  STL.64 [R1+0x3218], R120 ;  /* 0x0032187801007387 */ /* 0x000fe80000100a00 */
[----:B------:R-:W3:Y:S04]  /*1c130*/  LDL.LU.64 R92, [R1+0x1bf8] ;  /* 0x001bf800015c7983 */ /* 0x000ee80000300a00 */
[----:B------:R-:W3:Y:S01]  /*1c140*/  LDL.LU.64 R90, [R1+0x1048] ;  /* 0x00104800015a7983 */ /* 0x000ee20000300a00 */
[----:B--2---:R-:W-:-:S03]  /*1c150*/  IMAD.WIDE R114, R12, 0x4, R74 ;  /* 0x000000040c727825 */ /* 0x004fc600078e024a */
[----:B------:R-:W-:Y:S04]  /*1c160*/  STL.64 [R1+0x3288], R118 ;  /* 0x0032887601007387 */ /* 0x000fe80000100a00 */
[----:B------:R-:W2:Y:S01]  /*1c170*/  LDL.LU.64 R76, [R1+0x1bb8] ;  /* 0x001bb800014c7983 */ /* 0x000ea20000300a00 */
[----:B------:R-:W-:-:S03]  /*1c180*/  IMAD.WIDE R112, R12, 0x4, R250 ;  /* 0x000000040c707825 */ /* 0x000fc600078e02fa */
[----:B------:R-:W2:Y:S04]  /*1c190*/  LDL.LU.64 R88, [R1+0x1008] ;  /* 0x0010080001587983 */ /* 0x000ea80000300a00 */
[----:B------:R-:W-:Y:S04]  /*1c1a0*/  STL.64 [R1+0x3280], R116 ;  /* 0x0032807401007387 */ /* 0x000fe80000100a00 */
[----:B------:R-:W2:Y:S04]  /*1c1b0*/  LDL.LU.64 R74, [R1+0xf78] ;  /* 0x000f7800014a7983 */ /* 0x000ea80000300a00 */
[----:B------:R-:W2:Y:S04]  /*1c1c0*/  LDL.LU.64 R250, [R1+0xf70] ;  /* 0x000f700001fa7983 */ /* 0x000ea80000300a00 */
[----:B------:R-:W-:Y:S04]  /*1c1d0*/  STL.64 [R1+0x32e8], R114 ;  /* 0x0032e87201007387 */ /* 0x000fe80000100a00 */
[----:B------:R-:W-:Y:S04]  /*1c1e0*/  LDGSTS.E [R246+0x29100], desc[UR60][R126.64], P6 ;  /* 0x291000007ef67fae */ /* 0x000fe8000b12187c */
[----:B------:R2:W-:Y:S04]  /*1c1f0*/  LDGSTS.E [R246+0x29180], desc[UR60][R124.64], P3 ;  /* 0x291800007cf67fae */ /* 0x0005e8000992187c */
[----:B------:R2:W-:Y:S04]  /*1c200*/  LDGSTS.E [R246+0x29900], desc[UR60][R122.64], P6 ;  /* 0x299000007af67fae */ /* 0x0005e8000b12187c */
[----:B------:R2:W-:Y:S04]  /*1c210*/  LDGSTS.E [R246+0x29980], desc[UR60][R120.64], P3 ;  /* 0x2998000078f67fae */ /* 0x0005e8000992187c */
[----:B------:R2:W-:Y:S04]  /*1c220*/  LDGSTS.E [R246+0x2a100], desc[UR60][R118.64], P6 ;  /* 0x2a10000076f67fae */ /* 0x0005e8000b12187c */
[----:B------:R2:W-:Y:S04]  /*1c230*/  LDGSTS.E [R246+0x2a180], desc[UR60][R116.64], P3 ;  /* 0x2a18000074f67fae */ /* 0x0005e8000992187c */
[----:B------:R2:W-:Y:S04]  /*1c240*/  LDGSTS.E [R246+0x2a900], desc[UR60][R114.64], P6 ;  /* 0x2a90000072f67fae */ /* 0x0005e8000b12187c */
[----:B------:R2:W-:Y:S01]  /*1c250*/  LDGSTS.E [R246+0x2a980], desc[UR60][R112.64], P3 ;  /* 0x2a98000070f67fae */ /* 0x0005e2000992187c */
[----:B-----5:R-:W-:-:S03]  /*1c260*/  IMAD.WIDE R86, R12, 0x4, R242 ;  /* 0x000000040c567825 */ /* 0x020fc600078e02f2 */
[----:B------:R-:W5:Y:S04]  /*1c270*/  LDL.LU.64 R242, [R1+0xe28] ;  /* 0x000e280001f27983 */ /* 0x000f680000300a00 */
[----:B------:R5:W-:Y:S01]  /*1c280*/  LDGSTS.E [R246+0x2b100], desc[UR60][R86.64], P6 ;  /* 0x2b10000056f67fae */ /* 0x000be2000b12187c */
[----:B----4-:R-:W-:-:S03]  /*1c290*/  IMAD.WIDE R84, R12, 0x4, R240 ;  /* 0x000000040c547825 */ /* 0x010fc600078e02f0 */
[----:B------:R-:W4:Y:S04]  /*1c2a0*/  LDL.LU.64 R240, [R1+0xe20] ;  /* 0x000e200001f07983 */ /* 0x000f280000300a00 */
[----:B------:R-:W-:Y:S04]  /*1c2b0*/  STL.64 [R1+0x32e0], R112 ;  /* 0x0032e07001007387 */ /* 0x000fe80000100a00 */
[----:B------:R4:W-:Y:S01]  /*1c2c0*/  LDGSTS.E [R246+0x2b180], desc[UR60][R84.64], P3 ;  /* 0x2b18000054f67fae */ /* 0x0009e2000992187c */
[----:B------:R-:W-:-:S03]  /*1c2d0*/  IMAD.WIDE R110, R12, 0x4, R238 ;  /* 0x000000040c6e7825 */ /* 0x000fc600078e02ee */
[----:B------:R-:W4:Y:S04]  /*1c2e0*/  LDL.LU.64 R238, [R1+0xca8] ;  /* 0x000ca80001ee7983 */ /* 0x000f280000300a00 */
[----:B------:R4:W-:Y:S01]  /*1c2f0*/  LDGSTS.E [R246+0x2b900], desc[UR60][R110.64], P6 ;  /* 0x2b9000006ef67fae */ /* 0x0009e2000b12187c */
[----:B------:R-:W-:-:S03]  /*1c300*/  IMAD.WIDE R82, R12, 0x4, R236 ;  /* 0x000000040c527825 */ /* 0x000fc600078e02ec */
[----:B------:R-:W4:Y:S04]  /*1c310*/  LDL.LU.64 R236, [R1+0xca0] ;  /* 0x000ca00001ec7983 */ /* 0x000f280000300a00 */
[----:B------:R4:W-:Y:S04]  /*1c320*/  STL.64 [R1+0x3348], R86 ;  /* 0x0033485601007387 */ /* 0x0009e80000100a00 */
[----:B------:R4:W-:Y:S01]  /*1c330*/  STL.64 [R1+0x3340], R84 ;  /* 0x0033405401007387 */ /* 0x0009e20000100a00 */
[----:B------:R-:W-:-:S03]  /*1c340*/  IMAD.WIDE R108, R12, 0x4, R100 ;  /* 0x000000040c6c7825 */ /* 0x000fc600078e0264 */
[----:B------:R-:W-:Y:S01]  /*1c350*/  STL.64 [R1+0x33a8], R110 ;  /* 0x0033a86e01007387 */ /* 0x000fe20000100a00 */
[----:B------:R-:W-:-:S03]  /*1c360*/  IMAD.WIDE R106, R12, 0x4, R98 ;  /* 0x000000040c6a7825 */ /* 0x000fc600078e0262 */
[----:B------:R4:W-:Y:S01]  /*1c370*/  STL.64 [R1+0x33a0], R82 ;  /* 0x0033a05201007387 */ /* 0x0009e20000100a00 */
[----:B-1----:R-:W-:-:S03]  /*1c380*/  IMAD.WIDE R104, R12, 0x4, R96 ;  /* 0x000000040c687825 */ /* 0x002fc600078e0260 */
[----:B------:R-:W-:Y:S01]  /*1c390*/  STL.64 [R1+0x33f8], R108 ;  /* 0x0033f86c01007387 */ /* 0x000fe20000100a00 */
[----:B------:R-:W-:-:S03]  /*1c3a0*/  IMAD.WIDE R102, R12, 0x4, R94 ;  /* 0x000000040c667825 */ /* 0x000fc600078e025e */
[----:B------:R-:W-:Y:S04]  /*1c3b0*/  STL.64 [R1+0x33f0], R106 ;  /* 0x0033f06a01007387 */ /* 0x000fe80000100a00 */
[----:B------:R-:W-:Y:S01]  /*1c3c0*/  STL.64 [R1+0x3448], R104 ;  /* 0x0034486801007387 */ /* 0x000fe20000100a00 */
[----:B------:R-:W-:-:S03]  /*1c3d0*/  IMAD.WIDE R80, R12, 0x4, R80 ;  /* 0x000000040c507825 */ /* 0x000fc600078e0250 */
[----:B------:R-:W-:Y:S01]  /*1c3e0*/  STL.64 [R1+0x3440], R102 ;  /* 0x0034406601007387 */ /* 0x000fe20000100a00 */
[----:B------:R-:W-:-:S03]  /*1c3f0*/  IMAD.WIDE R78, R12, 0x4, R78 ;  /* 0x000000040c4e7825 */ /* 0x000fc600078e024e */
[----:B------:R1:W-:Y:S04]  /*1c400*/  STL.64 [R1+0x3488], R80 ;  /* 0x0034885001007387 */ /* 0x0003e80000100a00 */
[----:B------:R1:W-:Y:S01]  /*1c410*/  LDGSTS.E [R246+0x2b980], desc[UR60][R82.64], P3 ;  /* 0x2b98000052f67fae */ /* 0x0003e2000992187c */
[----:B---3--:R-:W-:-:S03]  /*1c420*/  IMAD.WIDE R100, R12, 0x4, R92 ;  /* 0x000000040c647825 */ /* 0x008fc600078e025c */
[----:B------:R3:W-:Y:S01]  /*1c430*/  STL.64 [R1+0x3480], R78 ;  /* 0x0034804e01007387 */ /* 0x0007e20000100a00 */
[----:B------:R-:W-:-:S03]  /*1c440*/  IMAD.WIDE R98, R12, 0x4, R90 ;  /* 0x000000040c627825 */ /* 0x000fc600078e025a */
[----:B------:R-:W-:Y:S01]  /*1c450*/  STL.64 [R1+0x34c8], R100 ;  /* 0x0034c86401007387 */ /* 0x000fe20000100a00 */
[----:B--2---:R-:W-:-:S03]  /*1c460*/  IMAD.WIDE R76, R12, 0x4, R76 ;  /* 0x000000040c4c7825 */ /* 0x004fc600078e024c */
[----:B------:R-:W-:Y:S01]  /*1c470*/  STL.64 [R1+0x34c0], R98 ;  /* 0x0034c06201007387 */ /* 0x000fe20000100a00 */
[----:B------:R-:W-:-:S03]  /*1c480*/  IMAD.WIDE R96, R12, 0x4, R88 ;  /* 0x000000040c607825 */ /* 0x000fc600078e0258 */
[----:B------:R2:W-:Y:S01]  /*1c490*/  STL.64 [R1+0x34f8], R76 ;  /* 0x0034f84c01007387 */ /* 0x0005e20000100a00 */
[----:B------:R-:W-:-:S03]  /*1c4a0*/  IMAD.WIDE R94, R12, 0x4, R74 ;  /* 0x000000040c5e7825 */ /* 0x000fc600078e024a */
[----:B------:R-:W-:Y:S01]  /*1c4b0*/  STL.64 [R1+0x34f0], R96 ;  /* 0x0034f06001007387 */ /* 0x000fe20000100a00 */
[----:B------:R-:W-:-:S03]  /*1c4c0*/  IMAD.WIDE R74, R12, 0x4, R250 ;  /* 0x000000040c4a7825 */ /* 0x000fc600078e02fa */
[----:B------:R-:W-:Y:S04]  /*1c4d0*/  STL.64 [R1+0x3528], R94 ;  /* 0x0035285e01007387 */ /* 0x000fe80000100a00 */
[----:B------:R2:W-:Y:S04]  /*1c4e0*/  STL.64 [R1+0x3520], R74 ;  /* 0x0035204a01007387 */ /* 0x0005e80000100a00 */
        /* <DEDUP_REMOVED lines=11> */
[----:B------:R2:W-:Y:S01]  /*1c5a0*/  LDGSTS.E [R246+0x2e980], desc[UR60][R74.64], P3 ;  /* 0x2e9800004af67fae */ /* 0x0005e2000992187c */
[----:B-----5:R-:W-:-:S04]  /*1c5b0*/  IMAD.WIDE R92, R12, 0x4, R242 ;  /* 0x000000040c5c7825 */ /* 0x020fc800078e02f2 */
[C---:B----4-:R-:W-:Y:S01]  /*1c5c0*/  IMAD.WIDE R90, R12.reuse, 0x4, R240 ;  /* 0x000000040c5a7825 */ /* 0x050fe200078e02f0 */
[----:B------:R4:W-:Y:S04]  /*1c5d0*/  STL.64 [R1+0x3548], R92 ;  /* 0x0035485c01007387 */ /* 0x0009e80000100a00 */
[----:B------:R5:W-:Y:S04]  /*1c5e0*/  STL.64 [R1+0x3540], R90 ;  /* 0x0035405a01007387 */ /* 0x000be80000100a00 */
[----:B------:R5:W-:Y:S04]  /*1c5f0*/  LDGSTS.E [R246+0x2f100], desc[UR60][R92.64], P6 ;  /* 0x2f1000005cf67fae */ /* 0x000be8000b12187c */
[----:B------:R5:W-:Y:S01]  /*1c600*/  LDGSTS.E [R246+0x2f180], desc[UR60][R90.64], P3 ;  /* 0x2f1800005af67fae */ /* 0x000be2000992187c */
[----:B------:R-:W-:-:S04]  /*1c610*/  IMAD.WIDE R88, R12, 0x4, R238 ;  /* 0x000000040c587825 */ /* 0x000fc800078e02ee */
[C---:B------:R-:W-:Y:S01]  /*1c620*/  IMAD.WIDE R72, R12.reuse, 0x4, R236 ;  /* 0x000000040c487825 */ /* 0x040fe200078e02ec */
[----:B------:R5:W-:Y:S04]  /*1c630*/  STL.64 [R1+0x3568], R88 ;  /* 0x0035685801007387 */ /* 0x000be80000100a00 */
[----:B------:R5:W-:Y:S04]  /*1c640*/  STL.64 [R1+0x3560], R72 ;  /* 0x0035604801007387 */ /* 0x000be80000100a00 */
[----:B------:R-:W4:Y:S04]  /*1c650*/  LDL.LU.64 R86, [R1+0x1f40] ;  /* 0x001f400001567983 */ /* 0x000f280000300a00 */
[----:B------:R-:W5:Y:S04]  /*1c660*/  LDL.LU.64 R242, [R1+0x1b10] ;  /* 0x001b100001f27983 */ /* 0x000f680000300a00 */
[----:B------:R-:W5:Y:S04]  /*1c670*/  LDL.LU.64 R84, [R1+0x1f00] ;  /* 0x001f000001547983 */ /* 0x000f680000300a00 */
[----:B------:R-:W5:Y:S04]  /*1c680*/  LDL.LU.64 R240, [R1+0x1a50] ;  /* 0x001a500001f07983 */ /* 0x000f680000300a00 */
[----:B------:R-:W5:Y:S04]  /*1c690*/  LDL.LU.64 R82, [R1+0x1ec0] ;  /* 0x001ec00001527983 */ /* 0x000f680000300a00 */
[----:B------:R-:W5:Y:S04]  /*1c6a0*/  LDL.LU.64 R238, [R1+0x1910] ;  /* 0x0019100001ee7983 */ /* 0x000f680000300a00 */
[----:B------:R-:W5:Y:S04]  /*1c6b0*/  LDL.LU.64 R236, [R1+0x1e70] ;  /* 0x001e700001ec7983 */ /* 0x000f680000300a00 */
[----:B-1----:R-:W5:Y:S04]  /*1c6c0*/  LDL.LU.64 R80, [R1+0x1810] ;  /* 0x0018100001507983 */ /* 0x002f680000300a00 */
[----:B---3--:R-:W3:Y:S04]  /*1c6d0*/  LDL.LU.64 R78, [R1+0x1e30] ;  /* 0x001e3000014e7983 */ /* 0x008ee80000300a00 */
[----:B--2---:R-:W2:Y:S04]  /*1c6e0*/  LDL.LU.64 R76, [R1+0x16c8] ;  /* 0x0016c800014c7983 */ /* 0x004ea80000300a00 */
[----:B------:R-:W2:Y:S04]  /*1c6f0*/  LDL.LU.64 R74, [R1+0x1df0] ;  /* 0x001df000014a7983 */ /* 0x000ea80000300a00 */
[----:B------:R-:W2:Y:S04]  /*1c700*/  LDL.LU.64 R250, [R1+0x14b0] ;  /* 0x0014b00001fa7983 */ /* 0x000ea80000300a00 */
[----:B------:R1:W-:Y:S04]  /*1c710*/  LDGSTS.E [R246+0x2f900], desc[UR60][R88.64], P6 ;  /* 0x2f90000058f67fae */ /* 0x0003e8000b12187c */
[----:B------:R1:W-:Y:S01]  /*1c720*/  LDGSTS.E [R246+0x2f980], desc[UR60][R72.64], P3 ;  /* 0x2f98000048f67fae */ /* 0x0003e2000992187c */
[----:B----4-:R-:W-:-:S04]  /*1c730*/  IMAD.WIDE R134, R12, 0x4, R86 ;  /* 0x000000040c867825 */ /* 0x010fc800078e0256 */
[C---:B-----5:R-:W-:Y:S01]  /*1c740*/  IMAD.WIDE R132, R12.reuse, 0x4, R242 ;  /* 0x000000040c847825 */ /* 0x060fe200078e02f2 */
[----:B------:R-:W-:Y:S03]  /*1c750*/  LDGSTS.E [R4+0x28200], desc[UR60][R134.64], P6 ;  /* 0x2820000086047fae */ /* 0x000fe6000b12187c */
[C---:B------:R-:W-:Y:S01]  /*1c760*/  IMAD.WIDE R130, R12.reuse, 0x4, R84 ;  /* 0x000000040c827825 */ /* 0x040fe200078e0254 */
[----:B------:R-:W4:Y:S03]  /*1c770*/  LDL.LU.64 R242, [R1+0x1db0] ;  /* 0x001db00001f27983 */ /* 0x000f260000300a00 */
[C---:B------:R-:W-:Y:S01]  /*1c780*/  IMAD.WIDE R128, R12.reuse, 0x4, R240 ;  /* 0x000000040c807825 */ /* 0x040fe200078e02f0 */
[----:B------:R5:W-:Y:S04]  /*1c790*/  LDGSTS.E [R4+0x28280], desc[UR60][R132.64], P3 ;  /* 0x2828000084047fae */ /* 0x000be8000992187c */
[----:B------:R-:W5:Y:S01]  /*1c7a0*/  LDL.LU.64 R240, [R1+0x1448] ;  /* 0x0014480001f07983 */ /* 0x000f620000300a00 */
[----:B------:R-:W-:-:S03]  /*1c7b0*/  IMAD.WIDE R124, R12, 0x4, R238 ;  /* 0x000000040c7c7825 */ /* 0x000fc600078e02ee */
[----:B------:R-:W-:Y:S04]  /*1c7c0*/  STL.64 [R1+0x1d00], R134 ;  /* 0x001d008601007387 */ /* 0x000fe80000100a00 */
[----:B------:R-:W-:Y:S01]  /*1c7d0*/  STL.64 [R1+0x1cf8], R132 ;  /* 0x001cf88401007387 */ /* 0x000fe20000100a00 */
[----:B------:R-:W-:-:S03]  /*1c7e0*/  IMAD.WIDE R122, R12, 0x4, R236 ;  /* 0x000000040c7a7825 */ /* 0x000fc600078e02ec */
[----:B------:R-:W5:Y:S04]  /*1c7f0*/  LDL.LU.64 R238, [R1+0x1d70] ;  /* 0x001d700001ee7983 */ /* 0x000f680000300a00 */
[----:B------:R-:W-:Y:S04]  /*1c800*/  STL.64 [R1+0x1d40], R130 ;  /* 0x001d408201007387 */ /* 0x000fe80000100a00 */
[----:B------:R-:W5:Y:S01]  /*1c810*/  LDL.LU.64 R236, [R1+0x1240] ;  /* 0x0012400001ec7983 */ /* 0x000f620000300a00 */
[----:B------:R-:W-:-:S03]  /*1c820*/  IMAD.WIDE R126, R12, 0x4, R82 ;  /* 0x000000040c7e7825 */ /* 0x000fc600078e0252 */
[----:B------:R-:W-:Y:S04]  /*1c830*/  STL.64 [R1+0x1d38], R128 ;  /* 0x001d388001007387 */ /* 0x000fe80000100a00 */
[----:B------:R-:W-:Y:S01]  /*1c840*/  STL.64 [R1+0x1d80], R126 ;  /* 0x001d807e01007387 */ /* 0x000fe20000100a00 */
[----:B------:R-:W-:-:S03]  /*1c850*/  IMAD.WIDE R120, R12, 0x4, R80 ;  /* 0x000000040c787825 */ /* 0x000fc600078e0250 */
[----:B------:R-:W5:Y:S04]  /*1c860*/  LDL.LU.64 R100, [R1+0x1d30] ;  /* 0x001d300001647983 */ /* 0x000f680000300a00 */
[----:B------:R-:W5:Y:S04]  /*1c870*/  LDL.LU.64 R98, [R1+0x1200] ;  /* 0x0012000001627983 */ /* 0x000f680000300a00 */
[----:B------:R-:W-:Y:S01]  /*1c880*/  STL.64 [R1+0x1d78], R124 ;  /* 0x001d787c01007387 */ /* 0x000fe20000100a00 */
[----:B---3--:R-:W-:-:S03]  /*1c890*/  IMAD.WIDE R118, R12, 0x4, R78 ;  /* 0x000000040c767825 */ /* 0x008fc600078e024e */
[----:B------:R-:W3:Y:S04]  /*1c8a0*/  LDL.LU.64 R96, [R1+0x1cf0] ;  /* 0x001cf00001607983 */ /* 0x000ee80000300a00 */
[----:B------:R-:W3:Y:S04]  /*1c8b0*/  LDL.LU.64 R94, [R1+0x1130] ;  /* 0x00113000015e7983 */ /* 0x000ee80000300a00 */
[----:B------:R-:W-:Y:S01]  /*1c8c0*/  STL.64 [R1+0x3110], R122 ;  /* 0x0031107a01007387 */ /* 0x000fe20000100a00 */
[----:B--2---:R-:W-:-:S03]  /*1c8d0*/  IMAD.WIDE R116, R12, 0x4, R76 ;  /* 0x000000040c747825 */ /* 0x004fc600078e024c */
[----:B------:R-:W2:Y:S04]  /*1c8e0*/  LDL.LU.64 R80, [R1+0x1c70] ;  /* 0x001c700001507983 */ /* 0x000ea80000300a00 */
[----:B------:R-:W2:Y:S04]  /*1c8f0*/  LDL.LU.64 R78, [R1+0x1080] ;  /* 0x00108000014e7983 */ /* 0x000ea80000300a00 */
[----:B------:R-:W-:Y:S01]  /*1c900*/  STL.64 [R1+0x1db8], R120 ;  /* 0x001db87801007387 */ /* 0x000fe20000100a00 */
[----:B------:R-:W-:-:S03]  /*1c910*/  IMAD.WIDE R114, R12, 0x4, R74 ;  /* 0x000000040c727825 */ /* 0x000fc600078e024a */
[----:B------:R-:W2:Y:S04]  /*1c920*/  LDL.LU.64 R92, [R1+0x1bf0] ;  /* 0x001bf000015c7983 */ /* 0x000ea80000300a00 */
[----:B------:R-:W2:Y:S04]  /*1c930*/  LDL.LU.64 R90, [R1+0x1040] ;  /* 0x00104000015a7983 */ /* 0x000ea80000300a00 */
[----:B------:R-:W-:Y:S01]  /*1c940*/  STL.64 [R1+0x3170], R118 ;  /* 0x0031707601007387 */ /* 0x000fe20000100a00 */
[----:B------:R-:W-:-:S03]  /*1c950*/  IMAD.WIDE R112, R12, 0x4, R250 ;  /* 0x000000040c707825 */ /* 0x000fc600078e02fa */
[----:B------:R-:W2:Y:S04]  /*1c960*/  LDL.LU.64 R76, [R1+0x1bb0] ;  /* 0x001bb000014c7983 */ /* 0x000ea80000300a00 */
[----:B------:R-:W2:Y:S04]  /*1c970*/  LDL.LU.64 R88, [R1+0x1000] ;  /* 0x0010000001587983 */ /* 0x000ea80000300a00 */
[----:B------:R-:W-:Y:S04]  /*1c980*/  STL.64 [R1+0x3168], R116 ;  /* 0x0031687401007387 */ /* 0x000fe80000100a00 */
[----:B------:R-:W2:Y:S04]  /*1c990*/  LDL.LU.64 R74, [R1+0xf68] ;  /* 0x000f6800014a7983 */ /* 0x000ea80000300a00 */
[----:B------:R-:W2:Y:S04]  /*1c9a0*/  LDL.LU.64 R250, [R1+0xf60] ;  /* 0x000f600001fa7983 */ /* 0x000ea80000300a00 */
[----:B------:R-:W-:Y:S04]  /*1c9b0*/  STL.64 [R1+0x3200], R114 ;  /* 0x0032007201007387 */ /* 0x000fe80000100a00 */
[----:B------:R1:W-:Y:S04]  /*1c9c0*/  LDGSTS.E [R4+0x28a00], desc[UR60][R130.64], P6 ;  /* 0x28a0000082047fae */ /* 0x0003e8000b12187c */
[----:B------:R1:W-:Y:S04]  /*1c9d0*/  LDGSTS.E [R4+0x28a80], desc[UR60][R128.64], P3 ;  /* 0x28a8000080047fae */ /* 0x0003e8000992187c */
[----:B------:R1:W-:Y:S04]  /*1c9e0*/  LDGSTS.E [R4+0x29200], desc[UR60][R126.64], P6 ;  /* 0x292000007e047fae */ /* 0x0003e8000b12187c */
[----:B------:R-:W-:Y:S04]  /*1c9f0*/  LDGSTS.E [R4+0x29280], desc[UR60][R124.64], P3 ;  /* 0x292800007c047fae */ /* 0x000fe8000992187c */
[----:B------:R1:W-:Y:S04]  /*1ca00*/  LDGSTS.E [R4+0x29a00], desc[UR60][R122.64], P6 ;  /* 0x29a000007a047fae */ /* 0x0003e8000b12187c */
[----:B------:R1:W-:Y:S04]  /*1ca10*/  LDGSTS.E [R4+0x29a80], desc[UR60][R120.64], P3 ;  /* 0x29a8000078047fae */ /* 0x0003e8000992187c */
[----:B------:R1:W-:Y:S04]  /*1ca20*/  LDGSTS.E [R4+0x2a200], desc[UR60][R118.64], P6 ;  /* 0x2a20000076047fae */ /* 0x0003e8000b12187c */
[----:B------:R1:W-:Y:S04]  /*1ca30*/  LDGSTS.E [R4+0x2a280], desc[UR60][R116.64], P3 ;  /* 0x2a28000074047fae */ /* 0x0003e8000992187c */
[----:B------:R1:W-:Y:S04]  /*1ca40*/  LDGSTS.E [R4+0x2aa00], desc[UR60][R114.64], P6 ;  /* 0x2aa0000072047fae */ /* 0x0003e8000b12187c */
[----:B------:R1:W-:Y:S01]  /*1ca50*/  LDGSTS.E [R4+0x2aa80], desc[UR60][R112.64], P3 ;  /* 0x2aa8000070047fae */ /* 0x0003e2000992187c */
[----:B----4-:R-:W-:-:S03]  /*1ca60*/  IMAD.WIDE R86, R12, 0x4, R242 ;  /* 0x000000040c567825 */ /* 0x010fc600078e02f2 */
[----:B------:R-:W4:Y:S04]  /*1ca70*/  LDL.LU.64 R242, [R1+0xe18] ;  /* 0x000e180001f27983 */ /* 0x000f280000300a00 */
[----:B------:R-:W-:Y:S01]  /*1ca80*/  LDGSTS.E [R4+0x2b200], desc[UR60][R86.64], P6 ;  /* 0x2b20000056047fae */ /* 0x000fe2000b12187c */
[----:B-----5:R-:W-:-:S03]  /*1ca90*/  IMAD.WIDE R84, R12, 0x4, R240 ;  /* 0x000000040c547825 */ /* 0x020fc600078e02f0 */
[----:B------:R-:W5:Y:S04]  /*1caa0*/  LDL.LU.64 R240, [R1+0xe10] ;  /* 0x000e100001f07983 */ /* 0x000f680000300a00 */
[----:B------:R-:W-:Y:S04]  /*1cab0*/  STL.64 [R1+0x31f8], R112 ;  /* 0x0031f87001007387 */ /* 0x000fe80000100a00 */
[----:B------:R-:W-:Y:S01]  /*1cac0*/  LDGSTS.E [R4+0x2b280], desc[UR60][R84.64], P3 ;  /* 0x2b28000054047fae */ /* 0x000fe2000992187c */
[----:B------:R-:W-:-:S03]  /*1cad0*/  IMAD.WIDE R110, R12, 0x4, R238 ;  /* 0x000000040c6e7825 */ /* 0x000fc600078e02ee */
[----:B------:R-:W1:Y:S04]  /*1cae0*/  LDL.LU.64 R238, [R1+0xc98] ;  /* 0x000c980001ee7983 */ /* 0x000e680000300a00 */
[----:B------:R1:W-:Y:S01]  /*1caf0*/  LDGSTS.E [R4+0x2ba00], desc[UR60][R110.64], P6 ;  /* 0x2ba000006e047fae */ /* 0x0003e2000b12187c */
[----:B------:R-:W-:-:S03]  /*1cb00*/  IMAD.WIDE R82, R12, 0x4, R236 ;  /* 0x000000040c527825 */ /* 0x000fc600078e02ec */
[----:B------:R-:W5:Y:S04]  /*1cb10*/  LDL.LU.64 R236, [R1+0xc90] ;  /* 0x000c900001ec7983 */ /* 0x000f680000300a00 */
[----:B------:R1:W-:Y:S04]  /*1cb20*/  STL.64 [R1+0x3268], R86 ;  /* 0x0032685601007387 */ /* 0x0003e80000100a00 */
[----:B------:R1:W-:Y:S01]  /*1cb30*/  STL.64 [R1+0x3260], R84 ;  /* 0x0032605401007387 */ /* 0x0003e20000100a00 */
[----:B------:R-:W-:-:S03]  /*1cb40*/  IMAD.WIDE R108, R12, 0x4, R100 ;  /* 0x000000040c6c7825 */ /* 0x000fc600078e0264 */
[----:B------:R-:W-:Y:S01]  /*1cb50*/  STL.64 [R1+0x32d8], R110 ;  /* 0x0032d86e01007387 */ /* 0x000fe20000100a00 */
[----:B------:R-:W-:-:S03]  /*1cb60*/  IMAD.WIDE R106, R12, 0x4, R98 ;  /* 0x000000040c6a7825 */ /* 0x000fc600078e0262 */
[----:B------:R1:W-:Y:S01]  /*1cb70*/  STL.64 [R1+0x32d0], R82 ;  /* 0x0032d05201007387 */ /* 0x0003e20000100a00 */
[----:B---3--:R-:W-:-:S03]  /*1cb80*/  IMAD.WIDE R104, R12, 0x4, R96 ;  /* 0x000000040c687825 */ /* 0x008fc600078e0260 */
[----:B------:R-:W-:Y:S01]  /*1cb90*/  STL.64 [R1+0x3338], R108 ;  /* 0x0033386c01007387 */ /* 0x000fe20000100a00 */
[----:B------:R-:W-:-:S03]  /*1cba0*/  IMAD.WIDE R102, R12, 0x4, R94 ;  /* 0x000000040c667825 */ /* 0x000fc600078e025e */
[----:B------:R-:W-:Y:S04]  /*1cbb0*/  STL.64 [R1+0x3330], R106 ;  /* 0x0033306a01007387 */ /* 0x000fe80000100a00 */
[----:B------:R-:W-:Y:S01]  /*1cbc0*/  STL.64 [R1+0x3398], R104 ;  /* 0x0033986801007387 */ /* 0x000fe20000100a00 */
[----:B--2---:R-:W-:-:S03]  /*1cbd0*/  IMAD.WIDE R80, R12, 0x4, R80 ;  /* 0x000000040c507825 */ /* 0x004fc600078e0250 */
[----:B------:R-:W-:Y:S01]  /*1cbe0*/  STL.64 [R1+0x3390], R102 ;  /* 0x0033906601007387 */ /* 0x000fe20000100a00 */
[----:B------:R-:W-:-:S03]  /*1cbf0*/  IMAD.WIDE R78, R12, 0x4, R78 ;  /* 0x000000040c4e7825 */ /* 0x000fc600078e024e */
[----:B------:R2:W-:Y:S04]  /*1cc00*/  STL.64 [R1+0x33e8], R80 ;  /* 0x0033e85001007387 */ /* 0x0005e80000100a00 */
[----:B------:R-:W-:Y:S01]  /*1cc10*/  LDGSTS.E [R4+0x2ba80], desc[UR60][R82.64], P3 ;  /* 0x2ba8000052047fae */ /* 0x000fe2000992187c */
[----:B------:R-:W-:-:S03]  /*1cc20*/  IMAD.WIDE R100, R12, 0x4, R92 ;  /* 0x000000040c647825 */ /* 0x000fc600078e025c */
[----:B------:R3:W-:Y:S01]  /*1cc30*/  STL.64 [R1+0x33e0], R78 ;  /* 0x0033e04e01007387 */ /* 0x0007e20000100a00 */
[----:B------:R-:W-:-:S03]  /*1cc40*/  IMAD.WIDE R98, R12, 0x4, R90 ;  /* 0x000000040c627825 */ /* 0x000fc600078e025a */
[----:B------:R-:W-:Y:S01]  /*1cc50*/  STL.64 [R1+0x3438], R100 ;  /* 0x0034386401007387 */ /* 0x000fe20000100a00 */
[----:B------:R-:W-:-:S03]  /*1cc60*/  IMAD.WIDE R76, R12, 0x4, R76 ;  /* 0x000000040c4c7825 */ /* 0x000fc600078e024c */
        /* <DEDUP_REMOVED lines=12> */
[----:B------:R-:W-:Y:S04]  /*1cd30*/  LDGSTS.E [R4+0x2d200], desc[UR60][R80.64], P6 ;  /* 0x2d20000050047fae */ /* 0x000fe8000b12187c */
[----:B------:R-:W-:Y:S04]  /*1cd40*/  LDGSTS.E [R4+0x2d280], desc[UR60][R78.64], P3 ;  /* 0x2d2800004e047fae */ /* 0x000fe8000992187c */
[----:B------:R3:W-:Y:S04]  /*1cd50*/  LDGSTS.E [R4+0x2da00], desc[UR60][R100.64], P6 ;  /* 0x2da0000064047fae */ /* 0x0007e8000b12187c */
[----:B------:R3:W-:Y:S04]  /*1cd60*/  LDGSTS.E [R4+0x2da80], desc[UR60][R98.64], P3 ;  /* 0x2da8000062047fae */ /* 0x0007e8000992187c */
[----:B------:R-:W-:Y:S04]  /*1cd70*/  LDGSTS.E [R4+0x2e200], desc[UR60][R76.64], P6 ;  /* 0x2e2000004c047fae */ /* 0x000fe8000b12187c */
[----:B------:R3:W-:Y:S04]  /*1cd80*/  LDGSTS.E [R4+0x2e280], desc[UR60][R96.64], P3 ;  /* 0x2e28000060047fae */ /* 0x0007e8000992187c */
[----:B------:R3:W-:Y:S04]  /*1cd90*/  LDGSTS.E [R4+0x2ea00], desc[UR60][R94.64], P6 ;  /* 0x2ea000005e047fae */ /* 0x0007e8000b12187c */
[----:B------:R-:W-:Y:S01]  /*1cda0*/  LDGSTS.E [R4+0x2ea80], desc[UR60][R74.64], P3 ;  /* 0x2ea800004a047fae */ /* 0x000fe2000992187c */
[----:B----4-:R-:W-:-:S04]  /*1cdb0*/  IMAD.WIDE R92, R12, 0x4, R242 ;  /* 0x000000040c5c7825 */ /* 0x010fc800078e02f2 */
[C---:B-----5:R-:W-:Y:S01]  /*1cdc0*/  IMAD.WIDE R90, R12.reuse, 0x4, R240 ;  /* 0x000000040c5a7825 */ /* 0x060fe200078e02f0 */
[----:B------:R4:W-:Y:S04]  /*1cdd0*/  STL.64 [R1+0x34e8], R92 ;  /* 0x0034e85c01007387 */ /* 0x0009e80000100a00 */
[----:B------:R5:W-:Y:S04]  /*1cde0*/  STL.64 [R1+0x34e0], R90 ;  /* 0x0034e05a01007387 */ /* 0x000be80000100a00 */
[----:B------:R5:W-:Y:S01]  /*1cdf0*/  LDGSTS.E [R4+0x2f200], desc[UR60][R92.64], P6 ;  /* 0x2f2000005c047fae */ /* 0x000be2000b12187c */
[----:B-1----:R-:W-:-:S03]  /*1ce00*/  IMAD.WIDE R88, R12, 0x4, R238 ;  /* 0x000000040c587825 */ /* 0x002fc600078e02ee */
[----:B------:R1:W-:Y:S01]  /*1ce10*/  LDGSTS.E [R4+0x2f280], desc[UR60][R90.64], P3 ;  /* 0x2f2800005a047fae */ /* 0x0003e2000992187c */
[----:B------:R-:W-:-:S03]  /*1ce20*/  IMAD.WIDE R72, R12, 0x4, R236 ;  /* 0x000000040c487825 */ /* 0x000fc600078e02ec */
        /* <DEDUP_REMOVED lines=9> */
[----:B--2---:R-:W2:Y:S04]  /*1cec0*/  LDL.LU.64 R80, [R1+0x1808] ;  /* 0x0018080001507983 */ /* 0x004ea80000300a00 */
[----:B---3--:R-:W3:Y:S04]  /*1ced0*/  LDL.LU.64 R78, [R1+0x1e28] ;  /* 0x001e2800014e7983 */ /* 0x008ee80000300a00 */
[----:B------:R-:W3:Y:S04]  /*1cee0*/  LDL.LU.64 R76, [R1+0x16c0] ;  /* 0x0016c000014c7983 */ /* 0x000ee80000300a00 */
[----:B------:R-:W3:Y:S04]  /*1cef0*/  LDL.LU.64 R74, [R1+0x1de8] ;  /* 0x001de800014a7983 */ /* 0x000ee80000300a00 */
[----:B------:R-:W3:Y:S04]  /*1cf00*/  LDL.LU.64 R250, [R1+0x1480] ;  /* 0x0014800001fa7983 */ /* 0x000ee80000300a00 */
[----:B------:R1:W-:Y:S04]  /*1cf10*/  LDGSTS.E [R4+0x2fa00], desc[UR60][R88.64], P6 ;  /* 0x2fa0000058047fae */ /* 0x0003e8000b12187c */
[----:B------:R1:W-:Y:S01]  /*1cf20*/  LDGSTS.E [R4+0x2fa80], desc[UR60][R72.64], P3 ;  /* 0x2fa8000048047fae */ /* 0x0003e2000992187c */
[----:B----4-:R-:W-:-:S04]  /*1cf30*/  IMAD.WIDE R132, R12, 0x4, R86 ;  /* 0x000000040c847825 */ /* 0x010fc800078e0256 */
[C---:B-----5:R-:W-:Y:S01]  /*1cf40*/  IMAD.WIDE R130, R12.reuse, 0x4, R242 ;  /* 0x000000040c827825 */ /* 0x060fe200078e02f2 */
[----:B------:R4:W-:Y:S03]  /*1cf50*/  LDGSTS.E [R247+0x28300], desc[UR60][R132.64], P6 ;  /* 0x2830000084f77fae */ /* 0x0009e6000b12187c */
[C---:B------:R-:W-:Y:S01]  /*1cf60*/  IMAD.WIDE R128, R12.reuse, 0x4, R84 ;  /* 0x000000040c807825 */ /* 0x040fe200078e0254 */
[----:B------:R-:W5:Y:S03]  /*1cf70*/  LDL.LU.64 R242, [R1+0x1da8] ;  /* 0x001da80001f27983 */ /* 0x000f660000300a00 */
[C---:B------:R-:W-:Y:S01]  /*1cf80*/  IMAD.WIDE R126, R12.reuse, 0x4, R240 ;  /* 0x000000040c7e7825 */ /* 0x040fe200078e02f0 */
[----:B------:R4:W-:Y:S04]  /*1cf90*/  LDGSTS.E [R247+0x28380], desc[UR60][R130.64], P3 ;  /* 0x2838000082f77fae */ /* 0x0009e8000992187c */
[----:B------:R-:W4:Y:S01]  /*1cfa0*/  LDL.LU.64 R240, [R1+0x1440] ;  /* 0x0014400001f07983 */ /* 0x000f220000300a00 */
[----:B------:R-:W-:-:S03]  /*1cfb0*/  IMAD.WIDE R122, R12, 0x4, R238 ;  /* 0x000000040c7a7825 */ /* 0x000fc600078e02ee */
[----:B------:R-:W-:Y:S04]  /*1cfc0*/  STL.64 [R1+0x1bb8], R132 ;  /* 0x001bb88401007387 */ /* 0x000fe80000100a00 */
[----:B------:R-:W-:Y:S01]  /*1cfd0*/  STL.64 [R1+0x1bb0], R130 ;  /* 0x001bb08201007387 */ /* 0x000fe20000100a00 */
[----:B------:R-:W-:-:S03]  /*1cfe0*/  IMAD.WIDE R120, R12, 0x4, R236 ;  /* 0x000000040c787825 */ /* 0x000fc600078e02ec */
[----:B------:R-:W4:Y:S04]  /*1cff0*/  LDL.LU.64 R238, [R1+0x1d68] ;  /* 0x001d680001ee7983 */ /* 0x000f280000300a00 */
[----:B------:R-:W-:Y:S04]  /*1d000*/  STL.64 [R1+0x1c40], R128 ;  /* 0x001c408001007387 */ /* 0x000fe80000100a00 */
[----:B------:R-:W4:Y:S01]  /*1d010*/  LDL.LU.64 R236, [R1+0x1238] ;  /* 0x0012380001ec7983 */ /* 0x000f220000300a00 */
[----:B------:R-:W-:-:S03]  /*1d020*/  IMAD.WIDE R124, R12, 0x4, R82 ;  /* 0x000000040c7c7825 */ /* 0x000fc600078e0252 */
[----:B------:R-:W-:Y:S04]  /*1d030*/  STL.64 [R1+0x1bf8], R126 ;  /* 0x001bf87e01007387 */ /* 0x000fe80000100a00 */
[----:B------:R-:W-:Y:S01]  /*1d040*/  STL.64 [R1+0x1c80], R124 ;  /* 0x001c807c01007387 */ /* 0x000fe20000100a00 */
[----:B--2---:R-:W-:-:S03]  /*1d050*/  IMAD.WIDE R118, R12, 0x4, R80 ;  /* 0x000000040c767825 */ /* 0x004fc600078e0250 */
[----:B------:R-:W2:Y:S04]  /*1d060*/  LDL.LU.64 R100, [R1+0x1d28] ;  /* 0x001d280001647983 */ /* 0x000ea80000300a00 */
[----:B------:R-:W2:Y:S04]  /*1d070*/  LDL.LU.64 R98, [R1+0x1198] ;  /* 0x0011980001627983 */ /* 0x000ea80000300a00 */
[----:B------:R-:W-:Y:S01]  /*1d080*/  STL.64 [R1+0x1c78], R122 ;  /* 0x001c787a01007387 */ /* 0x000fe20000100a00 */
[----:B---3--:R-:W-:-:S03]  /*1d090*/  IMAD.WIDE R116, R12, 0x4, R78 ;  /* 0x000000040c747825 */ /* 0x008fc600078e024e */
[----:B------:R-:W3:Y:S04]  /*1d0a0*/  LDL.LU.64 R96, [R1+0x1ce8] ;  /* 0x001ce80001607983 */ /* 0x000ee80000300a00 */
[----:B------:R-:W3:Y:S04]  /*1d0b0*/  LDL.LU.64 R94, [R1+0x10c8] ;  /* 0x0010c800015e7983 */ /* 0x000ee80000300a00 */
[----:B------:R-:W-:Y:S01]  /*1d0c0*/  STL.64 [R1+0x1d30], R120 ;  /* 0x001d307801007387 */ /* 0x000fe20000100a00 */
[----:B------:R-:W-:-:S03]  /*1d0d0*/  IMAD.WIDE R114, R12, 0x4, R76 ;  /* 0x000000040c727825 */ /* 0x000fc600078e024c */
        /* <DEDUP_REMOVED lines=9> */
[----:B-1----:R-:W3:Y:S04]  /*1d170*/  LDL.LU.64 R88, [R1+0xff8] ;  /* 0x000ff80001587983 */ /* 0x002ee80000300a00 */
[----:B------:R-:W-:Y:S04]  /*1d180*/  STL.64 [R1+0x30a0], R114 ;  /* 0x0030a07201007387 */ /* 0x000fe80000100a00 */
[----:B------:R-:W3:Y:S04]  /*1d190*/  LDL.LU.64 R74, [R1+0xf58] ;  /* 0x000f5800014a7983 */ /* 0x000ee80000300a00 */
[----:B------:R-:W3:Y:S04]  /*1d1a0*/  LDL.LU.64 R250, [R1+0xf50] ;  /* 0x000f500001fa7983 */ /* 0x000ee80000300a00 */
[----:B------:R-:W-:Y:S04]  /*1d1b0*/  STL.64 [R1+0x30f8], R112 ;  /* 0x0030f87001007387 */ /* 0x000fe80000100a00 */
        /* <DEDUP_REMOVED lines=24> */
[----:B--2---:R-:W-:-:S03]  /*1d340*/  IMAD.WIDE R106, R12, 0x4, R100 ;  /* 0x000000040c6a7825 */ /* 0x004fc600078e0264 */
        /* <DEDUP_REMOVED lines=13> */
[----:B------:R-:W-:-:S03]  /*1d420*/  IMAD.WIDE R98, R12, 0x4, R92 ;  /* 0x000000040c627825 */ /* 0x000fc600078e025c */
[----:B------:R3:W-:Y:S01]  /*1d430*/  STL.64 [R1+0x3310], R78 ;  /* 0x0033104e01007387 */ /* 0x0007e20000100a00 */
[----:B------:R-:W-:-:S03]  /*1d440*/  IMAD.WIDE R96, R12, 0x4, R90 ;  /* 0x000000040c607825 */ /* 0x000fc600078e025a */
[----:B------:R-:W-:Y:S01]  /*1d450*/  STL.64 [R1+0x3378], R98 ;  /* 0x0033786201007387 */ /* 0x000fe20000100a00 */
[----:B------:R-:W-:-:S03]  /*1d460*/  IMAD.WIDE R76, R12, 0x4, R76 ;  /* 0x000000040c4c7825 */ /* 0x000fc600078e024c */
[----:B------:R-:W-:Y:S01]  /*1d470*/  STL.64 [R1+0x3370], R96 ;  /* 0x0033706001007387 */ /* 0x000fe20000100a00 */
[----:B------:R-:W-:-:S03]  /*1d480*/  IMAD.WIDE R94, R12, 0x4, R88 ;  /* 0x000000040c5e7825 */ /* 0x000fc600078e0258 */
[----:B------:R3:W-:Y:S04]  /*1d490*/  STL.64 [R1+0x33c8], R76 ;  /* 0x0033c84c01007387 */ /* 0x0007e80000100a00 */
[----:B------:R3:W-:Y:S01]  /*1d4a0*/  LDGSTS.E [R247+0x2c300], desc[UR60][R106.64], P6 ;  /* 0x2c3000006af77fae */ /* 0x0007e2000b12187c */
        /* <DEDUP_REMOVED lines=20> */
[----:B------:R5:W-:Y:S01]  /*1d5f0*/  LDGSTS.E [R247+0x2f300], desc[UR60][R90.64], P6 ;  /* 0x2f3000005af77fae */ /* 0x000be2000b12187c */
[----:B------:R-:W-:-:S03]  /*1d600*/  IMAD.WIDE R72, R12, 0x4, R238 ;  /* 0x000000040c487825 */ /* 0x000fc600078e02ee */
[----:B------:R5:W-:Y:S01]  /*1d610*/  LDGSTS.E [R247+0x2f380], desc[UR60][R88.64], P3 ;  /* 0x2f38000058f77fae */ /* 0x000be2000992187c */
[----:B------:R-:W-:-:S03]  /*1d620*/  IMAD.WIDE R4, R12, 0x4, R236 ;  /* 0x000000040c047825 */ /* 0x000fc600078e02ec */
[----:B------:R5:W-:Y:S04]  /*1d630*/  STL.64 [R1+0x3498], R72 ;  /* 0x0034984801007387 */ /* 0x000be80000100a00 */
[----:B------:R5:W-:Y:S04]  /*1d640*/  STL.64 [R1+0x3490], R4 ;  /* 0x0034900401007387 */ /* 0x000be80000100a00 */
[----:B-1----:R-:W4:Y:S04]  /*1d650*/  LDL.LU.64 R86, [R1+0x1f30] ;  /* 0x001f300001567983 */ /* 0x002f280000300a00 */
[----:B------:R-:W5:Y:S04]  /*1d660*/  LDL.LU.64 R242, [R1+0x1b00] ;  /* 0x001b000001f27983 */ /* 0x000f680000300a00 */
[----:B------:R-:W5:Y:S04]  /*1d670*/  LDL.LU.64 R84, [R1+0x1ef0] ;  /* 0x001ef00001547983 */ /* 0x000f680000300a00 */
[----:B------:R-:W5:Y:S04]  /*1d680*/  LDL.LU.64 R240, [R1+0x1a10] ;  /* 0x001a100001f07983 */ /* 0x000f680000300a00 */
[----:B--2---:R-:W2:Y:S04]  /*1d690*/  LDL.LU.64 R82, [R1+0x1ea8] ;  /* 0x001ea80001527983 */ /* 0x004ea80000300a00 */
[----:B------:R-:W2:Y:S04]  /*1d6a0*/  LDL.LU.64 R238, [R1+0x1900] ;  /* 0x0019000001ee7983 */ /* 0x000ea80000300a00 */
[----:B------:R-:W2:Y:S04]  /*1d6b0*/  LDL.LU.64 R236, [R1+0x1e60] ;  /* 0x001e600001ec7983 */ /* 0x000ea80000300a00 */
[----:B---3--:R-:W3:Y:S04]  /*1d6c0*/  LDL.LU.64 R80, [R1+0x1800] ;  /* 0x0018000001507983 */ /* 0x008ee80000300a00 */
[----:B------:R-:W3:Y:S04]  /*1d6d0*/  LDL.LU.64 R78, [R1+0x1e20] ;  /* 0x001e2000014e7983 */ /* 0x000ee80000300a00 */
        /* <DEDUP_REMOVED lines=13> */
[----:B--2---:R-:W-:-:S03]  /*1d7b0*/  IMAD.WIDE R122, R12, 0x4, R238 ;  /* 0x000000040c7a7825 */ /* 0x004fc600078e02ee */
[----:B------:R-:W-:Y:S04]  /*1d7c0*/  STL.64 [R1+0x1918], R132 ;  /* 0x0019188401007387 */ /* 0x000fe80000100a00 */
[----:B------:R-:W-:Y:S01]  /*1d7d0*/  STL.64 [R1+0x1910], R130 ;  /* 0x0019108201007387 */ /* 0x000fe20000100a00 */
[----:B------:R-:W-:-:S03]  /*1d7e0*/  IMAD.WIDE R120, R12, 0x4, R236 ;  /* 0x000000040c787825 */ /* 0x000fc600078e02ec */
[----:B------:R-:W2:Y:S04]  /*1d7f0*/  LDL.LU.64 R238, [R1+0x1d60] ;  /* 0x001d600001ee7983 */ /* 0x000ea80000300a00 */
[----:B------:R-:W-:Y:S04]  /*1d800*/  STL.64 [R1+0x1a58], R128 ;  /* 0x001a588001007387 */ /* 0x000fe80000100a00 */
[----:B------:R-:W2:Y:S01]  /*1d810*/  LDL.LU.64 R236, [R1+0x1230] ;  /* 0x0012300001ec7983 */ /* 0x000ea20000300a00 */
[----:B------:R-:W-:-:S03]  /*1d820*/  IMAD.WIDE R124, R12, 0x4, R82 ;  /* 0x000000040c7c7825 */ /* 0x000fc600078e0252 */
[----:B------:R-:W-:Y:S04]  /*1d830*/  STL.64 [R1+0x1a50], R126 ;  /* 0x001a507e01007387 */ /* 0x000fe80000100a00 */
        /* <DEDUP_REMOVED lines=41> */
[----:B--2---:R-:W-:-:S03]  /*1dad0*/  IMAD.WIDE R108, R12, 0x4, R238 ;  /* 0x000000040c6c7825 */ /* 0x004fc600078e02ee */
[----:B------:R-:W1:Y:S04]  /*1dae0*/  LDL.LU.64 R238, [R1+0xc78] ;  /* 0x000c780001ee7983 */ /* 0x000e680000300a00 */
[----:B------:R2:W-:Y:S01]  /*1daf0*/  LDGSTS.E [R3+0x2bc00], desc[UR60][R108.64], P6 ;  /* 0x2bc000006c037fae */ /* 0x0005e2000b12187c */
[----:B------:R-:W-:-:S03]  /*1db00*/  IMAD.WIDE R82, R12, 0x4, R236 ;  /* 0x000000040c527825 */ /* 0x000fc600078e02ec */
[----:B------:R-:W2:Y:S04]  /*1db10*/  LDL.LU.64 R236, [R1+0xc70] ;  /* 0x000c700001ec7983 */ /* 0x000ea80000300a00 */
[----:B------:R2:W-:Y:S04]  /*1db20*/  STL.64 [R1+0x3098], R86 ;  /* 0x0030985601007387 */ /* 0x0005e80000100a00 */
[----:B------:R2:W-:Y:S01]  /*1db30*/  STL.64 [R1+0x3090], R84 ;  /* 0x0030905401007387 */ /* 0x0005e20000100a00 */
[----:B---3--:R-:W-:-:S03]  /*1db40*/  IMAD.WIDE R106, R12, 0x4, R100 ;  /* 0x000000040c6a7825 */ /* 0x008fc600078e0264 */
[----:B------:R-:W-:Y:S01]  /*1db50*/  STL.64 [R1+0x30e8], R108 ;  /* 0x0030e86c01007387 */ /* 0x000fe20000100a00 */
[----:B------:R-:W-:-:S03]  /*1db60*/  IMAD.WIDE R104, R12, 0x4, R98 ;  /* 0x000000040c687825 */ /* 0x000fc600078e0262 */
[----:B------:R3:W-:Y:S01]  /*1db70*/  STL.64 [R1+0x30e0], R82 ;  /* 0x0030e05201007387 */ /* 0x0007e20000100a00 */
[----:B------:R-:W-:-:S03]  /*1db80*/  IMAD.WIDE R102, R12, 0x4, R96 ;  /* 0x000000040c667825 */ /* 0x000fc600078e0260 */
        /* <DEDUP_REMOVED lines=39> */
[----:B-1----:R-:W-:-:S03]  /*1de00*/  IMAD.WIDE R72, R12, 0x4, R238 ;  /* 0x000000040c487825 */ /* 0x002fc600078e02ee */
[----:B------:R1:W-:Y:S01]  /*1de10*/  LDGSTS.E [R3+0x2f480], desc[UR60][R88.64], P3 ;  /* 0x2f48000058037fae */ /* 0x0003e2000992187c */
[----:B--2---:R-:W-:-:S03]  /*1de20*/  IMAD.WIDE R4, R12, 0x4, R236 ;  /* 0x000000040c047825 */ /* 0x004fc600078e02ec */
[----:B------:R2:W-:Y:S04]  /*1de30*/  STL.64 [R1+0x3408], R72 ;  /* 0x0034084801007387 */ /* 0x0005e80000100a00 */
[----:B------:R2:W-:Y:S04]  /*1de40*/  STL.64 [R1+0x3400], R4 ;  /* 0x0034000401007387 */ /* 0x0005e80000100a00 */
[----:B------:R-:W4:Y:S04]  /*1de50*/  LDL.LU.64 R86, [R1+0x1f28] ;  /* 0x001f280001567983 */ /* 0x000f280000300a00 */
[----:B------:R-:W5:Y:S04]  /*1de60*/  LDL.LU.64 R242, [R1+0x1af8] ;  /* 0x001af80001f27983 */ /* 0x000f680000300a00 */
[----:B------:R-:W2:Y:S04]  /*1de70*/  LDL.LU.64 R84, [R1+0x1ee8] ;  /* 0x001ee80001547983 */ /* 0x000ea80000300a00 */
[----:B------:R-:W2:Y:S04]  /*1de80*/  LDL.LU.64 R240, [R1+0x19f8] ;  /* 0x0019f80001f07983 */ /* 0x000ea80000300a00 */
[----:B---3--:R-:W3:Y:S04]  /*1de90*/  LDL.LU.64 R82, [R1+0x1e98] ;  /* 0x001e980001527983 */ /* 0x008ee80000300a00 */
[----:B------:R-:W3:Y:S04]  /*1dea0*/  LDL.LU.64 R238, [R1+0x18f8] ;  /* 0x0018f80001ee7983 */ /* 0x000ee80000300a00 */
[----:B------:R-:W3:Y:S04]  /*1deb0*/  LDL.LU.64 R236, [R1+0x1e58] ;  /* 0x001e580001ec7983 */ /* 0x000ee80000300a00 */
[----:B------:R-:W3:Y:S04]  /*1dec0*/  LDL.LU.64 R80, [R1+0x17f8] ;  /* 0x0017f80001507983 */ /* 0x000ee80000300a00 */
        /* <DEDUP_REMOVED lines=9> */
[C---:B--2---:R-:W-:Y:S01]  /*1df60*/  IMAD.WIDE R128, R12.reuse, 0x4, R84 ;  /* 0x000000040c807825 */ /* 0x044fe200078e0254 */
[----:B------:R-:W2:Y:S03]  /*1df70*/  LDL.LU.64 R242, [R1+0x1d98] ;  /* 0x001d980001f27983 */ /* 0x000ea60000300a00 */
[C---:B------:R-:W-:Y:S01]  /*1df80*/  IMAD.WIDE R126, R12.reuse, 0x4, R240 ;  /* 0x000000040c7e7825 */ /* 0x040fe200078e02f0 */
[----:B------:R5:W-:Y:S04]  /*1df90*/  LDGSTS.E [R248+0x28580], desc[UR60][R130.64], P3 ;  /* 0x2858000082f87fae */ /* 0x000be8000992187c */
[----:B------:R-:W4:Y:S01]  /*1dfa0*/  LDL.LU.64 R240, [R1+0x1430] ;  /* 0x0014300001f07983 */ /* 0x000f220000300a00 */
[----:B---3--:R-:W-:-:S03]  /*1dfb0*/  IMAD.WIDE R122, R12, 0x4, R238 ;  /* 0x000000040c7a7825 */ /* 0x008fc600078e02ee */
[----:B------:R-:W-:Y:S04]  /*1dfc0*/  STL.64 [R1+0x1808], R132 ;  /* 0x0018088401007387 */ /* 0x000fe80000100a00 */
[----:B------:R-:W-:Y:S01]  /*1dfd0*/  STL.64 [R1+0x1800], R130 ;  /* 0x0018008201007387 */ /* 0x000fe20000100a00 */
[----:B------:R-:W-:-:S03]  /*1dfe0*/  IMAD.WIDE R120, R12, 0x4, R236 ;  /* 0x000000040c787825 */ /* 0x000fc600078e02ec */
[----:B------:R-:W3:Y:S04]  /*1dff0*/  LDL.LU.64 R238, [R1+0x1d58] ;  /* 0x001d580001ee7983 */ /* 0x000ee80000300a00 */
        /* <DEDUP_REMOVED lines=24> */
[----:B------:R-:W-:Y:S04]  /*1e180*/  STL.64 [R1+0x1b00], R114 ;  /* 0x001b007201007387 */ /* 0x000fe80000100a00 */
[----:B------:R-:W5:Y:S04]  /*1e190*/  LDL.LU.64 R74, [R1+0xf38] ;  /* 0x000f3800014a7983 */ /* 0x000f680000300a00 */
[----:B------:R-:W5:Y:S04]  /*1e1a0*/  LDL.LU.64 R250, [R1+0xf30] ;  /* 0x000f300001fa7983 */ /* 0x000f680000300a00 */
        /* <DEDUP_REMOVED lines=11> */
[----:B--2---:R-:W-:-:S03]  /*1e260*/  IMAD.WIDE R86, R12, 0x4, R242 ;  /* 0x000000040c567825 */ /* 0x004fc600078e02f2 */
[----:B------:R-:W2:Y:S04]  /*1e270*/  LDL.LU.64 R242, [R1+0xdd8] ;  /* 0x000dd80001f27983 */ /* 0x000ea80000300a00 */
[----:B------:R1:W-:Y:S01]  /*1e280*/  LDGSTS.E [R248+0x2b500], desc[UR60][R86.64], P6 ;  /* 0x2b50000056f87fae */ /* 0x0003e2000b12187c */
[----:B----4-:R-:W-:-:S03]  /*1e290*/  IMAD.WIDE R84, R12, 0x4, R240 ;  /* 0x000000040c547825 */ /* 0x010fc600078e02f0 */
[----:B------:R-:W1:Y:S04]  /*1e2a0*/  LDL.LU.64 R240, [R1+0xdd0] ;  /* 0x000dd00001f07983 */ /* 0x000e680000300a00 */
[----:B------:R-:W-:Y:S04]  /*1e2b0*/  STL.64 [R1+0x1bc0], R110 ;  /* 0x001bc06e01007387 */ /* 0x000fe80000100a00 */
[----:B------:R4:W-:Y:S01]  /*1e2c0*/  LDGSTS.E [R248+0x2b580], desc[UR60][R84.64], P3 ;  /* 0x2b58000054f87fae */ /* 0x0009e2000992187c */
[----:B---3--:R-:W-:-:S03]  /*1e2d0*/  IMAD.WIDE R108, R12, 0x4, R238 ;  /* 0x000000040c6c7825 */ /* 0x008fc600078e02ee */
[----:B------:R-:W3:Y:S04]  /*1e2e0*/  LDL.LU.64 R238, [R1+0xc68] ;  /* 0x000c680001ee7983 */ /* 0x000ee80000300a00 */
[----:B------:R4:W-:Y:S01]  /*1e2f0*/  LDGSTS.E [R248+0x2bd00], desc[UR60][R108.64], P6 ;  /* 0x2bd000006cf87fae */ /* 0x0009e2000b12187c */
[----:B-----5:R-:W-:-:S03]  /*1e300*/  IMAD.WIDE R82, R12, 0x4, R236 ;  /* 0x000000040c527825 */ /* 0x020fc600078e02ec */
[----:B------:R-:W5:Y:S04]  /*1e310*/  LDL.LU.64 R236, [R1+0xc60] ;  /* 0x000c600001ec7983 */ /* 0x000f680000300a00 */
[----:B------:R4:W-:Y:S04]  /*1e320*/  STL.64 [R1+0x3018], R86 ;  /* 0x0030185601007387 */ /* 0x0009e80000100a00 */
[----:B------:R4:W-:Y:S01]  /*1e330*/  STL.64 [R1+0x3010], R84 ;  /* 0x0030105401007387 */ /* 0x0009e20000100a00 */
        /* <DEDUP_REMOVED lines=39> */
[----:B--2---:R-:W-:-:S04]  /*1e5b0*/  IMAD.WIDE R90, R12, 0x4, R242 ;  /* 0x000000040c5a7825 */ /* 0x004fc800078e02f2 */
[C---:B-1----:R-:W-:Y:S01]  /*1e5c0*/  IMAD.WIDE R88, R12.reuse, 0x4, R240 ;  /* 0x000000040c587825 */ /* 0x042fe200078e02f0 */
[----:B------:R1:W-:Y:S04]  /*1e5d0*/  STL.64 [R1+0x32f8], R90 ;  /* 0x0032f85a01007387 */ /* 0x0003e80000100a00 */
[----:B------:R2:W-:Y:S04]  /*1e5e0*/  STL.64 [R1+0x32f0], R88 ;  /* 0x0032f05801007387 */ /* 0x0005e80000100a00 */
[----:B------:R2:W-:Y:S01]  /*1e5f0*/  LDGSTS.E [R248+0x2f500], desc[UR60][R90.64], P6 ;  /* 0x2f5000005af87fae */ /* 0x0005e2000b12187c */
[----:B---3--:R-:W-:-:S03]  /*1e600*/  IMAD.WIDE R72, R12, 0x4, R238 ;  /* 0x000000040c487825 */ /* 0x008fc600078e02ee */
[----:B------:R3:W-:Y:S01]  /*1e610*/  LDGSTS.E [R248+0x2f580], desc[UR60][R88.64], P3 ;  /* 0x2f58000058f87fae */ /* 0x0007e2000992187c */
[----:B-----5:R-:W-:-:S03]  /*1e620*/  IMAD.WIDE R4, R12, 0x4, R236 ;  /* 0x000000040c047825 */ /* 0x020fc600078e02ec */
[----:B------:R5:W-:Y:S04]  /*1e630*/  STL.64 [R1+0x3358], R72 ;  /* 0x0033584801007387 */ /* 0x000be80000100a00 */
[----:B------:R5:W-:Y:S04]  /*1e640*/  STL.64 [R1+0x3350], R4 ;  /* 0x0033500401007387 */ /* 0x000be80000100a00 */
[----:B----4-:R-:W4:Y:S04]  /*1e650*/  LDL.LU.64 R86, [R1+0x1f20] ;  /* 0x001f200001567983 */ /* 0x010f280000300a00 */
[----:B------:R-:W2:Y:S04]  /*1e660*/  LDL.LU.64 R242, [R1+0x1af0] ;  /* 0x001af00001f27983 */ /* 0x000ea80000300a00 */
[----:B------:R-:W3:Y:S04]  /*1e670*/  LDL.LU.64 R84, [R1+0x1ee0] ;  /* 0x001ee00001547983 */ /* 0x000ee80000300a00 */
[----:B------:R-:W5:Y:S04]  /*1e680*/  LDL.LU.64 R240, [R1+0x19f0] ;  /* 0x0019f00001f07983 */ /* 0x000f680000300a00 */
        /* <DEDUP_REMOVED lines=8> */
[----:B------:R1:W-:Y:S04]  /*1e710*/  LDGSTS.E [R248+0x2fd00], desc[UR60][R72.64], P6 ;  /* 0x2fd0000048f87fae */ /* 0x0003e8000b12187c */
[----:B------:R1:W-:Y:S01]  /*1e720*/  LDGSTS.E [R248+0x2fd80], desc[UR60][R4.64], P3 ;  /* 0x2fd8000004f87fae */ /* 0x0003e2000992187c */
[----:B----4-:R-:W-:-:S04]  /*1e730*/  IMAD.WIDE R132, R12, 0x4, R86 ;  /* 0x000000040c847825 */ /* 0x010fc800078e0256 */
[C---:B--2---:R-:W-:Y:S01]  /*1e740*/  IMAD.WIDE R130, R12.reuse, 0x4, R242 ;  /* 0x000000040c827825 */ /* 0x044fe200078e02f2 */
[----:B------:R2:W-:Y:S03]  /*1e750*/  LDGSTS.E [R0+0x28600], desc[UR60][R132.64], P6 ;  /* 0x2860000084007fae */ /* 0x0005e6000b12187c */
[C---:B---3--:R-:W-:Y:S01]  /*1e760*/  IMAD.WIDE R128, R12.reuse, 0x4, R84 ;  /* 0x000000040c807825 */ /* 0x048fe200078e0254 */
[----:B------:R-:W3:Y:S03]  /*1e770*/  LDL.LU.64 R242, [R1+0x1d90] ;  /* 0x001d900001f27983 */ /* 0x000ee60000300a00 */
[C---:B-----5:R-:W-:Y:S01]  /*1e780*/  IMAD.WIDE R126, R12.reuse, 0x4, R240 ;  /* 0x000000040c7e7825 */ /* 0x060fe200078e02f0 */
[----:B------:R4:W-:Y:S04]  /*1e790*/  LDGSTS.E [R0+0x28680], desc[UR60][R130.64], P3 ;  /* 0x2868000082007fae */ /* 0x0009e8000992187c */
[----:B------:R-:W5:Y:S01]  /*1e7a0*/  LDL.LU.64 R240, [R1+0x1428] ;  /* 0x0014280001f07983 */ /* 0x000f620000300a00 */
[----:B------:R-:W-:-:S03]  /*1e7b0*/  IMAD.WIDE R122, R12, 0x4, R238 ;  /* 0x000000040c7a7825 */ /* 0x000fc600078e02ee */
[----:B------:R-:W-:Y:S04]  /*1e7c0*/  STL.64 [R1+0x1470], R132 ;  /* 0x0014708401007387 */ /* 0x000fe80000100a00 */
[----:B------:R-:W-:Y:S01]  /*1e7d0*/  STL.64 [R1+0x1458], R130 ;  /* 0x0014588201007387 */ /* 0x000fe20000100a00 */
[----:B------:R-:W-:-:S03]  /*1e7e0*/  IMAD.WIDE R120, R12, 0x4, R236 ;  /* 0x000000040c787825 */ /* 0x000fc600078e02ec */
[----:B------:R-:W2:Y:S04]  /*1e7f0*/  LDL.LU.64 R238, [R1+0x1d50] ;  /* 0x001d500001ee7983 */ /* 0x000ea80000300a00 */
[----:B------:R-:W-:Y:S04]  /*1e800*/  STL.64 [R1+0x16b8], R128 ;  /* 0x0016b88001007387 */ /* 0x000fe80000100a00 */
[----:B------:R-:W4:Y:S01]  /*1e810*/  LDL.LU.64 R236, [R1+0x1220] ;  /* 0x0012200001ec7983 */ /* 0x000f220000300a00 */
[----:B------:R-:W-:-:S03]  /*1e820*/  IMAD.WIDE R124, R12, 0x4, R82 ;  /* 0x000000040c7c7825 */ /* 0x000fc600078e0252 */
[----:B------:R-:W-:Y:S04]  /*1e830*/  STL.64 [R1+0x1480], R126 ;  /* 0x0014807e01007387 */ /* 0x000fe80000100a00 */
[----:B------:R-:W-:Y:S01]  /*1e840*/  STL.64 [R1+0x16d8], R124 ;  /* 0x0016d87c01007387 */ /* 0x000fe20000100a00 */
[----:B------:R-:W-:-:S03]  /*1e850*/  IMAD.WIDE R118, R12, 0x4, R80 ;  /* 0x000000040c767825 */ /* 0x000fc600078e0250 */
[----:B------:R-:W4:Y:S04]  /*1e860*/  LDL.LU.64 R100, [R1+0x1d10] ;  /* 0x001d100001647983 */ /* 0x000f280000300a00 */
[----:B------:R-:W4:Y:S04]  /*1e870*/  LDL.LU.64 R98, [R1+0x1170] ;  /* 0x0011700001627983 */ /* 0x000f280000300a00 */
        /* <DEDUP_REMOVED lines=11> */
[----:B-1----:R-:W4:Y:S04]  /*1e930*/  LDL.LU.64 R90, [R1+0x1020] ;  /* 0x00102000015a7983 */ /* 0x002f280000300a00 */
[----:B------:R-:W-:Y:S01]  /*1e940*/  STL.64 [R1+0x18f8], R116 ;  /* 0x0018f87401007387 */ /* 0x000fe20000100a00 */
[----:B------:R-:W-:-:S03]  /*1e950*/  IMAD.WIDE R110, R12, 0x4, R250 ;  /* 0x000000040c6e7825 */ /* 0x000fc600078e02fa */
[----:B------:R-:W4:Y:S04]  /*1e960*/  LDL.LU.64 R76, [R1+0xfa8] ;  /* 0x000fa800014c7983 */ /* 0x000f280000300a00 */
[----:B------:R-:W4:Y:S04]  /*1e970*/  LDL.LU.64 R88, [R1+0xfa0] ;  /* 0x000fa00001587983 */ /* 0x000f280000300a00 */
[----:B------:R-:W-:Y:S04]  /*1e980*/  STL.64 [R1+0x18f0], R114 ;  /* 0x0018f07201007387 */ /* 0x000fe80000100a00 */
[----:B------:R-:W4:Y:S04]  /*1e990*/  LDL.LU.64 R74, [R1+0xf28] ;  /* 0x000f2800014a7983 */ /* 0x000f280000300a00 */
[----:B------:R-:W4:Y:S04]  /*1e9a0*/  LDL.LU.64 R250, [R1+0xf20] ;  /* 0x000f200001fa7983 */ /* 0x000f280000300a00 */
        /* <DEDUP_REMOVED lines=11> */
[----:B---3--:R-:W-:-:S03]  /*1ea60*/  IMAD.WIDE R86, R12, 0x4, R242 ;  /* 0x000000040c567825 */ /* 0x008fc600078e02f2 */
[----:B------:R-:W3:Y:S04]  /*1ea70*/  LDL.LU.64 R242, [R1+0xd98] ;  /* 0x000d980001f27983 */ /* 0x000ee80000300a00 */
[----:B------:R-:W-:Y:S01]  /*1ea80*/  LDGSTS.E [R0+0x2b600], desc[UR60][R86.64], P6 ;  /* 0x2b60000056007fae */ /* 0x000fe2000b12187c */
[----:B-----5:R-:W-:-:S03]  /*1ea90*/  IMAD.WIDE R84, R12, 0x4, R240 ;  /* 0x000000040c547825 */ /* 0x020fc600078e02f0 */
[----:B------:R-:W5:Y:S04]  /*1eaa0*/  LDL.LU.64 R240, [R1+0xd90] ;  /* 0x000d900001f07983 */ /* 0x000f680000300a00 */
[----:B------:R-:W-:Y:S04]  /*1eab0*/  STL.64 [R1+0x19f0], R110 ;  /* 0x0019f06e01007387 */ /* 0x000fe80000100a00 */
[----:B------:R-:W-:Y:S01]  /*1eac0*/  LDGSTS.E [R0+0x2b680], desc[UR60][R84.64], P3 ;  /* 0x2b68000054007fae */ /* 0x000fe2000992187c */
[----:B--2---:R-:W-:-:S03]  /*1ead0*/  IMAD.WIDE R108, R12, 0x4, R238 ;  /* 0x000000040c6c7825 */ /* 0x004fc600078e02ee */
[----:B------:R-:W2:Y:S04]  /*1eae0*/  LDL.LU.64 R238, [R1+0xc58] ;  /* 0x000c580001ee7983 */ /* 0x000ea80000300a00 */
[----:B------:R1:W-:Y:S01]  /*1eaf0*/  LDGSTS.E [R0+0x2be00], desc[UR60][R108.64], P6 ;  /* 0x2be000006c007fae */ /* 0x0003e2000b12187c */
[----:B----4-:R-:W-:-:S03]  /*1eb00*/  IMAD.WIDE R82, R12, 0x4, R236 ;  /* 0x000000040c527825 */ /* 0x010fc600078e02ec */
[----:B------:R-:W4:Y:S04]  /*1eb10*/  LDL.LU.64 R236, [R1+0xc50] ;  /* 0x000c500001ec7983 */ /* 0x000f280000300a00 */
        /* <DEDUP_REMOVED lines=41> */
[----:B---3--:R-:W-:-:S04]  /*1edb0*/  IMAD.WIDE R90, R12, 0x4, R242 ;  /* 0x000000040c5a7825 */ /* 0x008fc800078e02f2 */
[C---:B-----5:R-:W-:Y:S01]  /*1edc0*/  IMAD.WIDE R88, R12.reuse, 0x4, R240 ;  /* 0x000000040c587825 */ /* 0x060fe200078e02f0 */
[----:B------:R3:W-:Y:S04]  /*1edd0*/  STL.64 [R1+0x3210], R90 ;  /* 0x0032105a01007387 */ /* 0x0007e80000100a00 */
[----:B------:R5:W-:Y:S04]  /*1ede0*/  STL.64 [R1+0x3208], R88 ;  /* 0x0032085801007387 */ /* 0x000be80000100a00 */
[----:B------:R5:W-:Y:S01]  /*1edf0*/  LDGSTS.E [R0+0x2f600], desc[UR60][R90.64], P6 ;  /* 0x2f6000005a007fae */ /* 0x000be2000b12187c */
[----:B--2---:R-:W-:-:S03]  /*1ee00*/  IMAD.WIDE R72, R12, 0x4, R238 ;  /* 0x000000040c487825 */ /* 0x004fc600078e02ee */
[----:B------:R2:W-:Y:S01]  /*1ee10*/  LDGSTS.E [R0+0x2f680], desc[UR60][R88.64], P3 ;  /* 0x2f68000058007fae */ /* 0x0005e2000992187c */
[----:B----4-:R-:W-:-:S03]  /*1ee20*/  IMAD.WIDE R4, R12, 0x4, R236 ;  /* 0x000000040c047825 */ /* 0x010fc600078e02ec */
[----:B------:R4:W-:Y:S04]  /*1ee30*/  STL.64 [R1+0x3278], R72 ;  /* 0x0032784801007387 */ /* 0x0009e80000100a00 */
[----:B------:R4:W-:Y:S04]  /*1ee40*/  STL.64 [R1+0x3270], R4 ;  /* 0x0032700401007387 */ /* 0x0009e80000100a00 */
[----:B-1----:R-:W3:Y:S04]  /*1ee50*/  LDL.LU.64 R86, [R1+0x1f18] ;  /* 0x001f180001567983 */ /* 0x002ee80000300a00 */
[----:B------:R-:W5:Y:S04]  /*1ee60*/  LDL.LU.64 R242, [R1+0x1ae8] ;  /* 0x001ae80001f27983 */ /* 0x000f680000300a00 */
[----:B------:R-:W2:Y:S04]  /*1ee70*/  LDL.LU.64 R84, [R1+0x1ed8] ;  /* 0x001ed80001547983 */ /* 0x000ea80000300a00 */
[----:B------:R-:W4:Y:S04]  /*1ee80*/  LDL.LU.64 R240, [R1+0x19e8] ;  /* 0x0019e80001f07983 */ /* 0x000f280000300a00 */
        /* <DEDUP_REMOVED lines=8> */
[----:B------:R1:W-:Y:S04]  /*1ef10*/  LDGSTS.E [R0+0x2fe00], desc[UR60][R72.64], P6 ;  /* 0x2fe0000048007fae */ /* 0x0003e8000b12187c */
[----:B------:R1:W-:Y:S01]  /*1ef20*/  LDGSTS.E [R0+0x2fe80], desc[UR60][R4.64], P3 ;  /* 0x2fe8000004007fae */ /* 0x0003e2000992187c */
[----:B---3--:R-:W-:-:S04]  /*1ef30*/  IMAD.WIDE R132, R12, 0x4, R86 ;  /* 0x000000040c847825 */ /* 0x008fc800078e0256 */
[C---:B-----5:R-:W-:Y:S01]  /*1ef40*/  IMAD.WIDE R130, R12.reuse, 0x4, R242 ;  /* 0x000000040c827825 */ /* 0x060fe200078e02f2 */
[----:B------:R-:W-:Y:S03]  /*1ef50*/  LDGSTS.E [R249+0x28700], desc[UR60][R132.64], P6 ;  /* 0x2870000084f97fae */ /* 0x000fe6000b12187c */
[C---:B--2---:R-:W-:Y:S01]  /*1ef60*/  IMAD.WIDE R128, R12.reuse, 0x4, R84 ;  /* 0x000000040c807825 */ /* 0x044fe200078e0254 */
[----:B------:R-:W2:Y:S03]  /*1ef70*/  LDL.LU.64 R242, [R1+0x1d88] ;  /* 0x001d880001f27983 */ /* 0x000ea60000300a00 */
[C---:B----4-:R-:W-:Y:S01]  /*1ef80*/  IMAD.WIDE R126, R12.reuse, 0x4, R240 ;  /* 0x000000040c7e7825 */ /* 0x050fe200078e02f0 */
[----:B------:R-:W-:Y:S04]  /*1ef90*/  LDGSTS.E [R249+0x28780], desc[UR60][R130.64], P3 ;  /* 0x2878000082f97fae */ /* 0x000fe8000992187c */
[----:B------:R-:W3:Y:S01]  /*1efa0*/  LDL.LU.64 R240, [R1+0x13d8] ;  /* 0x0013d80001f07983 */ /* 0x000ee20000300a00 */
[----:B------:R-:W-:-:S03]  /*1efb0*/  IMAD.WIDE R122, R12, 0x4, R238 ;  /* 0x000000040c7a7825 */ /* 0x000fc600078e02ee */
[----:B------:R-:W-:Y:S04]  /*1efc0*/  STL.64 [R1+0x1430], R132 ;  /* 0x0014308401007387 */ /* 0x000fe80000100a00 */
[----:B------:R-:W-:Y:S01]  /*1efd0*/  STL.64 [R1+0x1428], R130 ;  /* 0x0014288201007387 */ /* 0x000fe20000100a00 */
[----:B------:R-:W-:-:S03]  /*1efe0*/  IMAD.WIDE R120, R12, 0x4, R236 ;  /* 0x000000040c787825 */ /* 0x000fc600078e02ec */
[----:B------:R-:W4:Y:S04]  /*1eff0*/  LDL.LU.64 R238, [R1+0x1d48] ;  /* 0x001d480001ee7983 */ /* 0x000f280000300a00 */
        /* <DEDUP_REMOVED lines=36> */
[----:B------:R-:W-:Y:S01]  /*1f240*/  LDGSTS.E [R249+0x2af00], desc[UR60][R112.64], P6 ;  /* 0x2af0000070f97fae */ /* 0x000fe2000b12187c */
[----:B------:R-:W-:-:S03]  /*1f250*/  UISETP.GE.AND UP0, UPT, UR7, 0x40, UPT ;  /* 0x000000400700788c */ /* 0x000fc6000bf06270 */
[----:B------:R-:W-:Y:S01]  /*1f260*/  LDGSTS.E [R249+0x2af80], desc[UR60][R110.64], P3 ;  /* 0x2af800006ef97fae */ /* 0x000fe2000992187c */
[----:B--2---:R-:W-:-:S03]  /*1f270*/  IMAD.WIDE R108, R12, 0x4, R242 ;  /* 0x000000040c6c7825 */ /* 0x004fc600078e02f2 */
[----:B------:R-:W2:Y:S04]  /*1f280*/  LDL.LU.64 R242, [R1+0xd58] ;  /* 0x000d580001f27983 */ /* 0x000ea80000300a00 */
[----:B------:R-:W-:Y:S01]  /*1f290*/  LDGSTS.E [R249+0x2b700], desc[UR60][R108.64], P6 ;  /* 0x2b7000006cf97fae */ /* 0x000fe2000b12187c */
[----:B---3--:R-:W-:-:S03]  /*1f2a0*/  IMAD.WIDE R106, R12, 0x4, R240 ;  /* 0x000000040c6a7825 */ /* 0x008fc600078e02f0 */
[----:B------:R-:W3:Y:S04]  /*1f2b0*/  LDL.LU.64 R240, [R1+0xd50] ;  /* 0x000d500001f07983 */ /* 0x000ee80000300a00 */
[----:B------:R-:W-:Y:S04]  /*1f2c0*/  STL.64 [R1+0x1460], R110 ;  /* 0x0014606e01007387 */ /* 0x000fe80000100a00 */
[----:B------:R-:W-:Y:S01]  /*1f2d0*/  LDGSTS.E [R249+0x2b780], desc[UR60][R106.64], P3 ;  /* 0x2b7800006af97fae */ /* 0x000fe2000992187c */
[----:B----4-:R-:W-:-:S03]  /*1f2e0*/  IMAD.WIDE R104, R12, 0x4, R238 ;  /* 0x000000040c687825 */ /* 0x010fc600078e02ee */
[----:B------:R-:W1:Y:S04]  /*1f2f0*/  LDL.LU.64 R238, [R1+0xc48] ;  /* 0x000c480001ee7983 */ /* 0x000e680000300a00 */
[----:B------:R-:W-:Y:S01]  /*1f300*/  LDGSTS.E [R249+0x2bf00], desc[UR60][R104.64], P6 ;  /* 0x2bf0000068f97fae */ /* 0x000fe2000b12187c */
[----:B-----5:R-:W-:-:S03]  /*1f310*/  IMAD.WIDE R102, R12, 0x4, R236 ;  /* 0x000000040c667825 */ /* 0x020fc600078e02ec */
[----:B------:R-:W4:Y:S04]  /*1f320*/  LDL.LU.64 R236, [R1+0xc40] ;  /* 0x000c400001ec7983 */ /* 0x000f280000300a00 */
[----:B------:R-:W-:Y:S04]  /*1f330*/  STL.64 [R1+0x18e8], R108 ;  /* 0x0018e86c01007387 */ /* 0x000fe80000100a00 */
[----:B------:R-:W-:Y:S01]  /*1f340*/  STL.64 [R1+0x1820], R106 ;  /* 0x0018206a01007387 */ /* 0x000fe20000100a00 */
[----:B------:R-:W-:-:S03]  /*1f350*/  IMAD.WIDE R100, R12, 0x4, R94 ;  /* 0x000000040c647825 */ /* 0x000fc600078e025e */
[----:B------:R-:W-:Y:S01]  /*1f360*/  STL.64 [R1+0x19e8], R104 ;  /* 0x0019e86801007387 */ /* 0x000fe20000100a00 */
[----:B------:R-:W-:-:S03]  /*1f370*/  IMAD.WIDE R98, R12, 0x4, R92 ;  /* 0x000000040c627825 */ /* 0x000fc600078e025c */
[----:B------:R-:W-:Y:S01]  /*1f380*/  STL.64 [R1+0x1920], R102 ;  /* 0x0019206601007387 */ /* 0x000fe20000100a00 */
        /* <DEDUP_REMOVED lines=8> */
[----:B------:R-:W-:Y:S04]  /*1f410*/  STL.64 [R1+0x2ff8], R92 ;  /* 0x002ff85c01007387 */ /* 0x000fe80000100a00 */
[----:B------:R-:W-:Y:S01]  /*1f420*/  LDGSTS.E [R249+0x2bf80], desc[UR60][R102.64], P3 ;  /* 0x2bf8000066f97fae */ /* 0x000fe2000992187c */
        /* <DEDUP_REMOVED lines=12> */
[----:B------:R5:W-:Y:S04]  /*1f4f0*/  STL.64 [R1+0x30b8], R80 ;  /* 0x0030b85001007387 */ /* 0x000be80000100a00 */
[----:B------:R-:W-:Y:S01]  /*1f500*/  STL.64 [R1+0x30b0], R78 ;  /* 0x0030b04e01007387 */ /* 0x000fe20000100a00 */
[----:B------:R-:W-:-:S03]  /*1f510*/  PLOP3.LUT P0, PT, PT, PT, UP0, 0x40, 0x0 ;  /* 0x000000000000781c */ /* 0x000fc60003f0e808 */
        /* <DEDUP_REMOVED lines=11> */
[----:B--2---:R-:W-:-:S04]  /*1f5d0*/  IMAD.WIDE R76, R12, 0x4, R242 ;  /* 0x000000040c4c7825 */ /* 0x004fc800078e02f2 */
[C---:B---3--:R-:W-:Y:S01]  /*1f5e0*/  IMAD.WIDE R74, R12.reuse, 0x4, R240 ;  /* 0x000000040c4a7825 */ /* 0x048fe200078e02f0 */
[----:B------:R2:W-:Y:S04]  /*1f5f0*/  STL.64 [R1+0x3108], R76 ;  /* 0x0031084c01007387 */ /* 0x0005e80000100a00 */
[----:B------:R-:W-:Y:S04]  /*1f600*/  STL.64 [R1+0x3100], R74 ;  /* 0x0031004a01007387 */ /* 0x000fe80000100a00 */
[----:B------:R-:W-:Y:S01]  /*1f610*/  LDGSTS.E [R249+0x2f700], desc[UR60][R76.64], P6 ;  /* 0x2f7000004cf97fae */ /* 0x000fe2000b12187c */
[----:B-1----:R-:W-:-:S03]  /*1f620*/  IMAD.WIDE R72, R12, 0x4, R238 ;  /* 0x000000040c487825 */ /* 0x002fc600078e02ee */
[----:B------:R-:W-:Y:S01]  /*1f630*/  LDGSTS.E [R249+0x2f780], desc[UR60][R74.64], P3 ;  /* 0x2f7800004af97fae */ /* 0x000fe2000992187c */
[----:B----4-:R-:W-:-:S03]  /*1f640*/  IMAD.WIDE R4, R12, 0x4, R236 ;  /* 0x000000040c047825 */ /* 0x010fc600078e02ec */
[----:B------:R1:W-:Y:S04]  /*1f650*/  STL.64 [R1+0x3160], R72 ;  /* 0x0031604801007387 */ /* 0x0003e80000100a00 */
[----:B------:R3:W-:Y:S04]  /*1f660*/  STL.64 [R1+0x3158], R4 ;  /* 0x0031580401007387 */ /* 0x0007e80000100a00 */
[----:B------:R3:W-:Y:S04]  /*1f670*/  STL [R1+0x8a8], RZ ;  /* 0x0008a8ff01007387 */ /* 0x0007e80000100800 */
        /* <DEDUP_REMOVED lines=221> */
[----:B------:R3:W-:Y:S04]  /*20450*/  STL [R1], RZ ;  /* 0x000000ff01007387 */ /* 0x0007e80000100800 */
        /* <DEDUP_REMOVED lines=631> */
[----:B------:R-:W-:Y:S04]  /*22bd0*/  LDGSTS.E [R249+0x2ff00], desc[UR60][R72.64], P6 ;  /* 0x2ff0000048f97fae */ /* 0x000fe8000b12187c */
[----:B------:R4:W-:Y:S01]  /*22be0*/  LDGSTS.E [R249+0x2ff80], desc[UR60][R4.64], P3 ;  /* 0x2ff8000004f97fae */ /* 0x0009e2000992187c */
[----:B------:R-:W-:-:S03]  /*22bf0*/  CS2R R250, SRZ ;  /* 0x0000000000fa7805 */ /* 0x000fc6000001ff00 */
[----:B------:R-:W0:Y:S01]  /*22c00*/  LDGDEPBAR ;  /* 0x00000000000079af */ /* 0x000e220000000000 */
[----:B------:R-:W-:Y:S02]  /*22c10*/  CS2R R244, SRZ ;  /* 0x0000000000f47805 */ /* 0x000fe4000001ff00 */
[----:B------:R-:W-:Y:S02]  /*22c20*/  CS2R R246, SRZ ;  /* 0x0000000000f67805 */ /* 0x000fe4000001ff00 */
[----:B------:R-:W-:Y:S02]  /*22c30*/  CS2R R240, SRZ ;  /* 0x0000000000f07805 */ /* 0x000fe4000001ff00 */
[----:B------:R-:W-:Y:S02]  /*22c40*/  CS2R R242, SRZ ;  /* 0x0000000000f27805 */ /* 0x000fe4000001ff00 */
[----:B------:R-:W-:Y:S02]  /*22c50*/  CS2R R236, SRZ ;  /* 0x0000000000ec7805 */ /* 0x000fe4000001ff00 */
[----:B------:R-:W-:-:S02]  /*22c60*/  CS2R R238, SRZ ;  /* 0x0000000000ee7805 */ /* 0x000fc4000001ff00 */
[----:B------:R-:W-:Y:S02]  /*22c70*/  CS2R R220, SRZ ;  /* 0x0000000000dc7805 */ /* 0x000fe4000001ff00 */
[----:B----4-:R-:W-:Y:S02]  /*22c80*/  CS2R R248, SRZ ;  /* 0x0000000000f87805 */ /* 0x010fe4000001ff00 */
[----:B------:R-:W-:Y:S02]  /*22c90*/  CS2R R222, SRZ ;  /* 0x0000000000de7805 */ /* 0x000fe4000001ff00 */
[----:B------:R-:W-:Y:S02]  /*22ca0*/  CS2R R216, SRZ ;  /* 0x0000000000d87805 */ /* 0x000fe4000001ff00 */
[----:B------:R-:W-:Y:S02]  /*22cb0*/  CS2R R218, SRZ ;  /* 0x0000000000da7805 */ /* 0x000fe4000001ff00 */
[----:B-----5:R-:W-:-:S02]  /*22cc0*/  CS2R R80, SRZ ;  /* 0x0000000000507805 */ /* 0x020fc4000001ff00 */
[----:B------:R-:W-:Y:S02]  /*22cd0*/  CS2R R82, SRZ ;  /* 0x0000000000527805 */ /* 0x000fe4000001ff00 */
[----:B--2---:R-:W-:Y:S02]  /*22ce0*/  CS2R R76, SRZ ;  /* 0x00000000004c7805 */ /* 0x004fe4000001ff00 */
[----:B------:R-:W-:Y:S02]  /*22cf0*/  CS2R R78, SRZ ;  /* 0x00000000004e7805 */ /* 0x000fe4000001ff00 */
[----:B------:R-:W-:Y:S02]  /*22d00*/  CS2R R84, SRZ ;  /* 0x0000000000547805 */ /* 0x000fe4000001ff00 */
[----:B------:R-:W-:Y:S02]  /*22d10*/  CS2R R86, SRZ ;  /* 0x0000000000567805 */ /* 0x000fe4000001ff00 */
[----:B-1----:R-:W-:-:S02]  /*22d20*/  CS2R R72, SRZ ;  /* 0x0000000000487805 */ /* 0x002fc4000001ff00 */
[----:B------:R-:W-:Y:S02]  /*22d30*/  CS2R R74, SRZ ;  /* 0x00000000004a7805 */ /* 0x000fe4000001ff00 */
[----:B------:R-:W-:Y:S02]  /*22d40*/  CS2R R88, SRZ ;  /* 0x0000000000587805 */ /* 0x000fe4000001ff00 */
[----:B------:R-:W-:Y:S02]  /*22d50*/  CS2R R90, SRZ ;  /* 0x00000000005a7805 */ /* 0x000fe4000001ff00 */
[----:B------:R-:W-:Y:S02]  /*22d60*/  CS2R R184, SRZ ;  /* 0x0000000000b87805 */ /* 0x000fe4000001ff00 */
[----:B------:R-:W-:Y:S02]  /*22d70*/  CS2R R186, SRZ ;  /* 0x0000000000ba7805 */ /* 0x000fe4000001ff00 */
[----:B------:R-:W-:-:S02]  /*22d80*/  CS2R R108, SRZ ;  /* 0x00000000006c7805 */ /* 0x000fc4000001ff00 */
        /* <DEDUP_REMOVED lines=58> */
[----:B------:R-:W-:Y:S01]  /*23130*/  CS2R R126, SRZ ;  /* 0x00000000007e7805 */ /* 0x000fe2000001ff00 */
[----:B---3--:R-:W-:Y:S06]  /*23140*/  @P0 BRA `(.L_x_0) ;  /* 0x0000061c00700947 */ /* 0x008fec0003800000 */
[----:B------:R-:W2:Y:S04]  /*23150*/  LDL.LU.64 R174, [R1+0x1a00] ;  /* 0x001a000001ae7983 */ /* 0x000ea80000300a00 */
[----:B------:R-:W3:Y:S04]  /*23160*/  LDL.LU.64 R176, [R1+0x1a08] ;  /* 0x001a080001b07983 */ /* 0x000ee80000300a00 */
[----:B------:R-:W4:Y:S04]  /*23170*/  LDL.LU.64 R178, [R1+0x1a18] ;  /* 0x001a180001b27983 */ /* 0x000f280000300a00 */
[----:B------:R-:W5:Y:S04]  /*23180*/  LDL.LU.64 R180, [R1+0x1a20] ;  /* 0x001a200001b47983 */ /* 0x000f680000300a00 */
[----:B------:R-:W5:Y:S04]  /*23190*/  LDL.LU.64 R182, [R1+0x1a28] ;  /* 0x001a280001b67983 */ /* 0x000f680000300a00 */
[----:B------:R-:W5:Y:S04]  /*231a0*/  LDL.LU.64 R124, [R1+0x1a30] ;  /* 0x001a3000017c7983 */ /* 0x000f680000300a00 */
[----:B------:R-:W5:Y:S04]  /*231b0*/  LDL.LU.64 R126, [R1+0x1a40] ;  /* 0x001a4000017e7983 */ /* 0x000f680000300a00 */
[----:B------:R-:W5:Y:S04]  /*231c0*/  LDL.LU.64 R4, [R1+0x1a48] ;  /* 0x001a480001047983 */ /* 0x000f680000300a00 */
[----:B------:R-:W5:Y:S04]  /*231d0*/  LDL.LU.64 R158, [R1+0x880] ;  /* 0x00088000019e7983 */ /* 0x000f680000300a00 */
[----:B--2---:R-:W-:Y:S01]  /*231e0*/  STL [R1+0x2f40], R174 ;  /* 0x002f40ae01007387 */ /* 0x004fe20000100800 */
[----:B------:R-:W-:-:S03]  /*231f0*/  IMAD.MOV.U32 R0, RZ, RZ, R175 ;  /* 0x000000ffff007224 */ /* 0x000fc600078e00af */
[----:B------:R-:W2:Y:S04]  /*23200*/  LDL.LU.64 R160, [R1+0x878] ;  /* 0x0008780001a07983 */ /* 0x000ea80000300a00 */
[----:B------:R1:W-:Y:S04]  /*23210*/  STL [R1+0x2f3c], R0 ;  /* 0x002f3c0001007387 */ /* 0x0003e80000100800 */
[----:B---3--:R-:W-:Y:S04]  /*23220*/  STL [R1+0x2f48], R176 ;  /* 0x002f48b001007387 */ /* 0x008fe80000100800 */
[----:B------:R-:W3:Y:S01]  /*23230*/  LDL.LU.64 R162, [R1+0xcb0] ;  /* 0x000cb00001a27983 */ /* 0x000ee20000300a00 */
[----:B-1----:R-:W-:-:S03]  /*23240*/  IMAD.MOV.U32 R0, RZ, RZ, R177 ;  /* 0x000000ffff007224 */ /* 0x002fc600078e00b1 */
[----:B------:R-:W3:Y:S04]  /*23250*/  LDL.LU.64 R164, [R1+0xcd0] ;  /* 0x000cd00001a47983 */ /* 0x000ee80000300a00 */
[----:B------:R1:W-:Y:S04]  /*23260*/  STL [R1+0x2f44], R0 ;  /* 0x002f440001007387 */ /* 0x0003e80000100800 */
[----:B----4-:R-:W-:Y:S04]  /*23270*/  STL [R1+0x2f50], R178 ;  /* 0x002f50b201007387 */ /* 0x010fe80000100800 */
[----:B------:R-:W4:Y:S01]  /*23280*/  LDL.LU.64 R166, [R1+0xce0] ;  /* 0x000ce00001a67983 */ /* 0x000f220000300a00 */
[----:B-1----:R-:W-:-:S03]  /*23290*/  IMAD.MOV.U32 R0, RZ, RZ, R179 ;  /* 0x000000ffff007224 */ /* 0x002fc600078e00b3 */
[----:B------:R-:W4:Y:S04]  /*232a0*/  LDL.LU.64 R168, [R1+0xcf0] ;  /* 0x000cf00001a87983 */ /* 0x000f280000300a00 */
[----:B------:R1:W-:Y:S04]  /*232b0*/  STL [R1+0x2f4c], R0 ;  /* 0x002f4c0001007387 */ /* 0x0003e80000100800 */
[----:B-----5:R-:W-:Y:S04]  /*232c0*/  STL [R1+0x2f58], R180 ;  /* 0x002f58b401007387 */ /* 0x020fe80000100800 */
[----:B------:R-:W5:Y:S01]  /*232d0*/  LDL.LU.64 R170, [R1+0xd00] ;  /* 0x000d000001aa7983 */ /* 0x000f620000300a00 */
[----:B-1----:R-:W-:-:S03]  /*232e0*/  IMAD.MOV.U32 R0, RZ, RZ, R181 ;  /* 0x000000ffff007224 */ /* 0x002fc600078e00b5 */
[----:B------:R-:W5:Y:S04]  /*232f0*/  LDL.LU.64 R172, [R1+0xd10] ;  /* 0x000d100001ac7983 */ /* 0x000f680000300a00 */
[----:B------:R1:W-:Y:S04]  /*23300*/  STL [R1+0x2f54], R0 ;  /* 0x002f540001007387 */ /* 0x0003e80000100800 */
[----:B------:R-:W-:Y:S04]  /*23310*/  STL [R1+0x2f60], R182 ;  /* 0x002f60b601007387 */ /* 0x000fe80000100800 */
[----:B------:R-:W5:Y:S01]  /*23320*/  LDL.LU.64 R174, [R1+0x870] ;  /* 0x0008700001ae7983 */ /* 0x000f620000300a00 */
[----:B-1----:R-:W-:-:S03]  /*23330*/  IMAD.MOV.U32 R0, RZ, RZ, R183 ;  /* 0x000000ffff007224 */ /* 0x002fc600078e00b7 */
[----:B------:R-:W5:Y:S04]  /*23340*/  LDL.LU.64 R176, [R1+0x848] ;  /* 0x0008480001b07983 */ /* 0x000f680000300a00 */
[----:B------:R1:W-:Y:S04]  /*23350*/  STL [R1+0x2f5c], R0 ;  /* 0x002f5c0001007387 */ /* 0x0003e80000100800 */
[----:B------:R-:W-:Y:S04]  /*23360*/  STL [R1+0x2f68], R124 ;  /* 0x002f687c01007387 */ /* 0x000fe80000100800 */
[----:B------:R-:W5:Y:S01]  /*23370*/  LDL.LU.64 R178, [R1+0x840] ;  /* 0x0008400001b27983 */ /* 0x000f620000300a00 */
[----:B-1----:R-:W-:-:S03]  /*23380*/  MOV R0, R125 ;  /* 0x0000007d00007202 */ /* 0x002fc60000000f00 */
[----:B------:R-:W5:Y:S04]  /*23390*/  LDL.LU.64 R180, [R1+0x7c0] ;  /* 0x0007c00001b47983 */ /* 0x000f680000300a00 */
[----:B------:R1:W-:Y:S04]  /*233a0*/  STL [R1+0x2f64], R0 ;  /* 0x002f640001007387 */ /* 0x0003e80000100800 */
[----:B------:R1:W-:Y:S04]  /*233b0*/  STL [R1+0x2f70], R126 ;  /* 0x002f707e01007387 */ /* 0x0003e80000100800 */
[----:B------:R-:W5:Y:S01]  /*233c0*/  LDL.LU.64 R182, [R1+0x7a8] ;  /* 0x0007a80001b67983 */ /* 0x000f620000300a00 */
[----:B-1----:R-:W-:-:S03]  /*233d0*/  IMAD.MOV.U32 R0, RZ, RZ, R127 ;  /* 0x000000ffff007224 */ /* 0x002fc600078e007f */
[----:B------:R-:W5:Y:S04]  /*233e0*/  LDL.LU.64 R124, [R1+0x7a0] ;  /* 0x0007a000017c7983 */ /* 0x000f680000300a00 */
[----:B------:R1:W-:Y:S04]  /*233f0*/  STL [R1+0x2f6c], R0 ;  /* 0x002f6c0001007387 */ /* 0x0003e80000100800 */
[----:B------:R1:W-:Y:S04]  /*23400*/  STL [R1+0x2f78], R4 ;  /* 0x002f780401007387 */ /* 0x0003e80000100800 */
[----:B------:R-:W5:Y:S01]  /*23410*/  LDL.LU.64 R126, [R1+0x778] ;  /* 0x00077800017e7983 */ /* 0x000f620000300a00 */
[----:B-1----:R-:W-:-:S03]  /*23420*/  IMAD.MOV.U32 R0, RZ, RZ, R5 ;  /* 0x000000ffff007224 */ /* 0x002fc600078e0005 */
[----:B------:R-:W-:Y:S04]  /*23430*/  STL [R1+0x2f80], R158 ;  /* 0x002f809e01007387 */ /* 0x000fe80000100800 */
[----:B------:R1:W-:Y:S04]  /*23440*/  STL [R1+0x2f74], R0 ;  /* 0x002f740001007387 */ /* 0x0003e80000100800 */
[----:B------:R-:W5:Y:S01]  /*23450*/  LDL.LU.64 R4, [R1+0x770] ;  /* 0x0007700001047983 */ /* 0x000f620000300a00 */
[----:B-1----:R-:W-:-:S03]  /*23460*/  IMAD.MOV.U32 R0, RZ, RZ, R159 ;  /* 0x000000ffff007224 */ /* 0x002fc600078e009f */
[----:B--2---:R-:W-:Y:S04]  /*23470*/  STL [R1+0x2f88], R160 ;  /* 0x002f88a001007387 */ /* 0x004fe80000100800 */
[----:B------:R1:W-:Y:S04]  /*23480*/  STL [R1+0x2f7c], R0 ;  /* 0x002f7c0001007387 */ /* 0x0003e80000100800 */
[----:B---3--:R-:W-:Y:S01]  /*23490*/  STL [R1+0x2f90], R162 ;  /* 0x002f90a201007387 */ /* 0x008fe20000100800 */
[----:B-1----:R-:W-:-:S05]  /*234a0*/  IMAD.MOV.U32 R0, RZ, RZ, R161 ;  /* 0x000000ffff007224 */ /* 0x002fca00078e00a1 */
[----:B------:R1:W-:Y:S04]  /*234b0*/  STL [R1+0x2f84], R0 ;  /* 0x002f840001007387 */ /* 0x0003e80000100800 */
[----:B------:R-:W-:Y:S01]  /*234c0*/  STL [R1+0x2f98], R164 ;  /* 0x002f98a401007387 */ /* 0x000fe20000100800 */
[----:B-1----:R-:W-:-:S05]  /*234d0*/  IMAD.MOV.U32 R0, RZ, RZ, R163 ;  /* 0x000000ffff007224 */ /* 0x002fca00078e00a3 */
[----:B------:R1:W-:Y:S04]  /*234e0*/  STL [R1+0x2f8c], R0 ;  /* 0x002f8c0001007387 */ /* 0x0003e80000100800 */
[----:B----4-:R-:W-:Y:S01]  /*234f0*/  STL [R1+0x2fa0], R166 ;  /* 0x002fa0a601007387 */ /* 0x010fe20000100800 */
[----:B-1----:R-:W-:-:S05]  /*23500*/  IMAD.MOV.U32 R0, RZ, RZ, R165 ;  /* 0x000000ffff007224 */ /* 0x002fca00078e00a5 */
[----:B------:R1:W-:Y:S04]  /*23510*/  STL [R1+0x2f94], R0 ;  /* 0x002f940001007387 */ /* 0x0003e80000100800 */
[----:B------:R-:W-:Y:S01]  /*23520*/  STL [R1+0x2fa8], R168 ;  /* 0x002fa8a801007387 */ /* 0x000fe20000100800 */
[----:B-1----:R-:W-:-:S05]  /*23530*/  MOV R0, R167 ;  /* 0x000000a700007202 */ /* 0x002fca0000000f00 */
[----:B------:R1:W-:Y:S04]  /*23540*/  STL [R1+0x2f9c], R0 ;  /* 0x002f9c0001007387 */ /* 0x0003e80000100800 */
[----:B-----5:R-:W-:Y:S01]  /*23550*/  STL [R1+0x2fb0], R170 ;  /* 0x002fb0aa01007387 */ /* 0x020fe20000100800 */
[----:B-1----:R-:W-:-:S05]  /*23560*/  IMAD.MOV.U32 R0, RZ, RZ, R169 ;  /* 0x000000ffff007224 */ /* 0x002fca00078e00a9 */
[----:B------:R1:W-:Y:S04]  /*23570*/  STL [R1+0x2fa4], R0 ;  /* 0x002fa40001007387 */ /* 0x0003e80000100800 */
[----:B------:R-:W-:Y:S01]  /*23580*/  STL [R1+0x2fb8], R172 ;  /* 0x002fb8ac01007387 */ /* 0x000fe20000100800 */
        /* <DEDUP_REMOVED lines=15> */
[----:B-1----:R-:W-:-:S05]  /*23680*/  MOV R0, R181 ;  /* 0x000000b500007202 */ /* 0x002fca0000000f00 */
[----:B------:R1:W-:Y:S04]  /*23690*/  STL [R1+0x2f1c], R0 ;  /* 0x002f1c0001007387 */ /* 0x0003e80000100800 */
[----:B------:R-:W-:Y:S01]  /*236a0*/  STL [R1+0x2f18], R124 ;  /* 0x002f187c01007387 */ /* 0x000fe20000100800 */
[----:B-1----:R-:W-:-:S05]  /*236b0*/  IMAD.MOV.U32 R0, RZ, RZ, R183 ;  /* 0x000000ffff007224 */ /* 0x002fca00078e00b7 */
[----:B------:R1:W-:Y:S04]  /*236c0*/  STL [R1+0x2f14], R0 ;  /* 0x002f140001007387 */ /* 0x0003e80000100800 */
[----:B------:R-:W-:Y:S01]  /*236d0*/  STL [R1+0x2f10], R126 ;  /* 0x002f107e01007387 */ /* 0x000fe20000100800 */
[----:B-1----:R-:W-:-:S05]  /*236e0*/  IMAD.MOV.U32 R0, RZ, RZ, R125 ;  /* 0x000000ffff007224 */ /* 0x002fca00078e007d */
[----:B------:R1:W-:Y:S04]  /*236f0*/  STL [R1+0x2f0c], R0 ;  /* 0x002f0c0001007387 */ /* 0x0003e80000100800 */
[----:B------:R-:W2:Y:S04]  /*23700*/  LDL.LU.64 R182, [R1+0xe98] ;  /* 0x000e980001b67983 */ /* 0x000ea80000300a00 */
[----:B------:R-:W-:Y:S01]  /*23710*/  STL [R1+0x2f08], R4 ;  /* 0x002f080401007387 */ /* 0x000fe20000100800 */
[----:B-1----:R-:W-:-:S05]  /*23720*/  IMAD.MOV.U32 R0, RZ, RZ, R127 ;  /* 0x000000ffff007224 */ /* 0x002fca00078e007f */
[----:B------:R1:W-:Y:S04]  /*23730*/  STL [R1+0x2f04], R0 ;  /* 0x002f040001007387 */ /* 0x0003e80000100800 */
[----:B------:R-:W3:Y:S01]  /*23740*/  LDL.LU.64 R124, [R1+0xeb0] ;  /* 0x000eb000017c7983 */ /* 0x000ee20000300a00 */
[----:B-1----:R-:W-:-:S05]  /*23750*/  IMAD.MOV.U32 R0, RZ, RZ, R5 ;  /* 0x000000ffff007224 */ /* 0x002fca00078e0005 */
[----:B------:R1:W-:Y:S04]  /*23760*/  STL [R1+0x2efc], R0 ;  /* 0x002efc0001007387 */ /* 0x0003e80000100800 */
[----:B------:R-:W-:Y:S04]  /*23770*/  STL [R1+0x2f00], R70 ;  /* 0x002f004601007387 */ /* 0x000fe80000100800 */
[----:B------:R-:W-:Y:S04]  /*23780*/  STL [R1+0x2ef4], R71 ;  /* 0x002ef44701007387 */ /* 0x000fe80000100800 */
[----:B------:R-:W-:Y:S04]  /*23790*/  STL [R1+0x2ef8], R68 ;  /* 0x002ef84401007387 */ /* 0x000fe80000100800 */
[----:B------:R-:W4:Y:S04]  /*237a0*/  LDL.LU.64 R126, [R1+0xec8] ;  /* 0x000ec800017e7983 */ /* 0x000f280000300a00 */
[----:B------:R-:W-:Y:S04]  /*237b0*/  STL [R1+0x2eec], R69 ;  /* 0x002eec4501007387 */ /* 0x000fe80000100800 */
[----:B------:R-:W-:Y:S04]  /*237c0*/  STL [R1+0x2ef0], R66 ;  /* 0x002ef04201007387 */ /* 0x000fe80000100800 */
[----:B------:R-:W-:Y:S04]  /*237d0*/  STL [R1+0x2ee4], R67 ;  /* 0x002ee44301007387 */ /* 0x000fe80000100800 */
[----:B------:R-:W5:Y:S04]  /*237e0*/  LDL.LU.64 R4, [R1+0xee0] ;  /* 0x000ee00001047983 */ /* 0x000f680000300a00 */
[----:B------:R-:W-:Y:S04]  /*237f0*/  STL [R1+0x2ee8], R64 ;  /* 0x002ee84001007387 */ /* 0x000fe80000100800 */
[----:B------:R-:W-:Y:S04]  /*23800*/  STL [R1+0x2edc], R65 ;  /* 0x002edc4101007387 */ /* 0x000fe80000100800 */
[----:B------:R-:W-:Y:S04]  /*23810*/  STL [R1+0x2ee0], R62 ;  /* 0x002ee03e01007387 */ /* 0x000fe80000100800 */
[----:B------:R-:W5:Y:S04]  /*23820*/  LDL.LU.64 R158, [R1+0xef8] ;  /* 0x000ef800019e7983 */ /* 0x000f680000300a00 */
        /* <DEDUP_REMOVED lines=14> */
[----:B--2---:R-:W-:Y:S04]  /*23910*/  STL [R1+0x2e44], R182 ;  /* 0x002e44b601007387 */ /* 0x004fe80000100800 */
[----:B------:R-:W2:Y:S01]  /*23920*/  LDL.LU.64 R174, [R1+0xd70] ;  /* 0x000d700001ae7983 */ /* 0x000ea20000300a00 */
[----:B-1----:R-:W-:-:S03]  /*23930*/  IMAD.MOV.U32 R0, RZ, RZ, R183 ;  /* 0x000000ffff007224 */ /* 0x002fc600078e00b7 */
[----:B------:R-:W2:Y:S04]  /*23940*/  LDL.LU.64 R176, [R1+0xd80] ;  /* 0x000d800001b07983 */ /* 0x000ea80000300a00 */
[----:B------:R1:W-:Y:S04]  /*23950*/  STL [R1+0x2e40], R0 ;  /* 0x002e400001007387 */ /* 0x0003e80000100800 */
[----:B---3--:R-:W-:Y:S04]  /*23960*/  STL [R1+0x2e4c], R124 ;  /* 0x002e4c7c01007387 */ /* 0x008fe80000100800 */
[----:B------:R-:W3:Y:S01]  /*23970*/  LDL.LU.64 R178, [R1+0xda0] ;  /* 0x000da00001b27983 */ /* 0x000ee20000300a00 */
[----:B-1----:R-:W-:-:S03]  /*23980*/  IMAD.MOV.U32 R0, RZ, RZ, R125 ;  /* 0x000000ffff007224 */ /* 0x002fc600078e007d */
[----:B------:R-:W3:Y:S04]  /*23990*/  LDL.LU.64 R180, [R1+0xdb0] ;  /* 0x000db00001b47983 */ /* 0x000ee80000300a00 */
[----:B------:R1:W-:Y:S04]  /*239a0*/  STL [R1+0x2e48], R0 ;  /* 0x002e480001007387 */ /* 0x0003e80000100800 */
[----:B----4-:R4:W-:Y:S04]  /*239b0*/  STL [R1+0x2e54], R126 ;  /* 0x002e547e01007387 */ /* 0x0109e80000100800 */
[----:B------:R-:W3:Y:S01]  /*239c0*/  LDL.LU.64 R182, [R1+0x758] ;  /* 0x0007580001b67983 */ /* 0x000ee20000300a00 */
[----:B-1----:R-:W-:-:S03]  /*239d0*/  MOV R0, R127 ;  /* 0x0000007f00007202 */ /* 0x002fc60000000f00 */
[----:B------:R-:W3:Y:S04]  /*239e0*/  LDL.LU.64 R124, [R1+0x750] ;  /* 0x00075000017c7983 */ /* 0x000ee80000300a00 */
[----:B------:R1:W-:Y:S04]  /*239f0*/  STL [R1+0x2e50], R0 ;  /* 0x002e500001007387 */ /* 0x0003e80000100800 */
[----:B-----5:R5:W-:Y:S04]  /*23a00*/  STL [R1+0x2e5c], R4 ;  /* 0x002e5c0401007387 */ /* 0x020be80000100800 */
[----:B----4-:R-:W4:Y:S01]  /*23a10*/  LDL.LU.64 R126, [R1+0x748] ;  /* 0x00074800017e7983 */ /* 0x010f220000300a00 */
[----:B-1----:R-:W-:-:S03]  /*23a20*/  IMAD.MOV.U32 R0, RZ, RZ, R5 ;  /* 0x000000ffff007224 */ /* 0x002fc600078e0005 */
[----:B-----5:R-:W5:Y:S04]  /*23a30*/  LDL.LU.64 R4, [R1+0x740] ;  /* 0x0007400001047983 */ /* 0x020f680000300a00 */
[----:B------:R1:W-:Y:S04]  /*23a40*/  STL [R1+0x2e58], R0 ;  /* 0x002e580001007387 */ /* 0x0003e80000100800 */
[----:B------:R-:W-:Y:S01]  /*23a50*/  STL [R1+0x2e64], R158 ;  /* 0x002e649e01007387 */ /* 0x000fe20000100800 */
[----:B-1----:R-:W-:-:S03]  /*23a60*/  IMAD.MOV.U32 R0, RZ, RZ, R159 ;  /* 0x000000ffff007224 */ /* 0x002fc600078e009f */
[----:B------:R-:W-:Y:S04]  /*23a70*/  STL [R1+0x2e6c], R160 ;  /* 0x002e6ca001007387 */ /* 0x000fe80000100800 */
        /* <DEDUP_REMOVED lines=18> */
[----:B------:R1:W-:Y:S02]  /*23ba0*/  STL [R1+0x2e90], R0 ;  /* 0x002e900001007387 */ /* 0x0003e40000100800 */
[----:B-1----:R-:W-:Y:S02]  /*23bb0*/  IMAD.MOV.U32 R0, RZ, RZ, R173 ;  /* 0x000000ffff007224 */ /* 0x002fe400078e00ad */
[----:B--2---:R-:W-:Y:S04]  /*23bc0*/  STL [R1+0x2ea4], R174 ;  /* 0x002ea4ae01007387 */ /* 0x004fe80000100800 */
[----:B------:R1:W-:Y:S04]  /*23bd0*/  STL [R1+0x2e98], R0 ;  /* 0x002e980001007387 */ /* 0x0003e80000100800 */
[----:B------:R-:W-:Y:S01]  /*23be0*/  STL [R1+0x2eac], R176 ;  /* 0x002eacb001007387 */ /* 0x000fe20000100800 */
[----:B-1----:R-:W-:-:S05]  /*23bf0*/  IMAD.MOV.U32 R0, RZ, RZ, R175 ;  /* 0x000000ffff007224 */ /* 0x002fca00078e00af */
[----:B------:R1:W-:Y:S04]  /*23c00*/  STL [R1+0x2ea0], R0 ;  /* 0x002ea00001007387 */ /* 0x0003e80000100800 */
[----:B---3--:R-:W-:Y:S01]  /*23c10*/  STL [R1+0x2eb4], R178 ;  /* 0x002eb4b201007387 */ /* 0x008fe20000100800 */
        /* <DEDUP_REMOVED lines=11> */
[----:B----4-:R-:W-:Y:S01]  /*23cd0*/  STL [R1+0x2e30], R126 ;  /* 0x002e307e01007387 */ /* 0x010fe20000100800 */
[----:B-1----:R-:W-:-:S05]  /*23ce0*/  IMAD.MOV.U32 R0, RZ, RZ, R125 ;  /* 0x000000ffff007224 */ /* 0x002fca00078e007d */
[----:B------:R1:W-:Y:S04]  /*23cf0*/  STL [R1+0x2e2c], R0 ;  /* 0x002e2c0001007387 */ /* 0x0003e80000100800 */
[----:B-----5:R-:W-:Y:S01]  /*23d00*/  STL [R1+0x2e28], R4 ;  /* 0x002e280401007387 */ /* 0x020fe20000100800 */
[----:B-1----:R-:W-:-:S05]  /*23d10*/  IMAD.MOV.U32 R0, RZ, RZ, R127 ;  /* 0x000000ffff007224 */ /* 0x002fca00078e007f */
[----:B------:R1:W-:Y:S04]  /*23d20*/  STL [R1+0x2e24], R0 ;  /* 0x002e240001007387 */ /* 0x0003e80000100800 */
[----:B------:R-:W-:Y:S01]  /*23d30*/  STL [R1+0x2e20], R234 ;  /* 0x002e20ea01007387 */ /* 0x000fe20000100800 */
[----:B-1----:R-:W-:-:S05]  /*23d40*/  IMAD.MOV.U32 R0, RZ, RZ, R5 ;  /* 0x000000ffff007224 */ /* 0x002fca00078e0005 */
[----:B------:R1:W-:Y:S04]  /*23d50*/  STL [R1+0x2e1c], R0 ;  /* 0x002e1c0001007387 */ /* 0x0003e80000100800 */
[----:B------:R-:W-:Y:S04]  /*23d60*/  STL [R1+0x2e14], R235 ;  /* 0x002e14eb01007387 */ /* 0x000fe80000100800 */
[----:B------:R-:W1:Y:S04]  /*23d70*/  LDL.LU.64 R172, [R1+0x10e8] ;  /* 0x0010e80001ac7983 */ /* 0x000e680000300a00 */
[----:B------:R-:W-:Y:S04]  /*23d80*/  STL [R1+0x2e18], R232 ;  /* 0x002e18e801007387 */ /* 0x000fe80000100800 */
[----:B------:R-:W-:Y:S04]  /*23d90*/  STL [R1+0x2e0c], R233 ;  /* 0x002e0ce901007387 */ /* 0x000fe80000100800 */
[----:B------:R-:W2:Y:S04]  /*23da0*/  LDL.LU.64 R174, [R1+0x1100] ;  /* 0x0011000001ae7983 */ /* 0x000ea80000300a00 */
[----:B------:R-:W-:Y:S04]  /*23db0*/  STL [R1+0x2e10], R230 ;  /* 0x002e10e601007387 */ /* 0x000fe80000100800 */
[----:B------:R-:W-:Y:S04]  /*23dc0*/  STL [R1+0x2e04], R231 ;  /* 0x002e04e701007387 */ /* 0x000fe80000100800 */
[----:B------:R-:W-:Y:S04]  /*23dd0*/  STL [R1+0x2e08], R228 ;  /* 0x002e08e401007387 */ /* 0x000fe80000100800 */
[----:B------:R-:W3:Y:S04]  /*23de0*/  LDL.LU.64 R176, [R1+0x1118] ;  /* 0x0011180001b07983 */ /* 0x000ee80000300a00 */
        /* <DEDUP_REMOVED lines=18> */
[----:B------:R-:W5:Y:S04]  /*23f10*/  LDL.LU.64 R126, [R1+0x11d0] ;  /* 0x0011d000017e7983 */ /* 0x000f680000300a00 */
[----:B------:R-:W-:Y:S04]  /*23f20*/  STL [R1+0x2dc4], R43 ;  /* 0x002dc42b01007387 */ /* 0x000fe80000100800 */
[----:B------:R-:W-:Y:S04]  /*23f30*/  STL [R1+0x2dc8], R40 ;  /* 0x002dc82801007387 */ /* 0x000fe80000100800 */
[----:B------:R-:W5:Y:S04]  /*23f40*/  LDL.LU.64 R4, [R1+0xdc0] ;  /* 0x000dc00001047983 */ /* 0x000f680000300a00 */
[----:B------:R-:W-:Y:S01]  /*23f50*/  STL [R1+0x2cfc], R41 ;  /* 0x002cfc2901007387 */ /* 0x000fe20000100800 */
[----:B-1----:R-:W-:-:S03]  /*23f60*/  IMAD.MOV.U32 R0, RZ, RZ, R173 ;  /* 0x000000ffff007224 */ /* 0x002fc600078e00ad */
[----:B------:R-:W-:Y:S04]  /*23f70*/  STL [R1+0x2d04], R172 ;  /* 0x002d04ac01007387 */ /* 0x000fe80000100800 */
[----:B------:R-:W5:Y:S04]  /*23f80*/  LDL.LU.64 R160, [R1+0xde0] ;  /* 0x000de00001a07983 */ /* 0x000f680000300a00 */
[----:B------:R1:W-:Y:S04]  /*23f90*/  STL [R1+0x2d00], R0 ;  /* 0x002d000001007387 */ /* 0x0003e80000100800 */
        /* <DEDUP_REMOVED lines=12> */
[----:B-1----:R-:W-:-:S03]  /*24060*/  MOV R0, R179 ;  /* 0x000000b300007202 */ /* 0x002fc60000000f00 */
[----:B------:R-:W4:Y:S04]  /*24070*/  LDL.LU.64 R172, [R1+0xe80] ;  /* 0x000e800001ac7983 */ /* 0x000f280000300a00 */
[----:B------:R1:W-:Y:S04]  /*24080*/  STL [R1+0x2d18], R0 ;  /* 0x002d180001007387 */ /* 0x0003e80000100800 */
[----:B-----5:R-:W-:Y:S04]  /*24090*/  STL [R1+0x2d24], R180 ;  /* 0x002d24b401007387 */ /* 0x020fe80000100800 */
[----:B------:R-:W5:Y:S01]  /*240a0*/  LDL.LU.64 R174, [R1+0x808] ;  /* 0x0008080001ae7983 */ /* 0x000f620000300a00 */
[----:B-1----:R-:W-:-:S03]  /*240b0*/  IMAD.MOV.U32 R0, RZ, RZ, R181 ;  /* 0x000000ffff007224 */ /* 0x002fc600078e00b5 */
        /* <DEDUP_REMOVED lines=14> */
[----:B------:R-:W-:Y:S04]  /*241a0*/  STL [R1+0x2d44], R4 ;  /* 0x002d440401007387 */ /* 0x000fe80000100800 */
[----:B------:R1:W-:Y:S04]  /*241b0*/  STL [R1+0x2d38], R0 ;  /* 0x002d380001007387 */ /* 0x0003e80000100800 */
[----:B------:R-:W5:Y:S01]  /*241c0*/  LDL.LU.64 R126, [R1+0xcf8] ;  /* 0x000cf800017e7983 */ /* 0x000f620000300a00 */
[----:B-1----:R-:W-:-:S03]  /*241d0*/  IMAD.MOV.U32 R0, RZ, RZ, R5 ;  /* 0x000000ffff007224 */ /* 0x002fc600078e0005 */
[----:B------:R-:W5:Y:S04]  /*241e0*/  LDL.LU.64 R4, [R1+0xd08] ;  /* 0x000d080001047983 */ /* 0x000f680000300a00 */
[----:B------:R1:W-:Y:S02]  /*241f0*/  STL [R1+0x2d40], R0 ;  /* 0x002d400001007387 */ /* 0x0003e40000100800 */
[----:B-1----:R-:W-:Y:S02]  /*24200*/  IMAD.MOV.U32 R0, RZ, RZ, R161 ;  /* 0x000000ffff007224 */ /* 0x002fe400078e00a1 */
[----:B------:R-:W-:Y:S04]  /*24210*/  STL [R1+0x2d4c], R160 ;  /* 0x002d4ca001007387 */ /* 0x000fe80000100800 */
[----:B--2---:R-:W-:Y:S04]  /*24220*/  STL [R1+0x2d54], R162 ;  /* 0x002d54a201007387 */ /* 0x004fe80000100800 */
[----:B------:R1:W-:Y:S04]  /*24230*/  STL [R1+0x2d48], R0 ;  /* 0x002d480001007387 */ /* 0x0003e80000100800 */
[----:B------:R-:W-:Y:S01]  /*24240*/  STL [R1+0x2d5c], R164 ;  /* 0x002d5ca401007387 */ /* 0x000fe20000100800 */
[----:B-1----:R-:W-:-:S05]  /*24250*/  MOV R0, R163 ;  /* 0x000000a300007202 */ /* 0x002fca0000000f00 */
        /* <DEDUP_REMOVED lines=28> */
[----:B------:R-:W2:Y:S01]  /*24420*/  LDL.LU.64 R172, [R1+0x11e8] ;  /* 0x0011e80001ac7983 */ /* 0x000ea20000300a00 */
[----:B-1----:R-:W-:-:S05]  /*24430*/  IMAD.MOV.U32 R0, RZ, RZ, R183 ;  /* 0x000000ffff007224 */ /* 0x002fca00078e00b7 */
[----:B------:R1:W-:Y:S04]  /*24440*/  STL [R1+0x2da0], R0 ;  /* 0x002da00001007387 */ /* 0x0003e80000100800 */
[----:B------:R-:W-:Y:S04]  /*24450*/  STL [R1+0x2dac], R124 ;  /* 0x002dac7c01007387 */ /* 0x000fe80000100800 */
[----:B------:R-:W3:Y:S01]  /*24460*/  LDL.LU.64 R174, [R1+0x1250] ;  /* 0x0012500001ae7983 */ /* 0x000ee20000300a00 */
[----:B-1----:R-:W-:-:S05]  /*24470*/  IMAD.MOV.U32 R0, RZ, RZ, R125 ;  /* 0x000000ffff007224 */ /* 0x002fca00078e007d */
[----:B------:R1:W-:Y:S04]  /*24480*/  STL [R1+0x2da8], R0 ;  /* 0x002da80001007387 */ /* 0x0003e80000100800 */
[----:B------:R-:W-:Y:S01]  /*24490*/  STL [R1+0x2db4], R126 ;  /* 0x002db47e01007387 */ /* 0x000fe20000100800 */
[----:B-1----:R-:W-:-:S03]  /*244a0*/  IMAD.MOV.U32 R0, RZ, RZ, R127 ;  /* 0x000000ffff007224 */ /* 0x002fc600078e007f */
[----:B------:R-:W-:Y:S04]  /*244b0*/  STL [R1+0x2dbc], R4 ;  /* 0x002dbc0401007387 */ /* 0x000fe80000100800 */
[----:B------:R1:W-:Y:S04]  /*244c0*/  STL [R1+0x2db0], R0 ;  /* 0x002db00001007387 */ /* 0x0003e80000100800 */
[----:B------:R-:W4:Y:S01]  /*244d0*/  LDL.LU.64 R176, [R1+0x1270] ;  /* 0x0012700001b07983 */ /* 0x000f220000300a00 */
[----:B-1----:R-:W-:-:S03]  /*244e0*/  IMAD.MOV.U32 R0, RZ, RZ, R5 ;  /* 0x000000ffff007224 */ /* 0x002fc600078e0005 */
[----:B------:R-:W-:Y:S04]  /*244f0*/  STL [R1+0x2dc0], R38 ;  /* 0x002dc02601007387 */ /* 0x000fe80000100800 */
[----:B------:R2:W-:Y:S04]  /*24500*/  STL [R1+0x2db8], R0 ;  /* 0x002db80001007387 */ /* 0x0005e80000100800 */
        /* <DEDUP_REMOVED lines=20> */
[----:B------:R-:W5:Y:S01]  /*24650*/  LDL.LU.64 R4, [R1+0xe90] ;  /* 0x000e900001047983 */ /* 0x000f620000300a00 */
[----:B--2---:R-:W-:-:S03]  /*24660*/  MOV R0, R173 ;  /* 0x000000ad00007202 */ /* 0x004fc60000000f00 */
[----:B------:R-:W-:Y:S04]  /*24670*/  STL [R1+0x2c04], R172 ;  /* 0x002c04ac01007387 */ /* 0x000fe80000100800 */
        /* <DEDUP_REMOVED lines=32> */
[----:B------:R1:W-:Y:S02]  /*24880*/  STL [R1+0x2c3c], R126 ;  /* 0x002c3c7e01007387 */ /* 0x0003e40000100800 */
[----:B-1----:R-:W-:-:S02]  /*24890*/  MOV R0, R127 ;  /* 0x0000007f00007202 */ /* 0x002fc40000000f00 */
[----:B------:R-:W5:Y:S04]  /*248a0*/  LDL.LU.64 R126, [R1+0xd88] ;  /* 0x000d8800017e7983 */ /* 0x000f680000300a00 */
[----:B------:R1:W-:Y:S04]  /*248b0*/  STL [R1+0x2c38], R0 ;  /* 0x002c380001007387 */ /* 0x0003e80000100800 */
[----:B------:R1:W-:Y:S02]  /*248c0*/  STL [R1+0x2c44], R4 ;  /* 0x002c440401007387 */ /* 0x0003e40000100800 */
[----:B-1----:R-:W-:-:S02]  /*248d0*/  IMAD.MOV.U32 R0, RZ, RZ, R5 ;  /* 0x000000ffff007224 */ /* 0x002fc400078e0005 */
[----:B------:R-:W5:Y:S04]  /*248e0*/  LDL.LU.64 R4, [R1+0xda8] ;  /* 0x000da80001047983 */ /* 0x000f680000300a00 */
[----:B------:R2:W-:Y:S02]  /*248f0*/  STL [R1+0x2c40], R0 ;  /* 0x002c400001007387 */ /* 0x0005e40000100800 */
[----:B--2---:R-:W-:Y:S02]  /*24900*/  IMAD.MOV.U32 R0, RZ, RZ, R161 ;  /* 0x000000ffff007224 */ /* 0x004fe400078e00a1 */
[----:B------:R-:W-:Y:S04]  /*24910*/  STL [R1+0x2c4c], R160 ;  /* 0x002c4ca001007387 */ /* 0x000fe80000100800 */
[----:B---3--:R-:W-:Y:S04]  /*24920*/  STL [R1+0x2c54], R162 ;  /* 0x002c54a201007387 */ /* 0x008fe80000100800 */
[----:B------:R1:W-:Y:S04]  /*24930*/  STL [R1+0x2c48], R0 ;  /* 0x002c480001007387 */ /* 0x0003e80000100800 */
[----:B------:R-:W-:Y:S01]  /*24940*/  STL [R1+0x2c5c], R164 ;  /* 0x002c5ca401007387 */ /* 0x000fe20000100800 */
[----:B-1----:R-:W-:-:S05]  /*24950*/  IMAD.MOV.U32 R0, RZ, RZ, R163 ;  /* 0x000000ffff007224 */ /* 0x002fca00078e00a3 */
[----:B------:R1:W-:Y:S02]  /*24960*/  STL [R1+0x2c50], R0 ;  /* 0x002c500001007387 */ /* 0x0003e40000100800 */
[----:B-1----:R-:W-:Y:S02]  /*24970*/  IMAD.MOV.U32 R0, RZ, RZ, R165 ;  /* 0x000000ffff007224 */ /* 0x002fe400078e00a5 */
[----:B----4-:R-:W-:Y:S04]  /*24980*/  STL [R1+0x2c64], R166 ;  /* 0x002c64a601007387 */ /* 0x010fe80000100800 */
        /* <DEDUP_REMOVED lines=29> */
[----:B-1----:R-:W-:-:S03]  /*24b60*/  MOV R0, R125 ;  /* 0x0000007d00007202 */ /* 0x002fc60000000f00 */
[----:B------:R-:W-:Y:S04]  /*24b70*/  STL [R1+0x2cb4], R126 ;  /* 0x002cb47e01007387 */ /* 0x000fe80000100800 */
[----:B------:R1:W-:Y:S04]  /*24b80*/  STL [R1+0x2ca8], R0 ;  /* 0x002ca80001007387 */ /* 0x0003e80000100800 */
[----:B------:R-:W3:Y:S01]  /*24b90*/  LDL.LU.64 R168, [R1+0x1358] ;  /* 0x0013580001a87983 */ /* 0x000ee20000300a00 */
        /* <DEDUP_REMOVED lines=29> */
[----:B--2---:R2:W-:Y:S01]  /*24d70*/  STL [R1+0x21b8], R176 ;  /* 0x0021b8b001007387 */ /* 0x0045e20000100800 */
[----:B-1----:R-:W-:-:S03]  /*24d80*/  IMAD.MOV.U32 R0, RZ, RZ, R177 ;  /* 0x000000ffff007224 */ /* 0x002fc600078e00b1 */
[----:B------:R-:W5:Y:S04]  /*24d90*/  LDL.LU.64 R174, [R1+0x1110] ;  /* 0x0011100001ae7983 */ /* 0x000f680000300a00 */
[----:B---3--:R-:W-:Y:S04]  /*24da0*/  STL [R1+0x21c0], R168 ;  /* 0x0021c0a801007387 */ /* 0x008fe80000100800 */
[----:B------:R1:W-:Y:S04]  /*24db0*/  STL [R1+0x21b4], R0 ;  /* 0x0021b40001007387 */ /* 0x0003e80000100800 */
[----:B--2---:R-:W2:Y:S01]  /*24dc0*/  LDL.LU.64 R176, [R1+0x1128] ;  /* 0x0011280001b07983 */ /* 0x004ea20000300a00 */
[----:B-1----:R-:W-:-:S03]  /*24dd0*/  IMAD.MOV.U32 R0, RZ, RZ, R169 ;  /* 0x000000ffff007224 */ /* 0x002fc600078e00a9 */
[----:B----4-:R-:W-:Y:S04]  /*24de0*/  STL [R1+0x21c8], R170 ;  /* 0x0021c8aa01007387 */ /* 0x010fe80000100800 */
[----:B------:R1:W-:Y:S04]  /*24df0*/  STL [R1+0x21bc], R0 ;  /* 0x0021bc0001007387 */ /* 0x0003e80000100800 */
[----:B------:R-:W3:Y:S04]  /*24e00*/  LDL.LU.64 R166, [R1+0x1160] ;  /* 0x0011600001a67983 */ /* 0x000ee80000300a00 */
[----:B------:R-:W4:Y:S01]  /*24e10*/  LDL.LU.64 R168, [R1+0x1188] ;  /* 0x0011880001a87983 */ /* 0x000f220000300a00 */
[----:B-1----:R-:W-:-:S05]  /*24e20*/  IMAD.MOV.U32 R0, RZ, RZ, R171 ;  /* 0x000000ffff007224 */ /* 0x002fca00078e00ab */
[----:B------:R1:W-:Y:S04]  /*24e30*/  STL [R1+0x21c4], R0 ;  /* 0x0021c40001007387 */ /* 0x0003e80000100800 */
[----:B-----5:R5:W-:Y:S04]  /*24e40*/  STL [R1+0x21d0], R178 ;  /* 0x0021d0b201007387 */ /* 0x020be80000100800 */
[----:B------:R-:W4:Y:S01]  /*24e50*/  LDL.LU.64 R170, [R1+0x11b0] ;  /* 0x0011b00001aa7983 */ /* 0x000f220000300a00 */
[----:B-1----:R-:W-:-:S03]  /*24e60*/  IMAD.MOV.U32 R0, RZ, RZ, R179 ;  /* 0x000000ffff007224 */ /* 0x002fc600078e00b3 */
[----:B-----5:R-:W5:Y:S04]  /*24e70*/  LDL.LU.64 R178, [R1+0x11c8] ;  /* 0x0011c80001b27983 */ /* 0x020f680000300a00 */
        /* <DEDUP_REMOVED lines=29> */
[----:B--2---:R2:W-:Y:S01]  /*25050*/  STL [R1+0x2210], R176 ;  /* 0x002210b001007387 */ /* 0x0045e20000100800 */
[----:B-1----:R-:W-:-:S03]  /*25060*/  MOV R0, R177 ;  /* 0x000000b100007202 */ /* 0x002fc60000000f00 */
[----:B--2---:R-:W2:Y:S04]  /*25070*/  LDL.LU.64 R176, [R1+0xe78] ;  /* 0x000e780001b07983 */ /* 0x004ea80000300a00 */
[----:B------:R1:W-:Y:S04]  /*25080*/  STL [R1+0x220c], R0 ;  /* 0x00220c0001007387 */ /* 0x0003e80000100800 */
[----:B---3--:R-:W-:Y:S01]  /*25090*/  STL [R1+0x2218], R166 ;  /* 0x002218a601007387 */ /* 0x008fe20000100800 */
[----:B-1----:R-:W-:-:S03]  /*250a0*/  IMAD.MOV.U32 R0, RZ, RZ, R167 ;  /* 0x000000ffff007224 */ /* 0x002fc600078e00a7 */
[----:B----4-:R-:W-:Y:S04]  /*250b0*/  STL [R1+0x2220], R168 ;  /* 0x002220a801007387 */ /* 0x010fe80000100800 */
[----:B------:R1:W-:Y:S04]  /*250c0*/  STL [R1+0x2214], R0 ;  /* 0x0022140001007387 */ /* 0x0003e80000100800 */
[----:B------:R-:W-:Y:S01]  /*250d0*/  STL [R1+0x2228], R170 ;  /* 0x002228aa01007387 */ /* 0x000fe20000100800 */
[----:B-1----:R-:W-:-:S05]  /*250e0*/  IMAD.MOV.U32 R0, RZ, RZ, R169 ;  /* 0x000000ffff007224 */ /* 0x002fca00078e00a9 */
[----:B------:R1:W-:Y:S04]  /*250f0*/  STL [R1+0x221c], R0 ;  /* 0x00221c0001007387 */ /* 0x0003e80000100800 */
[----:B-----5:R-:W-:Y:S01]  /*25100*/  STL [R1+0x2230], R178 ;  /* 0x002230b201007387 */ /* 0x020fe20000100800 */
[----:B-1----:R-:W-:-:S05]  /*25110*/  IMAD.MOV.U32 R0, RZ, RZ, R171 ;  /* 0x000000ffff007224 */ /* 0x002fca00078e00ab */
[----:B------:R1:W-:Y:S02]  /*25120*/  STL [R1+0x2224], R0 ;  /* 0x0022240001007387 */ /* 0x0003e40000100800 */
[----:B-1----:R-:W-:Y:S02]  /*25130*/  IMAD.MOV.U32 R0, RZ, RZ, R179 ;  /* 0x000000ffff007224 */ /* 0x002fe400078e00b3 */
[----:B------:R-:W3:Y:S04]  /*25140*/  LDL.LU.64 R178, [R1+0x7c8] ;  /* 0x0007c80001b27983 */ /* 0x000ee80000300a00 */
[----:B------:R1:W-:Y:S04]  /*25150*/  STL [R1+0x222c], R0 ;  /* 0x00222c0001007387 */ /* 0x0003e80000100800 */
[----:B------:R4:W-:Y:S01]  /*25160*/  STL [R1+0x2238], R180 ;  /* 0x002238b401007387 */ /* 0x0009e20000100800 */
[----:B-1----:R-:W-:-:S03]  /*25170*/  IMAD.MOV.U32 R0, RZ, RZ, R181 ;  /* 0x000000ffff007224 */ /* 0x002fc600078e00b5 */
[----:B----4-:R-:W4:Y:S04]  /*25180*/  LDL.LU.64 R180, [R1+0x7f0] ;  /* 0x0007f00001b47983 */ /* 0x010f280000300a00 */
[----:B------:R1:W-:Y:S04]  /*25190*/  STL [R1+0x2234], R0 ;  /* 0x0022340001007387 */ /* 0x0003e80000100800 */
[----:B------:R5:W-:Y:S01]  /*251a0*/  STL [R1+0x2240], R182 ;  /* 0x002240b601007387 */ /* 0x000be20000100800 */
        /* <DEDUP_REMOVED lines=24> */
[----:B-1----:R-:W-:-:S03]  /*25330*/  IMAD.MOV.U32 R0, RZ, RZ, R177 ;  /* 0x000000ffff007224 */ /* 0x002fc600078e00b1 */
[----:B--2---:R-:W2:Y:S04]  /*25340*/  LDL.LU.64 R176, [R1+0x1518] ;  /* 0x0015180001b07983 */ /* 0x004ea80000300a00 */
[----:B------:R1:W-:Y:S04]  /*25350*/  STL [R1+0x226c], R0 ;  /* 0x00226c0001007387 */ /* 0x0003e80000100800 */
[----:B------:R-:W-:Y:S04]  /*25360*/  STL [R1+0x2278], R224 ;  /* 0x002278e001007387 */ /* 0x000fe80000100800 */
[----:B------:R-:W-:Y:S04]  /*25370*/  STL [R1+0x2274], R225 ;  /* 0x002274e101007387 */ /* 0x000fe80000100800 */
[----:B------:R-:W2:Y:S04]  /*25380*/  LDL.LU.64 R168, [R1+0x1538] ;  /* 0x0015380001a87983 */ /* 0x000ea80000300a00 */
[----:B------:R-:W-:Y:S04]  /*25390*/  STL [R1+0x2280], R226 ;  /* 0x002280e201007387 */ /* 0x000fe80000100800 */
[----:B------:R-:W-:Y:S04]  /*253a0*/  STL [R1+0x227c], R227 ;  /* 0x00227ce301007387 */ /* 0x000fe80000100800 */
[----:B------:R-:W2:Y:S04]  /*253b0*/  LDL.LU.64 R170, [R1+0x1558] ;  /* 0x0015580001aa7983 */ /* 0x000ea80000300a00 */
[----:B---3--:R3:W-:Y:S01]  /*253c0*/  STL [R1+0x2288], R178 ;  /* 0x002288b201007387 */ /* 0x0087e20000100800 */
[----:B-1----:R-:W-:-:S03]  /*253d0*/  IMAD.MOV.U32 R0, RZ, RZ, R179 ;  /* 0x000000ffff007224 */ /* 0x002fc600078e00b3 */
[----:B---3--:R-:W3:Y:S04]  /*253e0*/  LDL.LU.64 R178, [R1+0x1578] ;  /* 0x0015780001b27983 */ /* 0x008ee80000300a00 */
[----:B------:R1:W-:Y:S04]  /*253f0*/  STL [R1+0x2284], R0 ;  /* 0x0022840001007387 */ /* 0x0003e80000100800 */
[----:B----4-:R4:W-:Y:S01]  /*25400*/  STL [R1+0x2290], R180 ;  /* 0x002290b401007387 */ /* 0x0109e20000100800 */
[----:B-1----:R-:W-:-:S03]  /*25410*/  MOV R0, R181 ;  /* 0x000000b500007202 */ /* 0x002fc60000000f00 */
[----:B----4-:R-:W4:Y:S04]  /*25420*/  LDL.LU.64 R180, [R1+0x1598] ;  /* 0x0015980001b47983 */ /* 0x010f280000300a00 */
[----:B------:R1:W-:Y:S04]  /*25430*/  STL [R1+0x228c], R0 ;  /* 0x00228c0001007387 */ /* 0x0003e80000100800 */
[----:B-----5:R5:W-:Y:S01]  /*25440*/  STL [R1+0x2298], R182 ;  /* 0x002298b601007387 */ /* 0x020be20000100800 */
[----:B-1----:R-:W-:-:S03]  /*25450*/  IMAD.MOV.U32 R0, RZ, RZ, R183 ;  /* 0x000000ffff007224 */ /* 0x002fc600078e00b7 */
[----:B-----5:R-:W5:Y:S04]  /*25460*/  LDL.LU.64 R182, [R1+0x15b0] ;  /* 0x0015b00001b67983 */ /* 0x020f680000300a00 */
        /* <DEDUP_REMOVED lines=25> */
[----:B------:R1:W-:Y:S02]  /*25600*/  STL [R1+0x22d0], R168 ;  /* 0x0022d0a801007387 */ /* 0x0003e40000100800 */
[----:B-1----:R-:W-:-:S02]  /*25610*/  IMAD.MOV.U32 R0, RZ, RZ, R169 ;  /* 0x000000ffff007224 */ /* 0x002fc400078e00a9 */
[----:B------:R-:W2:Y:S04]  /*25620*/  LDL.LU.64 R168, [R1+0x12e8] ;  /* 0x0012e80001a87983 */ /* 0x000ea80000300a00 */
[----:B------:R1:W-:Y:S04]  /*25630*/  STL [R1+0x22cc], R0 ;  /* 0x0022cc0001007387 */ /* 0x0003e80000100800 */
[----:B------:R1:W-:Y:S02]  /*25640*/  STL [R1+0x22d8], R170 ;  /* 0x0022d8aa01007387 */ /* 0x0003e40000100800 */
[----:B-1----:R-:W-:-:S02]  /*25650*/  IMAD.MOV.U32 R0, RZ, RZ, R171 ;  /* 0x000000ffff007224 */ /* 0x002fc400078e00ab */
[----:B------:R-:W2:Y:S04]  /*25660*/  LDL.LU.64 R170, [R1+0x1308] ;  /* 0x0013080001aa7983 */ /* 0x000ea80000300a00 */
[----:B------:R1:W-:Y:S04]  /*25670*/  STL [R1+0x22d4], R0 ;  /* 0x0022d40001007387 */ /* 0x0003e80000100800 */
[----:B---3--:R3:W-:Y:S01]  /*25680*/  STL [R1+0x22e0], R178 ;  /* 0x0022e0b201007387 */ /* 0x0087e20000100800 */
[----:B-1----:R-:W-:-:S03]  /*25690*/  IMAD.MOV.U32 R0, RZ, RZ, R179 ;  /* 0x000000ffff007224 */ /* 0x002fc600078e00b3 */
[----:B---3--:R-:W3:Y:S04]  /*256a0*/  LDL.LU.64 R178, [R1+0xe88] ;  /* 0x000e880001b27983 */ /* 0x008ee80000300a00 */
[----:B------:R1:W-:Y:S04]  /*256b0*/  STL [R1+0x22dc], R0 ;  /* 0x0022dc0001007387 */ /* 0x0003e80000100800 */
[----:B----4-:R4:W-:Y:S01]  /*256c0*/  STL [R1+0x22e8], R180 ;  /* 0x0022e8b401007387 */ /* 0x0109e20000100800 */
[----:B-1----:R-:W-:-:S03]  /*256d0*/  IMAD.MOV.U32 R0, RZ, RZ, R181 ;  /* 0x000000ffff007224 */ /* 0x002fc600078e00b5 */
        /* <DEDUP_REMOVED lines=39> */
[----:B-1----:R-:W-:-:S03]  /*25950*/  MOV R0, R179 ;  /* 0x000000b300007202 */ /* 0x002fc60000000f00 */
        /* <DEDUP_REMOVED lines=83> */
[----:B-1----:R-:W-:-:S02]  /*25e90*/  MOV R0, R171 ;  /* 0x000000ab00007202 */ /* 0x002fc40000000f00 */
        /* <DEDUP_REMOVED lines=55> */
[----:B-1----:R-:W-:-:S03]  /*26210*/  MOV R0, R183 ;  /* 0x000000b700007202 */ /* 0x002fc60000000f00 */
        /* <DEDUP_REMOVED lines=27> */
[----:B-1----:R-:W-:-:S02]  /*263d0*/  MOV R0, R169 ;  /* 0x000000a900007202 */ /* 0x002fc40000000f00 */
        /* <DEDUP_REMOVED lines=659> */
[----:B------:R-:W2:Y:S01]  /*28d10*/  LDL.LU.64 R166, [R1+0x1a88] ;  /* 0x001a880001a67983 */ /* 0x000ea20000300a00 */
[----:B-1----:R-:W-:-:S05]  /*28d20*/  IMAD.MOV.U32 R0, RZ, RZ, R169 ;  /* 0x000000ffff007224 */ /* 0x002fca00078e00a9 */
[----:B------:R1:W-:Y:S04]  /*28d30*/  STL [R1+0x29ac], R0 ;  /* 0x0029ac0001007387 */ /* 0x0003e80000100800 */
[----:B------:R-:W-:Y:S01]  /*28d40*/  STL [R1+0x29b8], R170 ;  /* 0x0029b8aa01007387 */ /* 0x000fe20000100800 */
[----:B-1----:R-:W-:-:S03]  /*28d50*/  IMAD.MOV.U32 R0, RZ, RZ, R171 ;  /* 0x000000ffff007224 */ /* 0x002fc600078e00ab */
        /* <DEDUP_REMOVED lines=22> */
[----:B------:R-:W-:Y:S04]  /*28ec0*/  STL [R1+0x29e8], R126 ;  /* 0x0029e87e01007387 */ /* 0x000fe80000100800 */
[----:B------:R-:W5:Y:S01]  /*28ed0*/  LDL.LU.64 R170, [R1+0x1840] ;  /* 0x0018400001aa7983 */ /* 0x000f620000300a00 */
[----:B-1----:R-:W-:-:S05]  /*28ee0*/  IMAD.MOV.U32 R0, RZ, RZ, R127 ;  /* 0x000000ffff007224 */ /* 0x002fca00078e007f */
[----:B------:R1:W-:Y:S04]  /*28ef0*/  STL [R1+0x29e4], R0 ;  /* 0x0029e40001007387 */ /* 0x0003e80000100800 */
[----:B------:R1:W-:Y:S02]  /*28f00*/  STL [R1+0x29f0], R172 ;  /* 0x0029f0ac01007387 */ /* 0x0003e40000100800 */
[----:B-1----:R-:W-:Y:S02]  /*28f10*/  IMAD.MOV.U32 R0, RZ, RZ, R173 ;  /* 0x000000ffff007224 */ /* 0x002fe400078e00ad */
[----:B------:R-:W5:Y:S04]  /*28f20*/  LDL.LU.64 R126, [R1+0x1858] ;  /* 0x00185800017e7983 */ /* 0x000f680000300a00 */
[----:B------:R-:W-:Y:S04]  /*28f30*/  STL [R1+0x29f8], R174 ;  /* 0x0029f8ae01007387 */ /* 0x000fe80000100800 */
[----:B------:R1:W-:Y:S04]  /*28f40*/  STL [R1+0x29ec], R0 ;  /* 0x0029ec0001007387 */ /* 0x0003e80000100800 */
[----:B------:R-:W5:Y:S01]  /*28f50*/  LDL.LU.64 R172, [R1+0x1870] ;  /* 0x0018700001ac7983 */ /* 0x000f620000300a00 */
[----:B-1----:R-:W-:-:S03]  /*28f60*/  IMAD.MOV.U32 R0, RZ, RZ, R175 ;  /* 0x000000ffff007224 */ /* 0x002fc600078e00af */
[----:B--2---:R-:W-:Y:S04]  /*28f70*/  STL [R1+0x2a00], R176 ;  /* 0x002a00b001007387 */ /* 0x004fe80000100800 */
[----:B------:R1:W-:Y:S04]  /*28f80*/  STL [R1+0x29f4], R0 ;  /* 0x0029f40001007387 */ /* 0x0003e80000100800 */
[----:B------:R-:W2:Y:S01]  /*28f90*/  LDL.LU.64 R174, [R1+0x1888] ;  /* 0x0018880001ae7983 */ /* 0x000ea20000300a00 */
[----:B-1----:R-:W-:-:S03]  /*28fa0*/  MOV R0, R177 ;  /* 0x000000b100007202 */ /* 0x002fc60000000f00 */
[----:B------:R-:W-:Y:S04]  /*28fb0*/  STL [R1+0x2a08], R166 ;  /* 0x002a08a601007387 */ /* 0x000fe80000100800 */
[----:B------:R1:W-:Y:S04]  /*28fc0*/  STL [R1+0x29fc], R0 ;  /* 0x0029fc0001007387 */ /* 0x0003e80000100800 */
[----:B------:R-:W2:Y:S01]  /*28fd0*/  LDL.LU.64 R176, [R1+0x18a0] ;  /* 0x0018a00001b07983 */ /* 0x000ea20000300a00 */
[----:B-1----:R-:W-:-:S03]  /*28fe0*/  IMAD.MOV.U32 R0, RZ, RZ, R167 ;  /* 0x000000ffff007224 */ /* 0x002fc600078e00a7 */
[----:B------:R-:W-:Y:S04]  /*28ff0*/  STL [R1+0x2a10], R168 ;  /* 0x002a10a801007387 */ /* 0x000fe80000100800 */
[----:B------:R1:W-:Y:S02]  /*29000*/  STL [R1+0x2a04], R0 ;  /* 0x002a040001007387 */ /* 0x0003e40000100800 */
[----:B-1----:R-:W-:Y:S02]  /*29010*/  IMAD.MOV.U32 R0, RZ, RZ, R169 ;  /* 0x000000ffff007224 */ /* 0x002fe400078e00a9 */
        /* <DEDUP_REMOVED lines=34> */
[----:B------:R-:W2:Y:S01]  /*29240*/  LDL.LU.64 R172, [R1+0x1660] ;  /* 0x0016600001ac7983 */ /* 0x000ea20000300a00 */
[----:B-1----:R-:W-:-:S03]  /*29250*/  IMAD.MOV.U32 R0, RZ, RZ, R175 ;  /* 0x000000ffff007224 */ /* 0x002fc600078e00af */
[----:B------:R-:W-:Y:S04]  /*29260*/  STL [R1+0x2a60], R176 ;  /* 0x002a60b001007387 */ /* 0x000fe80000100800 */
[----:B------:R1:W-:Y:S04]  /*29270*/  STL [R1+0x2a54], R0 ;  /* 0x002a540001007387 */ /* 0x0003e80000100800 */
[----:B------:R-:W2:Y:S01]  /*29280*/  LDL.LU.64 R174, [R1+0x1680] ;  /* 0x0016800001ae7983 */ /* 0x000ea20000300a00 */
[----:B-1----:R-:W-:-:S03]  /*29290*/  IMAD.MOV.U32 R0, RZ, RZ, R177 ;  /* 0x000000ffff007224 */ /* 0x002fc600078e00b1 */
[----:B------:R-:W2:Y:S04]  /*292a0*/  LDL.LU.64 R176, [R1+0x1c98] ;  /* 0x001c980001b07983 */ /* 0x000ea80000300a00 */
[----:B------:R1:W-:Y:S04]  /*292b0*/  STL [R1+0x2a5c], R0 ;  /* 0x002a5c0001007387 */ /* 0x0003e80000100800 */
[----:B------:R-:W-:Y:S04]  /*292c0*/  STL [R1+0x2a68], R168 ;  /* 0x002a68a801007387 */ /* 0x000fe80000100800 */
[----:B------:R-:W2:Y:S01]  /*292d0*/  LDL.LU.64 R166, [R1+0x1ca0] ;  /* 0x001ca00001a67983 */ /* 0x000ea20000300a00 */
[----:B-1----:R-:W-:-:S05]  /*292e0*/  IMAD.MOV.U32 R0, RZ, RZ, R169 ;  /* 0x000000ffff007224 */ /* 0x002fca00078e00a9 */
        /* <DEDUP_REMOVED lines=9> */
[----:B-----5:R5:W-:Y:S04]  /*29380*/  STL [R1+0x2a80], R182 ;  /* 0x002a80b601007387 */ /* 0x020be80000100800 */
[----:B------:R-:W4:Y:S01]  /*29390*/  LDL.LU.64 R168, [R1+0x1cb8] ;  /* 0x001cb80001a87983 */ /* 0x000f220000300a00 */
[----:B-1----:R-:W-:-:S03]  /*293a0*/  IMAD.MOV.U32 R0, RZ, RZ, R183 ;  /* 0x000000ffff007224 */ /* 0x002fc600078e00b7 */
[----:B------:R-:W-:Y:S04]  /*293b0*/  STL [R1+0x2a88], R124 ;  /* 0x002a887c01007387 */ /* 0x000fe80000100800 */
[----:B------:R1:W-:Y:S04]  /*293c0*/  STL [R1+0x2a7c], R0 ;  /* 0x002a7c0001007387 */ /* 0x0003e80000100800 */
[----:B-----5:R-:W5:Y:S01]  /*293d0*/  LDL.LU.64 R182, [R1+0x1cc8] ;  /* 0x001cc80001b67983 */ /* 0x020f620000300a00 */
[----:B-1----:R-:W-:-:S03]  /*293e0*/  IMAD.MOV.U32 R0, RZ, RZ, R125 ;  /* 0x000000ffff007224 */ /* 0x002fc600078e007d */
[----:B------:R-:W-:Y:S04]  /*293f0*/  STL [R1+0x2a90], R4 ;  /* 0x002a900401007387 */ /* 0x000fe80000100800 */
[----:B------:R1:W-:Y:S04]  /*29400*/  STL [R1+0x2a84], R0 ;  /* 0x002a840001007387 */ /* 0x0003e80000100800 */
[----:B------:R-:W5:Y:S01]  /*29410*/  LDL.LU.64 R124, [R1+0x1cd0] ;  /* 0x001cd000017c7983 */ /* 0x000f620000300a00 */
[----:B-1----:R-:W-:-:S03]  /*29420*/  IMAD.MOV.U32 R0, RZ, RZ, R5 ;  /* 0x000000ffff007224 */ /* 0x002fc600078e0005 */
        /* <DEDUP_REMOVED lines=16> */
[----:B------:R-:W-:Y:S04]  /*29530*/  STL [R1+0x2ab8], R176 ;  /* 0x002ab8b001007387 */ /* 0x000fe80000100800 */
[----:B------:R1:W-:Y:S04]  /*29540*/  STL [R1+0x2aac], R0 ;  /* 0x002aac0001007387 */ /* 0x0003e80000100800 */
[----:B------:R-:W2:Y:S01]  /*29550*/  LDL.LU.64 R174, [R1+0x1b60] ;  /* 0x001b600001ae7983 */ /* 0x000ea20000300a00 */
[----:B-1----:R-:W-:-:S03]  /*29560*/  IMAD.MOV.U32 R0, RZ, RZ, R177 ;  /* 0x000000ffff007224 */ /* 0x002fc600078e00b1 */
[----:B------:R-:W-:Y:S04]  /*29570*/  STL [R1+0x2ac0], R166 ;  /* 0x002ac0a601007387 */ /* 0x000fe80000100800 */
[----:B------:R1:W-:Y:S04]  /*29580*/  STL [R1+0x2ab4], R0 ;  /* 0x002ab40001007387 */ /* 0x0003e80000100800 */
[----:B------:R-:W2:Y:S01]  /*29590*/  LDL.LU.64 R176, [R1+0x1b70] ;  /* 0x001b700001b07983 */ /* 0x000ea20000300a00 */
[----:B-1----:R-:W-:-:S03]  /*295a0*/  IMAD.MOV.U32 R0, RZ, RZ, R167 ;  /* 0x000000ffff007224 */ /* 0x002fc600078e00a7 */
[----:B---3--:R-:W-:Y:S04]  /*295b0*/  STL [R1+0x2ac8], R178 ;  /* 0x002ac8b201007387 */ /* 0x008fe80000100800 */
[----:B------:R1:W-:Y:S02]  /*295c0*/  STL [R1+0x2abc], R0 ;  /* 0x002abc0001007387 */ /* 0x0003e40000100800 */
[----:B-1----:R-:W-:Y:S02]  /*295d0*/  IMAD.MOV.U32 R0, RZ, RZ, R179 ;  /* 0x000000ffff007224 */ /* 0x002fe400078e00b3 */
[----:B------:R-:W3:Y:S04]  /*295e0*/  LDL.LU.64 R178, [R1+0x1b80] ;  /* 0x001b800001b27983 */ /* 0x000ee80000300a00 */
[----:B------:R1:W-:Y:S04]  /*295f0*/  STL [R1+0x2ac4], R0 ;  /* 0x002ac40001007387 */ /* 0x0003e80000100800 */
[----:B----4-:R4:W-:Y:S01]  /*29600*/  STL [R1+0x2ad0], R180 ;  /* 0x002ad0b401007387 */ /* 0x0109e20000100800 */
[----:B-1----:R-:W-:-:S03]  /*29610*/  IMAD.MOV.U32 R0, RZ, RZ, R181 ;  /* 0x000000ffff007224 */ /* 0x002fc600078e00b5 */
[----:B------:R-:W-:Y:S04]  /*29620*/  STL [R1+0x2ad8], R168 ;  /* 0x002ad8a801007387 */ /* 0x000fe80000100800 */
[----:B------:R1:W-:Y:S04]  /*29630*/  STL [R1+0x2acc], R0 ;  /* 0x002acc0001007387 */ /* 0x0003e80000100800 */
[----:B----4-:R-:W4:Y:S01]  /*29640*/  LDL.LU.64 R180, [R1+0x1b90] ;  /* 0x001b900001b47983 */ /* 0x010f220000300a00 */
[----:B-1----:R-:W-:-:S03]  /*29650*/  IMAD.MOV.U32 R0, RZ, RZ, R169 ;  /* 0x000000ffff007224 */ /* 0x002fc600078e00a9 */
[----:B-----5:R-:W-:Y:S04]  /*29660*/  STL [R1+0x2ae0], R182 ;  /* 0x002ae0b601007387 */ /* 0x020fe80000100800 */
[----:B------:R1:W-:Y:S02]  /*29670*/  STL [R1+0x2ad4], R0 ;  /* 0x002ad40001007387 */ /* 0x0003e40000100800 */
[----:B-1----:R-:W-:Y:S02]  /*29680*/  MOV R0, R183 ;  /* 0x000000b700007202 */ /* 0x002fe40000000f00 */
        /* <DEDUP_REMOVED lines=18> */
[----:B------:R-:W2:Y:S04]  /*297b0*/  LDL.LU.64 R126, [R1+0x1970] ;  /* 0x00197000017e7983 */ /* 0x000ea80000300a00 */
[----:B------:R-:W2:Y:S01]  /*297c0*/  LDL.LU.64 R162, [R1+0x1988] ;  /* 0x0019880001a27983 */ /* 0x000ea20000300a00 */
[----:B-1----:R-:W-:-:S05]  /*297d0*/  IMAD.MOV.U32 R0, RZ, RZ, R173 ;  /* 0x000000ffff007224 */ /* 0x002fca00078e00ad */
[----:B------:R1:W-:Y:S04]  /*297e0*/  STL [R1+0x2b04], R0 ;  /* 0x002b040001007387 */ /* 0x0003e80000100800 */
[----:B------:R-:W-:Y:S04]  /*297f0*/  STL [R1+0x2b10], R174 ;  /* 0x002b10ae01007387 */ /* 0x000fe80000100800 */
[----:B------:R-:W2:Y:S01]  /*29800*/  LDL.LU.64 R164, [R1+0x19a0] ;  /* 0x0019a00001a47983 */ /* 0x000ea20000300a00 */
[----:B-1----:R-:W-:-:S05]  /*29810*/  IMAD.MOV.U32 R0, RZ, RZ, R175 ;  /* 0x000000ffff007224 */ /* 0x002fca00078e00af */
[----:B------:R1:W-:Y:S04]  /*29820*/  STL [R1+0x2b0c], R0 ;  /* 0x002b0c0001007387 */ /* 0x0003e80000100800 */
[----:B------:R-:W-:Y:S04]  /*29830*/  STL [R1+0x2b18], R176 ;  /* 0x002b18b001007387 */ /* 0x000fe80000100800 */
[----:B------:R-:W2:Y:S01]  /*29840*/  LDL.LU.64 R166, [R1+0x19b8] ;  /* 0x0019b80001a67983 */ /* 0x000ea20000300a00 */
[----:B-1----:R-:W-:-:S03]  /*29850*/  MOV R0, R177 ;  /* 0x000000b100007202 */ /* 0x002fc60000000f00 */
        /* <DEDUP_REMOVED lines=11> */
[----:B------:R5:W-:Y:S02]  /*29910*/  STL [R1+0x2b24], R0 ;  /* 0x002b240001007387 */ /* 0x000be40000100800 */
[----:B-----5:R-:W-:Y:S02]  /*29920*/  IMAD.MOV.U32 R0, RZ, RZ, R183 ;  /* 0x000000ffff007224 */ /* 0x020fe400078e00b7 */
[----:B------:R-:W-:Y:S04]  /*29930*/  STL [R1+0x2b30], R182 ;  /* 0x002b30b601007387 */ /* 0x000fe80000100800 */
[----:B------:R-:W5:Y:S04]  /*29940*/  LDL.LU.64 R178, [R1+0x1748] ;  /* 0x0017480001b27983 */ /* 0x000f680000300a00 */
[----:B------:R-:W5:Y:S04]  /*29950*/  LDL.LU.64 R180, [R1+0x1768] ;  /* 0x0017680001b47983 */ /* 0x000f680000300a00 */
[----:B------:R1:W-:Y:S02]  /*29960*/  STL [R1+0x2b2c], R0 ;  /* 0x002b2c0001007387 */ /* 0x0003e40000100800 */
[----:B-1----:R-:W-:-:S02]  /*29970*/  IMAD.MOV.U32 R0, RZ, RZ, R125 ;  /* 0x000000ffff007224 */ /* 0x002fc400078e007d */
[----:B------:R1:W-:Y:S04]  /*29980*/  STL [R1+0x2b38], R124 ;  /* 0x002b387c01007387 */ /* 0x0003e80000100800 */
[----:B------:R-:W5:Y:S04]  /*29990*/  LDL.LU.64 R182, [R1+0x1788] ;  /* 0x0017880001b67983 */ /* 0x000f680000300a00 */
[----:B------:R-:W-:Y:S04]  /*299a0*/  STL [R1+0x2b40], R4 ;  /* 0x002b400401007387 */ /* 0x000fe80000100800 */
[----:B------:R1:W-:Y:S04]  /*299b0*/  STL [R1+0x2b34], R0 ;  /* 0x002b340001007387 */ /* 0x0003e80000100800 */
[----:B-1----:R-:W5:Y:S01]  /*299c0*/  LDL.LU.64 R124, [R1+0x17b0] ;  /* 0x0017b000017c7983 */ /* 0x002f620000300a00 */
[----:B------:R-:W-:-:S03]  /*299d0*/  IMAD.MOV.U32 R0, RZ, RZ, R5 ;  /* 0x000000ffff007224 */ /* 0x000fc600078e0005 */
[----:B------:R-:W-:Y:S04]  /*299e0*/  STL [R1+0x2b48], R160 ;  /* 0x002b48a001007387 */ /* 0x000fe80000100800 */
[----:B------:R1:W-:Y:S04]  /*299f0*/  STL [R1+0x2b3c], R0 ;  /* 0x002b3c0001007387 */ /* 0x0003e80000100800 */
[----:B------:R-:W5:Y:S01]  /*29a00*/  LDL.LU.64 R4, [R1+0x1ea0] ;  /* 0x001ea00001047983 */ /* 0x000f620000300a00 */
[----:B-1----:R-:W-:-:S03]  /*29a10*/  IMAD.MOV.U32 R0, RZ, RZ, R161 ;  /* 0x000000ffff007224 */ /* 0x002fc600078e00a1 */
[----:B--2---:R-:W-:Y:S04]  /*29a20*/  STL [R1+0x2b50], R126 ;  /* 0x002b507e01007387 */ /* 0x004fe80000100800 */
[----:B------:R1:W-:Y:S04]  /*29a30*/  STL [R1+0x2b44], R0 ;  /* 0x002b440001007387 */ /* 0x0003e80000100800 */
[----:B------:R-:W-:Y:S01]  /*29a40*/  STL [R1+0x2b58], R162 ;  /* 0x002b58a201007387 */ /* 0x000fe20000100800 */
[----:B-1----:R-:W-:-:S05]  /*29a50*/  MOV R0, R127 ;  /* 0x0000007f00007202 */ /* 0x002fca0000000f00 */
[----:B------:R1:W-:Y:S04]  /*29a60*/  STL [R1+0x2b4c], R0 ;  /* 0x002b4c0001007387 */ /* 0x0003e80000100800 */
[----:B------:R-:W2:Y:S01]  /*29a70*/  LDL.LU.64 R126, [R1+0x1eb0] ;  /* 0x001eb000017e7983 */ /* 0x000ea20000300a00 */
        /* <DEDUP_REMOVED lines=32> */
[----:B------:R1:W-:Y:S02]  /*29c80*/  STL [R1+0x2ba4], R0 ;  /* 0x002ba40001007387 */ /* 0x0003e40000100800 */
[----:B-1----:R-:W-:-:S05]  /*29c90*/  IMAD.MOV.U32 R0, RZ, RZ, R125 ;  /* 0x000000ffff007224 */ /* 0x002fca00078e007d */
[----:B------:R1:W-:Y:S02]  /*29ca0*/  STL [R1+0x2bac], R0 ;  /* 0x002bac0001007387 */ /* 0x0003e40000100800 */
[----:B-1----:R-:W-:Y:S02]  /*29cb0*/  IMAD.MOV.U32 R0, RZ, RZ, R5 ;  /* 0x000000ffff007224 */ /* 0x002fe400078e0005 */
[----:B------:R2:W-:Y:S04]  /*29cc0*/  STL [R1+0x2bb8], R4 ;  /* 0x002bb80401007387 */ /* 0x0005e80000100800 */
[----:B------:R-:W-:Y:S01]  /*29cd0*/  STL [R1+0x2bb4], R0 ;  /* 0x002bb40001007387 */ /* 0x000fe20000100800 */
[----:B--2---:R-:W-:-:S03]  /*29ce0*/  IMAD.MOV.U32 R4, RZ, RZ, R127 ;  /* 0x000000ffff047224 */ /* 0x004fc600078e007f */
[----:B------:R-:W-:Y:S04]  /*29cf0*/  STL [R1+0x2bc0], R126 ;  /* 0x002bc07e01007387 */ /* 0x000fe80000100800 */
[----:B------:R-:W-:Y:S04]  /*29d00*/  STL [R1+0x2bbc], R4 ;  /* 0x002bbc0401007387 */ /* 0x000fe80000100800 */
[----:B------:R-:W2:Y:S04]  /*29d10*/  LDL.LU.64 R8, [R1+0x2080] ;  /* 0x0020800001087983 */ /* 0x000ea80000300a00 */
[----:B------:R-:W3:Y:S04]  /*29d20*/  LDL.LU.64 R6, [R1+0x2078] ;  /* 0x0020780001067983 */ /* 0x000ee80000300a00 */
[----:B--2---:R1:W-:Y:S04]  /*29d30*/  STL.64 [R1+0x2180], R8 ;  /* 0x0021800801007387 */ /* 0x0043e80000100a00 */
[----:B-1----:R-:W2:Y:S04]  /*29d40*/  LDL.LU.64 R8, [R1+0x2070] ;  /* 0x0020700001087983 */ /* 0x002ea80000300a00 */
[----:B---3--:R1:W-:Y:S04]  /*29d50*/  STL.64 [R1+0x2178], R6 ;  /* 0x0021780601007387 */ /* 0x0083e80000100a00 */
[----:B-1----:R-:W3:Y:S04]  /*29d60*/  LDL.LU.64 R6, [R1+0x2068] ;  /* 0x0020680001067983 */ /* 0x002ee80000300a00 */
        /* <DEDUP_REMOVED lines=629> */
[----:B---3--:R1:W-:Y:S04]  /*2c4c0*/  STL.64 [R1+0x1798], R6 ;  /* 0x0017980601007387 */ /* 0x0083e80000100a00 */
        /* <DEDUP_REMOVED lines=827> */
[----:B------:R1:W-:Y:S01]  /*2f880*/  STL [R1+0xc6c], RZ ;  /* 0x000c6cff01007387 */ /* 0x0003e20000100800 */
[----:B------:R-:W2:Y:S03]  /*2f890*/  S2R R13, SR_TID.X ;  /* 0x00000000000d7919 */ /* 0x000ea60000002100 */
        /* <DEDUP_REMOVED lines=28> */
[----:B--2---:R-:W-:-:S02]  /*2fa60*/  LOP3.LUT R252, R13, 0x7, RZ, 0xc0, !PT ;  /* 0x000000070dfc7812 */ /* 0x004fc400078ec0ff */
[C---:B------:R-:W-:Y:S02]  /*2fa70*/  LOP3.LUT R3, R13.reuse, 0x3, RZ, 0xc0, !PT ;  /* 0x000000030d037812 */ /* 0x040fe400078ec0ff */
[C---:B------:R-:W-:Y:S01]  /*2fa80*/  LOP3.LUT R5, R13.reuse, 0x1c, RZ, 0xc0, !PT ;  /* 0x0000001c0d057812 */ /* 0x040fe200078ec0ff */
[----:B------:R-:W-:Y:S01]  /*2fa90*/  IMAD R252, R252, 0x110, RZ ;  /* 0x00000110fcfc7824 */ /* 0x000fe200078e02ff */
[----:B------:R-:W-:Y:S01]  /*2faa0*/  SHF.L.U32 R0, R13, 0x1, RZ ;  /* 0x000000010d007819 */ /* 0x000fe200000006ff */
[----:B------:R-:W-:Y:S02]  /*2fab0*/  USHF.R.S32.HI UR8, URZ, 0x1f, UR7 ;  /* 0x0000001f3f087899 */ /* 0x000fe40008011407 */
[----:B------:R-:W-:Y:S01]  /*2fac0*/  IMAD R5, R3, 0x420, R5 ;  /* 0x0000042003057824 */ /* 0x000fe200078e0205 */
[----:B------:R-:W-:Y:S02]  /*2fad0*/  LOP3.LUT R252, R252, 0x30, R0, 0x78, !PT ;  /* 0x00000030fcfc7812 */ /* 0x000fe400078e7800 */
[----:B------:R-:W-:-:S02]  /*2fae0*/  SHF.R.S32.HI R3, RZ, 0x1f, R2 ;  /* 0x0000001fff037819 */ /* 0x000fc40000011402 */
[----:B------:R-:W-:Y:S01]  /*2faf0*/  SHF.R.S32.HI R0, RZ, 0x1f, R12 ;  /* 0x0000001fff007819 */ /* 0x000fe2000001140c */
[----:B------:R-:W-:Y:S01]  /*2fb00*/  ULEA.HI UR7, UR8, UR7, URZ, 0x6 ;  /* 0x0000000708077291 */ /* 0x000fe2000f8f303f */
[C---:B------:R-:W-:Y:S01]  /*2fb10*/  SHF.L.U64.HI R3, R2.reuse, 0x2, R3 ;  /* 0x0000000202037819 */ /* 0x040fe20000010203 */
[----:B------:R-:W-:Y:S01]  /*2fb20*/  IMAD.SHL.U32 R2, R2, 0x4, RZ ;  /* 0x0000000402027824 */ /* 0x000fe200078e00ff */
[C---:B------:R-:W-:Y:S01]  /*2fb30*/  SHF.L.U64.HI R0, R12.reuse, 0x2, R0 ;  /* 0x000000020c007819 */ /* 0x040fe20000010200 */
[----:B------:R-:W-:Y:S01]  /*2fb40*/  IMAD.SHL.U32 R4, R12, 0x4, RZ ;  /* 0x000000040c047824 */ /* 0x000fe200078e00ff */
        /* <DEDUP_REMOVED lines=83> */
[----:B------:R-:W-:Y:S01]  /*30080*/  CS2R R126, SRZ ;  /* 0x00000000007e7805 */ /* 0x000fe2000001ff00 */
[----:B------:R-:W-:Y:S01]  /*30090*/  UMOV UR4, URZ ;  /* 0x0000003f00047c82 */ /* 0x000fe20008000000 */
[----:B------:R-:W-:Y:S01]  /*300a0*/  UMOV UR9, 0x1 ;  /* 0x0000000100097882 */ /* 0x000fe20000000000 */
[----:B------:R-:W-:Y:S01]  /*300b0*/  USHF.R.S32.HI UR7, URZ, 0x6, UR7 ;  /* 0x000000063f077899 */ /* 0x000fe20008011407 */
[----:B-1----:R-:W-:-:S11]  /*300c0*/  UMOV UR8, 0xffffffff ;  /* 0xffffffff00087882 */ /* 0x002fd60000000000 */
.L_x_1:
[----:B-----5:R-:W-:Y:S01]  /*300d0*/  STL.64 [R1+0x4740], R134 ;  /* 0x0047408601007387 */ /* 0x020fe20000100a00 */
[----:B------:R-:W-:-:S04]  /*300e0*/  DEPBAR.LE SB0, 0x2 ;  /* 0x000080800000791a */ /* 0x000fc80000000000 */
[----:B------:R-:W-:Y:S01]  /*300f0*/  STL.64 [R1+0x4738], R132 ;  /* 0x0047388401007387 */ /* 0x000fe20000100a00 */
[----:B------:R-:W-:Y:S01]  /*30100*/  UIADD3 UR8, UR8, 0x1, URZ ;  /* 0x0000000108087890 */ /* 0x000fe2000fffe03f */
[C---:B------:R-:W-:Y:S02]  /*30110*/  LOP3.LUT R8, R5.reuse, 0x60, RZ, 0x3c, !PT ;  /* 0x0000006005087812 */ /* 0x040fe400078e3cff */
[----:B------:R-:W-:Y:S01]  /*30120*/  STL.64 [R1+0x4730], R202 ;  /* 0x004730ca01007387 */ /* 0x000fe20000100a00 */
[----:B------:R-:W-:Y:S01]  /*30130*/  UISETP.GT.AND UP0, UPT, UR8, 0x1, UPT ;  /* 0x000000010800788c */ /* 0x000fe2000bf04270 */
[C---:B-1----:R-:W-:Y:S02]  /*30140*/  LOP3.LUT R6, R5.reuse, 0x20, RZ, 0x3c, !PT ;  /* 0x0000002005067812 */ /* 0x042fe400078e3cff */
[----:B------:R-:W-:Y:S01]  /*30150*/  STL.64 [R1+0x4728], R200 ;  /* 0x004728c801007387 */ /* 0x000fe20000100a00 */
[----:B------:R-:W-:Y:S01]  /*30160*/  USEL UR8, UR8, URZ, !UP0 ;  /* 0x0000003f08087287 */ /* 0x000fe2000c000000 */
[----:B------:R-:W-:-:S02]  /*30170*/  LOP3.LUT R7, R5, 0x40, RZ, 0x3c, !PT ;  /* 0x0000004005077812 */ /* 0x000fc400078e3cff */
[----:B------:R-:W-:Y:S01]  /*30180*/  STL.64 [R1+0x4720], R142 ;  /* 0x0047208e01007387 */ /* 0x000fe20000100a00 */
[----:B------:R-:W-:Y:S02]  /*30190*/  ULEA UR11, UR8, UR5, 0xf ;  /* 0x00000005080b7291 */ /* 0x000fe4000f8e783f */
[----:B------:R-:W-:Y:S01]  /*301a0*/  ULEA UR10, UR8, UR5, 0x10 ;  /* 0x00000005080a7291 */ /* 0x000fe2000f8e803f */
[----:B------:R-:W-:Y:S04]  /*301b0*/  STL.64 [R1+0x4718], R140 ;  /* 0x0047188c01007387 */ /* 0x000fe80000100a00 */
[----:B------:R-:W-:Y:S04]  /*301c0*/  STL.64 [R1+0x4710], R206 ;  /* 0x004710ce01007387 */ /* 0x000fe80000100a00 */
[----:B------:R-:W-:Y:S04]  /*301d0*/  STL.64 [R1+0x4708], R204 ;  /* 0x004708cc01007387 */ /* 0x000fe80000100a00 */
[----:B------:R-:W-:Y:S04]  /*301e0*/  STL.64 [R1+0x4700], R146 ;  /* 0x0047009201007387 */ /* 0x000fe80000100a00 */
[----:B------:R-:W-:Y:S04]  /*301f0*/  STL.64 [R1+0x46f8], R144 ;  /* 0x0046f89001007387 */ /* 0x000fe80000100a00 */
[----:B------:R-:W-:Y:S04]  /*30200*/  STL.64 [R1+0x46f0], R150 ;  /* 0x0046f09601007387 */ /* 0x000fe80000100a00 */
[----:B------:R-:W-:Y:S04]  /*30210*/  STL.64 [R1+0x46e8], R148 ;  /* 0x0046e89401007387 */ /* 0x000fe80000100a00 */
[----:B------:R-:W-:Y:S04]  /*30220*/  STL.64 [R1+0x46e0], R154 ;  /* 0x0046e09a01007387 */ /* 0x000fe80000100a00 */
[----:B------:R1:W-:Y:S04]  /*30230*/  STL.64 [R1+0x46d8], R152 ;  /* 0x0046d89801007387 */ /* 0x0003e80000100a00 */
        /* <DEDUP_REMOVED lines=16> */
[----:B------:R-:W-:Y:S04]  /*30340*/  STL [R1+0x3654], R2 ;  /* 0x0036540201007387 */ /* 0x000fe80000100800 */
[----:B------:R-:W-:Y:S04]  /*30350*/  STL [R1+0x3650], R3 ;  /* 0x0036500301007387 */ /* 0x000fe80000100800 */
[----:B------:R-:W-:Y:S04]  /*30360*/  STL [R1+0x364c], R4 ;  /* 0x00364c0401007387 */ /* 0x000fe80000100800 */
[----:B------:R-:W-:Y:S04]  /*30370*/  STL [R1+0x3648], R0 ;  /* 0x0036480001007387 */ /* 0x000fe80000100800 */
[----:B-1----:R-:W3:Y:S04]  /*30380*/  LDL.LU.64 R152, [R1+0x8a0] ;  /* 0x0008a00001987983 */ /* 0x002ee80000300a00 */
[----:B------:R-:W3:Y:S04]  /*30390*/  LDL.LU.64 R154, [R1+0x8a8] ;  /* 0x0008a800019a7983 */ /* 0x000ee80000300a00 */
[----:B------:R-:W4:Y:S04]  /*303a0*/  LDL.LU.64 R148, [R1+0x890] ;  /* 0x0008900001947983 */ /* 0x000f280000300a00 */
[----:B------:R-:W4:Y:S04]  /*303b0*/  LDL.LU.64 R150, [R1+0x898] ;  /* 0x0008980001967983 */ /* 0x000f280000300a00 */
[----:B------:R-:W3:Y:S04]  /*303c0*/  LDL.LU.64 R132, [R1+0x860] ;  /* 0x0008600001847983 */ /* 0x000ee80000300a00 */
[----:B------:R-:W3:Y:S04]  /*303d0*/  LDL.LU.64 R134, [R1+0x868] ;  /* 0x0008680001867983 */ /* 0x000ee80000300a00 */
[----:B------:R-:W3:Y:S04]  /*303e0*/  LDL.LU.64 R144, [R1+0x850] ;  /* 0x0008500001907983 */ /* 0x000ee80000300a00 */
[----:B------:R-:W3:Y:S04]  /*303f0*/  LDL.LU.64 R146, [R1+0x858] ;  /* 0x0008580001927983 */ /* 0x000ee80000300a00 */
[----:B--2---:R-:W2:Y:S04]  /*30400*/  LDL.LU.64 R124, [R1+0x830] ;  /* 0x00083000017c7983 */ /* 0x004ea80000300a00 */
[----:B------:R-:W2:Y:S01]  /*30410*/  LDL.LU.64 R126, [R1+0x838] ;  /* 0x00083800017e7983 */ /* 0x000ea20000300a00 */
[----:B------:R-:W-:Y:S06]  /*30420*/  BAR.SYNC.DEFER_BLOCKING 0x0 ;  /* 0x0000000000007b1d */ /* 0x000fec0000010000 */
[----:B------:R-:W2:Y:S04]  /*30430*/  LDL.LU.64 R140, [R1+0x810] ;  /* 0x00081000018c7983 */ /* 0x000ea80000300a00 */
[----:B------:R-:W2:Y:S04]  /*30440*/  LDL.LU.64 R142, [R1+0x818] ;  /* 0x00081800018e7983 */ /* 0x000ea80000300a00 */
[----:B------:R-:W1:Y:S04]  /*30450*/  LDSM.16.M88.4 R12, [R252+UR11+0x20000] ;  /* 0x0200000bfc0c783b */ /* 0x000e680008000200 */
[----:B------:R-:W-:Y:S04]  /*30460*/  LDS R233, [R8+UR10] ;  /* 0x0000000a08e97984 */ /* 0x000fe80008000800 */
[----:B------:R-:W-:Y:S04]  /*30470*/  LDS R235, [R8+UR10+0x1000] ;  /* 0x0010000a08eb7984 */ /* 0x000fe80008000800 */
[----:B------:R-:W1:Y:S04]  /*30480*/  LDSM.16.M88.4 R8, [R252+UR11+0x20800] ;  /* 0x0208000bfc08783b */ /* 0x000e680008000200 */
[----:B------:R-:W1:Y:S04]  /*30490*/  LDSM.16.M88.4 R68, [R252+UR11+0x21000] ;  /* 0x0210000bfc44783b */ /* 0x000e680008000200 */
[----:B------:R-:W1:Y:S04]  /*304a0*/  LDSM.16.M88.4 R64, [R252+UR11+0x21800] ;  /* 0x0218000bfc40783b */ /* 0x000e680008000200 */
[----:B------:R-:W-:Y:S04]  /*304b0*/  LDS R224, [R5+UR10] ;  /* 0x0000000a05e07984 */ /* 0x000fe80008000800 */
[----:B------:R-:W-:Y:S04]  /*304c0*/  LDS R226, [R5+UR10+0x1000] ;  /* 0x0010000a05e27984 */ /* 0x000fe80008000800 */
[----:B------:R-:W-:Y:S04]  /*304d0*/  LDS R225, [R6+UR10] ;  /* 0x0000000a06e17984 */ /* 0x000fe80008000800 */
[----:B------:R-:W-:Y:S04]  /*304e0*/  LDS R227, [R6+UR10+0x1000] ;  /* 0x0010000a06e37984 */ /* 0x000fe80008000800 */
[----:B------:R-:W1:Y:S04]  /*304f0*/  LDSM.16.M88.4 R60, [R252+UR11+0x22000] ;  /* 0x0220000bfc3c783b */ /* 0x000e680008000200 */
        /* <DEDUP_REMOVED lines=11> */
[----:B-1----:R-:W-:Y:S04]  /*305b0*/  STL [R1+0x4648], R14 ;  /* 0x0046480e01007387 */ /* 0x002fe80000100800 */
[----:B------:R-:W-:Y:S04]  /*305c0*/  STL [R1+0x4644], R15 ;  /* 0x0046440f01007387 */ /* 0x000fe80000100800 */
[----:B------:R1:W-:Y:S04]  /*305d0*/  STL [R1+0x4650], R10 ;  /* 0x0046500a01007387 */ /* 0x0003e80000100800 */
[----:B------:R1:W-:Y:S04]  /*305e0*/  STL [R1+0x464c], R11 ;  /* 0x00464c0b01007387 */ /* 0x0003e80000100800 */
[----:B------:R-:W-:Y:S04]  /*305f0*/  STL [R1+0x45cc], R70 ;  /* 0x0045cc4601007387 */ /* 0x000fe80000100800 */
        /* <DEDUP_REMOVED lines=28> */
[----:B------:R-:W-:Y:S04]  /*307c0*/  LDS R232, [R7+UR10] ;  /* 0x0000000a07e87984 */ /* 0x000fe80008000800 */
[----:B------:R-:W2:Y:S04]  /*307d0*/  LDS R234, [R7+UR10+0x1000] ;  /* 0x0010000a07ea7984 */ /* 0x000ea80008000800 */
[----:B------:R-:W-:Y:S04]  /*307e0*/  LDS R228, [R5+UR10+0x80] ;  /* 0x0000800a05e47984 */ /* 0x000fe80008000800 */
[----:B------:R-:W-:Y:S04]  /*307f0*/  LDS R230, [R5+UR10+0x1080] ;  /* 0x0010800a05e67984 */ /* 0x000fe80008000800 */
[----:B------:R-:W-:Y:S04]  /*30800*/  LDS R229, [R6+UR10+0x80] ;  /* 0x0000800a06e57984 */ /* 0x000fe80008000800 */
[----:B------:R-:W2:Y:S01]  /*30810*/  LDS R231, [R6+UR10+0x1080] ;  /* 0x0010800a06e77984 */ /* 0x000ea20008000800 */
[----:B----4-:R-:W-:-:S15]  /*30820*/  HMMA.1688.F32.TF32 R148, R224, R8, R148 ;  /* 0x00000008e094723c */ /* 0x010fde0000081094 */
[----:B------:R-:W-:-:S09]  /*30830*/  NOP ;  /* 0x0000000000007918 */ /* 0x000fd20000000000 */
[----:B-1----:R-:W-:Y:S02]  /*30840*/  IMAD.MOV.U32 R10, RZ, RZ, R148 ;  /* 0x000000ffff0a7224 */ /* 0x002fe400078e0094 */
[----:B------:R-:W-:Y:S02]  /*30850*/  IMAD.MOV.U32 R11, RZ, RZ, R149 ;  /* 0x000000ffff0b7224 */ /* 0x000fe400078e0095 */
[----:B------:R-:W-:Y:S02]  /*30860*/  IMAD.MOV.U32 R14, RZ, RZ, R150 ;  /* 0x000000ffff0e7224 */ /* 0x000fe400078e0096 */
[----:B------:R-:W-:Y:S02]  /*30870*/  IMAD.MOV.U32 R15, RZ, RZ, R151 ;  /* 0x000000ffff0f7224 */ /* 0x000fe400078e0097 */
[C---:B---3--:R-:W-:Y:S01]  /*30880*/  HMMA.1688.F32.TF32 R148, R224.reuse, R68, R132 ;  /* 0x00000044e094723c */ /* 0x048fe20000081084 */
[----:B------:R-:W3:Y:S04]  /*30890*/  LDL.LU.64 R132, [R1+0x7e0] ;  /* 0x0007e00001847983 */ /* 0x000ee80000300a00 */
[----:B------:R-:W3:Y:S01]  /*308a0*/  LDL.LU.64 R134, [R1+0x7e8] ;  /* 0x0007e80001867983 */ /* 0x000ee20000300a00 */
[C---:B------:R-:W-:Y:S06]  /*308b0*/  HMMA.1688.F32.TF32 R144, R224.reuse, R64, R144 ;  /* 0x00000040e090723c */ /* 0x040fec0000081090 */
[----:B--2---:R-:W-:Y:S11]  /*308c0*/  HMMA.1688.F32.TF32 R124, R224, R60, R124 ;  /* 0x0000003ce07c723c */ /* 0x004ff6000008107c */
[----:B------:R1:W-:Y:S04]  /*308d0*/  STL.64 [R1+0xe40], R148 ;  /* 0x000e409401007387 */ /* 0x0003e80000100a00 */
[----:B------:R2:W-:Y:S04]  /*308e0*/  STL.64 [R1+0xe48], R150 ;  /* 0x000e489601007387 */ /* 0x0005e80000100a00 */
[----:B------:R-:W-:Y:S04]  /*308f0*/  STL.64 [R1+0xe30], R144 ;  /* 0x000e309001007387 */ /* 0x000fe80000100a00 */
[----:B------:R-:W-:Y:S01]  /*30900*/  STL.64 [R1+0xe38], R146 ;  /* 0x000e389201007387 */ /* 0x000fe20000100a00 */
[----:B------:R-:W-:Y:S01]  /*30910*/  IMAD.MOV.U32 R34, RZ, RZ, R124 ;  /* 0x000000ffff227224 */ /* 0x000fe200078e007c */
[----:B------:R-:W-:Y:S01]  /*30920*/  MOV R38, R126 ;  /* 0x0000007e00267202 */ /* 0x000fe20000000f00 */
[----:B------:R-:W-:-:S02]  /*30930*/  IMAD.MOV.U32 R35, RZ, RZ, R125 ;  /* 0x000000ffff237224 */ /* 0x000fc400078e007d */
[----:B------:R-:W-:Y:S01]  /*30940*/  IMAD.MOV.U32 R39, RZ, RZ, R127 ;  /* 0x000000ffff277224 */ /* 0x000fe200078e007f */
[----:B------:R-:W4:Y:S04]  /*30950*/  LDL.LU.64 R124, [R1+0x7d0] ;  /* 0x0007d000017c7983 */ /* 0x000f280000300a00 */
[----:B------:R-:W4:Y:S01]  /*30960*/  LDL.LU.64 R126, [R1+0x7d8] ;  /* 0x0007d800017e7983 */ /* 0x000f220000300a00 */
[C---:B------:R-:W-:Y:S06]  /*30970*/  HMMA.1688.F32.TF32 R140, R224.reuse, R56, R140 ;  /* 0x00000038e08c723c */ /* 0x040fec000008108c */
[----:B------:R-:W-:Y:S01]  /*30980*/  HMMA.1688.F32.TF32 R152, R224, R12, R152 ;  /* 0x0000000ce098723c */ /* 0x000fe20000081098 */
[----:B------:R-:W-:Y:S04]  /*30990*/  STL [R1+0x4618], R34 ;  /* 0x0046182201007387 */ /* 0x000fe80000100800 */
[----:B------:R-:W-:Y:S04]  /*309a0*/  STL [R1+0x4614], R35 ;  /* 0x0046142301007387 */ /* 0x000fe80000100800 */
[----:B------:R-:W-:Y:S04]  /*309b0*/  STL [R1+0x4610], R38 ;  /* 0x0046102601007387 */ /* 0x000fe80000100800 */
[----:B------:R3:W-:Y:S04]  /*309c0*/  STL [R1+0x460c], R39 ;  /* 0x00460c2701007387 */ /* 0x0007e80000100800 */
[----:B------:R-:W4:Y:S01]  /*309d0*/  LDL.LU.64 R160, [R1+0x7b0] ;  /* 0x0007b00001a07983 */ /* 0x000f220000300a00 */
[----:B------:R-:W-:-:S02]  /*309e0*/  IMAD.MOV.U32 R47, RZ, RZ, R143 ;  /* 0x000000ffff2f7224 */ /* 0x000fc400078e008f */
[----:B------:R-:W-:Y:S01]  /*309f0*/  IMAD.MOV.U32 R46, RZ, RZ, R142 ;  /* 0x000000ffff2e7224 */ /* 0x000fe200078e008e */
[----:B------:R-:W4:Y:S01]  /*30a00*/  LDL.LU.64 R162, [R1+0x7b8] ;  /* 0x0007b80001a27983 */ /* 0x000f220000300a00 */
[----:B------:R-:W-:Y:S02]  /*30a10*/  IMAD.MOV.U32 R43, RZ, RZ, R141 ;  /* 0x000000ffff2b7224 */ /* 0x000fe400078e008d */
[----:B------:R-:W-:Y:S01]  /*30a20*/  IMAD.MOV.U32 R42, RZ, RZ, R140 ;  /* 0x000000ffff2a7224 */ /* 0x000fe200078e008c */
[----:B------:R-:W-:Y:S04]  /*30a30*/  STL [R1+0x4628], R47 ;  /* 0x0046282f01007387 */ /* 0x000fe80000100800 */
[----:B------:R-:W-:Y:S01]  /*30a40*/  STL [R1+0x4624], R46 ;  /* 0x0046242e01007387 */ /* 0x000fe20000100800 */
[----:B------:R-:W-:-:S03]  /*30a50*/  IMAD.MOV.U32 R4, RZ, RZ, R152 ;  /* 0x000000ffff047224 */ /* 0x000fc600078e0098 */
[----:B------:R4:W-:Y:S01]  /*30a60*/  STL [R1+0x4620], R43 ;  /* 0x0046202b01007387 */ /* 0x0009e20000100800 */
[----:B------:R-:W-:-:S03]  /*30a70*/  IMAD.MOV.U32 R3, RZ, RZ, R153 ;  /* 0x000000ffff037224 */ /* 0x000fc600078e0099 */
[----:B------:R4:W-:Y:S01]  /*30a80*/  STL [R1+0x461c], R42 ;  /* 0x00461c2a01007387 */ /* 0x0009e20000100800 */
[----:B------:R-:W-:Y:S01]  /*30a90*/  IMAD.MOV.U32 R2, RZ, RZ, R154 ;  /* 0x000000ffff027224 */ /* 0x000fe200078e009a */
[----:B------:R-:W-:Y:S02]  /*30aa0*/  MOV R0, R155 ;  /* 0x0000009b00007202 */ /* 0x000fe40000000f00 */
[----:B------:R-:W4:Y:S04]  /*30ab0*/  LDL.LU.64 R156, [R1+0x790] ;  /* 0x00079000019c7983 */ /* 0x000f280000300a00 */
[----:B------:R-:W4:Y:S04]  /*30ac0*/  LDL.LU.64 R158, [R1+0x798] ;  /* 0x00079800019e7983 */ /* 0x000f280000300a00 */
[----:B------:R-:W4:Y:S04]  /*30ad0*/  LDL.LU.64 R152, [R1+0x780] ;  /* 0x0007800001987983 */ /* 0x000f280000300a00 */
[----:B------:R-:W4:Y:S04]  /*30ae0*/  LDL.LU.64 R154, [R1+0x788] ;  /* 0x00078800019a7983 */ /* 0x000f280000300a00 */
[----:B-1----:R-:W4:Y:S04]  /*30af0*/  LDL.LU.64 R148, [R1+0x760] ;  /* 0x0007600001947983 */ /* 0x002f280000300a00 */
[----:B--2---:R-:W2:Y:S01]  /*30b00*/  LDL.LU.64 R150, [R1+0x768] ;  /* 0x0007680001967983 */ /* 0x004ea20000300a00 */
[----:B---3--:R-:W-:-:S15]  /*30b10*/  HMMA.1688.F32.TF32 R132, R224, R52, R132 ;  /* 0x00000034e084723c */ /* 0x008fde0000081084 */
[----:B------:R-:W-:-:S09]  /*30b20*/  NOP ;  /* 0x0000000000007918 */ /* 0x000fd20000000000 */
[----:B------:R-:W-:Y:S01]  /*30b30*/  IMAD.MOV.U32 R31, RZ, RZ, R135 ;  /* 0x000000ffff1f7224 */ /* 0x000fe200078e0087 */
[----:B------:R-:W-:Y:S01]  /*30b40*/  MOV R39, R133 ;  /* 0x0000008500277202 */ /* 0x000fe20000000f00 */
[----:B------:R-:W-:Y:S02]  /*30b50*/  IMAD.MOV.U32 R30, RZ, RZ, R134 ;  /* 0x000000ffff1e7224 */ /* 0x000fe400078e0086 */
[----:B------:R-:W-:Y:S01]  /*30b60*/  IMAD.MOV.U32 R38, RZ, RZ, R132 ;  /* 0x000000ffff267224 */ /* 0x000fe200078e0084 */
[----:B------:R-:W-:Y:S04]  /*30b70*/  STL [R1+0x4638], R31 ;  /* 0x0046381f01007387 */ /* 0x000fe80000100800 */
[----:B------:R-:W-:Y:S04]  /*30b80*/  STL [R1+0x4634], R30 ;  /* 0x0046341e01007387 */ /* 0x000fe80000100800 */
[----:B------:R-:W-:Y:S04]  /*30b90*/  STL [R1+0x4630], R39 ;  /* 0x0046302701007387 */ /* 0x000fe80000100800 */
[----:B------:R-:W-:Y:S01]  /*30ba0*/  STL [R1+0x462c], R38 ;  /* 0x00462c2601007387 */ /* 0x000fe20000100800 */
[----:B----4-:R-:W-:Y:S03]  /*30bb0*/  HMMA.1688.F32.TF32 R124, R224, R48, R124 ;  /* 0x00000030e07c723c */ /* 0x010fe6000008107c */
[----:B------:R-:W3:Y:S04]  /*30bc0*/  LDL.LU.64 R144, [R1+0x14f0] ;  /* 0x0014f00001907983 */ /* 0x000ee80000300a00 */
[----:B------:R-:W3:Y:S04]  /*30bd0*/  LDL.LU.64 R146, [R1+0x14f8] ;  /* 0x0014f80001927983 */ /* 0x000ee80000300a00 */
[----:B------:R-:W4:Y:S04]  /*30be0*/  LDL.LU.64 R140, [R1+0x14d0] ;  /* 0x0014d000018c7983 */ /* 0x000f280000300a00 */
[----:B------:R-:W4:Y:S04]  /*30bf0*/  LDL.LU.64 R142, [R1+0x14d8] ;  /* 0x0014d800018e7983 */ /* 0x000f280000300a00 */
[----:B------:R-:W2:Y:S04]  /*30c00*/  LDL.LU.64 R132, [R1+0x14b0] ;  /* 0x0014b00001847983 */ /* 0x000ea80000300a00 */
[----:B------:R-:W2:Y:S01]  /*30c10*/  LDL.LU.64 R134, [R1+0x14b8] ;  /* 0x0014b80001867983 */ /* 0x000ea20000300a00 */
[----:B------:R-:W-:-:S02]  /*30c20*/  IMAD.MOV.U32 R43, RZ, RZ, R124 ;  /* 0x000000ffff2b7224 */ /* 0x000fc400078e007c */
[----:B------:R-:W-:Y:S02]  /*30c30*/  IMAD.MOV.U32 R42, RZ, RZ, R125 ;  /* 0x000000ffff2a7224 */ /* 0x000fe400078e007d */
[----:B------:R-:W-:Y:S01]  /*30c40*/  IMAD.MOV.U32 R34, RZ, RZ, R126 ;  /* 0x000000ffff227224 */ /* 0x000fe200078e007e */
[----:B------:R-:W3:Y:S01]  /*30c50*/  LDL.LU.64 R124, [R1+0x13d0] ;  /* 0x0013d000017c7983 */ /* 0x000ee20000300a00 */
[----:B------:R-:W-:-:S03]  /*30c60*/  IMAD.MOV.U32 R35, RZ, RZ, R127 ;  /* 0x000000ffff237224 */ /* 0x000fc600078e007f */
[----:B------:R-:W3:Y:S04]  /*30c70*/  LDL.LU.64 R126, [R1+0x13d8] ;  /* 0x0013d800017e7983 */ /* 0x000ee80000300a00 */
[----:B------:R-:W-:Y:S04]  /*30c80*/  STL [R1+0x4640], R42 ;  /* 0x0046402a01007387 */ /* 0x000fe80000100800 */
[----:B------:R-:W-:Y:S04]  /*30c90*/  STL [R1+0x463c], R43 ;  /* 0x00463c2b01007387 */ /* 0x000fe80000100800 */
[----:B------:R-:W3:Y:S01]  /*30ca0*/  LDL.LU.64 R168, [R1+0x440] ;  /* 0x0004400001a87983 */ /* 0x000ee20000300a00 */
[C---:B----4-:R-:W-:Y:S06]  /*30cb0*/  HMMA.1688.F32.TF32 R140, R224.reuse, R24, R140 ;  /* 0x00000018e08c723c */ /* 0x050fec000008108c */
[C---:B--2---:R-:W-:Y:S06]  /*30cc0*/  HMMA.1688.F32.TF32 R132, R224.reuse, R20, R132 ;  /* 0x00000014e084723c */ /* 0x044fec0000081084 */
[C---:B---3--:R-:W-:Y:S11]  /*30cd0*/  HMMA.1688.F32.TF32 R124, R224.reuse, R16, R124 ;  /* 0x00000010e07c723c */ /* 0x048ff6000008107c */
[----:B------:R-:W-:Y:S04]  /*30ce0*/  STL.64 [R1+0xfb0], R140 ;  /* 0x000fb08c01007387 */ /* 0x000fe80000100a00 */
[----:B------:R-:W-:Y:S04]  /*30cf0*/  STL.64 [R1+0xfb8], R142 ;  /* 0x000fb88e01007387 */ /* 0x000fe80000100a00 */
[----:B------:R-:W2:Y:S04]  /*30d00*/  LDL.LU.64 R170, [R1+0x448] ;  /* 0x0004480001aa7983 */ /* 0x000ea80000300a00 */
[----:B------:R-:W-:Y:S04]  /*30d10*/  STL.64 [R1+0xfd0], R132 ;  /* 0x000fd08401007387 */ /* 0x000fe80000100a00 */
[----:B------:R-:W-:Y:S04]  /*30d20*/  STL.64 [R1+0xfd8], R134 ;  /* 0x000fd88601007387 */ /* 0x000fe80000100a00 */
[----:B------:R-:W3:Y:S04]  /*30d30*/  LDL.LU.64 R164, [R1+0x3f0] ;  /* 0x0003f00001a47983 */ /* 0x000ee80000300a00 */
[----:B------:R-:W3:Y:S04]  /*30d40*/  LDL.LU.64 R166, [R1+0x3f8] ;  /* 0x0003f80001a67983 */ /* 0x000ee80000300a00 */
[----:B------:R1:W-:Y:S04]  /*30d50*/  STL.64 [R1+0xfc0], R124 ;  /* 0x000fc07c01007387 */ /* 0x0003e80000100a00 */
[----:B------:R4:W-:Y:S04]  /*30d60*/  STL.64 [R1+0xfc8], R126 ;  /* 0x000fc87e01007387 */ /* 0x0009e80000100a00 */
[----:B-1----:R-:W3:Y:S04]  /*30d70*/  LDL.LU.64 R124, [R1+0x340] ;  /* 0x00034000017c7983 */ /* 0x002ee80000300a00 */
[----:B----4-:R-:W4:Y:S01]  /*30d80*/  LDL.LU.64 R126, [R1+0x348] ;  /* 0x00034800017e7983 */ /* 0x010f220000300a00 */
[C---:B------:R-:W-:Y:S06]  /*30d90*/  HMMA.1688.F32.TF32 R160, R224.reuse, R44, R160 ;  /* 0x0000002ce0a0723c */ /* 0x040fec00000810a0 */
[C---:B------:R-:W-:Y:S06]  /*30da0*/  HMMA.1688.F32.TF32 R156, R224.reuse, R40, R156 ;  /* 0x00000028e09c723c */ /* 0x040fec000008109c */
[C---:B------:R-:W-:Y:S06]  /*30db0*/  HMMA.1688.F32.TF32 R152, R224.reuse, R36, R152 ;  /* 0x00000024e098723c */ /* 0x040fec0000081098 */
[C---:B------:R-:W-:Y:S06]  /*30dc0*/  HMMA.1688.F32.TF32 R148, R224.reuse, R32, R148 ;  /* 0x00000020e094723c */ /* 0x040fec0000081094 */
[----:B------:R-:W-:Y:S01]  /*30dd0*/  HMMA.1688.F32.TF32 R144, R224, R28, R144 ;  /* 0x0000001ce090723c */ /* 0x000fe20000081090 */
[----:B------:R-:W-:Y:S01]  /*30de0*/  MOV R50, R160 ;  /* 0x000000a000327202 */ /* 0x000fe20000000f00 */
[----:B------:R-:W-:Y:S01]  /*30df0*/  IMAD.MOV.U32 R51, RZ, RZ, R161 ;  /* 0x000000ffff337224 */ /* 0x000fe200078e00a1 */
[----:B------:R-:W-:Y:S01]  /*30e00*/  LOP3.LUT R252, R5, 0x60, RZ, 0x3c, !PT ;  /* 0x0000006005fc7812 */ /* 0x000fe200078e3cff */
[----:B------:R-:W-:Y:S01]  /*30e10*/  IMAD.MOV.U32 R54, RZ, RZ, R162 ;  /* 0x000000ffff367224 */ /* 0x000fe200078e00a2 */
[----:B------:R-:W4:Y:S01]  /*30e20*/  LDL.LU.64 R160, [R1+0x300] ;  /* 0x0003000001a07983 */ /* 0x000f220000300a00 */
[----:B------:R-:W-:Y:S01]  /*30e30*/  IMAD.MOV.U32 R55, RZ, RZ, R163 ;  /* 0x000000ffff377224 */ /* 0x000fe200078e00a3 */
[----:B------:R-:W-:Y:S01]  /*30e40*/  MOV R46, R159 ;  /* 0x0000009f002e7202 */ /* 0x000fe20000000f00 */
[----:B------:R-:W-:Y:S01]  /*30e50*/  IMAD.MOV.U32 R39, RZ, RZ, R156 ;  /* 0x000000ffff277224 */ /* 0x000fe200078e009c */
[----:B------:R-:W4:Y:S01]  /*30e60*/  LDL.LU.64 R162, [R1+0x308] ;  /* 0x0003080001a27983 */ /* 0x000f220000300a00 */
[----:B------:R-:W-:-:S02]  /*30e70*/  IMAD.MOV.U32 R38, RZ, RZ, R157 ;  /* 0x000000ffff267224 */ /* 0x000fc400078e009d */
[----:B------:R-:W-:Y:S01]  /*30e80*/  IMAD.MOV.U32 R47, RZ, RZ, R158 ;  /* 0x000000ffff2f7224 */ /* 0x000fe200078e009e */
[----:B------:R-:W4:Y:S01]  /*30e90*/  LDL.LU.64 R156, [R1+0x2f0] ;  /* 0x0002f000019c7983 */ /* 0x000f220000300a00 */
[----:B------:R-:W-:Y:S02]  /*30ea0*/  IMAD.MOV.U32 R58, RZ, RZ, R152 ;  /* 0x000000ffff3a7224 */ /* 0x000fe400078e0098 */
[----:B------:R-:W-:Y:S01]  /*30eb0*/  IMAD.MOV.U32 R70, RZ, RZ, R153 ;  /* 0x000000ffff467224 */ /* 0x000fe200078e0099 */
[----:B------:R-:W4:Y:S01]  /*30ec0*/  LDL.LU.64 R158, [R1+0x2f8] ;  /* 0x0002f800019e7983 */ /* 0x000f220000300a00 */
[----:B------:R-:W-:Y:S02]  /*30ed0*/  IMAD.MOV.U32 R71, RZ, RZ, R154 ;  /* 0x000000ffff477224 */ /* 0x000fe400078e009a */
        /* <DEDUP_REMOVED lines=12> */
[----:B------:R-:W-:-:S03]  /*30fa0*/  IMAD.MOV.U32 R63, RZ, RZ, R147 ;  /* 0x000000ffff3f7224 */ /* 0x000fc600078e0093 */
[----:B------:R-:W4:Y:S04]  /*30fb0*/  LDL.LU.64 R144, [R1+0x290] ;  /* 0x0002900001907983 */ /* 0x000f280000300a00 */
[----:B------:R-:W4:Y:S04]  /*30fc0*/  LDL.LU.64 R146, [R1+0x298] ;  /* 0x0002980001927983 */ /* 0x000f280000300a00 */
[----:B------:R-:W4:Y:S04]  /*30fd0*/  LDL.LU.64 R140, [R1+0x260] ;  /* 0x00026000018c7983 */ /* 0x000f280000300a00 */
[----:B------:R-:W4:Y:S04]  /*30fe0*/  LDL.LU.64 R142, [R1+0x268] ;  /* 0x00026800018e7983 */ /* 0x000f280000300a00 */
[----:B------:R-:W4:Y:S04]  /*30ff0*/  LDL.LU.64 R132, [R1+0x250] ;  /* 0x0002500001847983 */ /* 0x000f280000300a00 */
[----:B------:R-:W4:Y:S04]  /*31000*/  LDL.LU.64 R134, [R1+0x258] ;  /* 0x0002580001867983 */ /* 0x000f280000300a00 */
[----:B------:R-:W-:Y:S04]  /*31010*/  LDS R224, [R7+UR10+0x80] ;  /* 0x0000800a07e07984 */ /* 0x000fe80008000800 */
[----:B------:R-:W-:Y:S04]  /*31020*/  LDS R226, [R7+UR10+0x1080] ;  /* 0x0010800a07e27984 */ /* 0x000fe80008000800 */
[----:B------:R-:W-:Y:S04]  /*31030*/  LDS R225, [R252+UR10+0x80] ;  /* 0x0000800afce17984 */ /* 0x000fe80008000800 */
[----:B------:R-:W1:Y:S01]  /*31040*/  LDS R227, [R252+UR10+0x1080] ;  /* 0x0010800afce37984 */ /* 0x000e620008000800 */
[C---:B--2---:R-:W-:Y:S06]  /*31050*/  HMMA.1688.F32.TF32 R172, R232.reuse, R12, R168 ;  /* 0x0000000ce8ac723c */ /* 0x044fec00000810a8 */
[----:B---3--:R-:W-:-:S15]  /*31060*/  HMMA.1688.F32.TF32 R168, R232, R8, R164 ;  /* 0x00000008e8a8723c */ /* 0x008fde00000810a4 */
[----:B------:R-:W-:-:S02]  /*31070*/  NOP ;  /* 0x0000000000007918 */ /* 0x000fc40000000000 */
[----:B------:R2:W-:Y:S04]  /*31080*/  STL.64 [R1+0x1680], R172 ;  /* 0x001680ac01007387 */ /* 0x0005e80000100a00 */
[----:B------:R3:W-:Y:S01]  /*31090*/  STL.64 [R1+0x1688], R174 ;  /* 0x001688ae01007387 */ /* 0x0007e20000100a00 */
[C---:B----4-:R-:W-:Y:S03]  /*310a0*/  HMMA.1688.F32.TF32 R164, R232.reuse, R68, R124 ;  /* 0x00000044e8a4723c */ /* 0x050fe6000008107c */
[----:B------:R-:W4:Y:S04]  /*310b0*/  LDL.LU.64 R124, [R1+0x240] ;  /* 0x00024000017c7983 */ /* 0x000f280000300a00 */
[----:B------:R1:W-:Y:S04]  /*310c0*/  STL.64 [R1+0x1670], R168 ;  /* 0x001670a801007387 */ /* 0x0003e80000100a00 */
[----:B------:R1:W-:Y:S04]  /*310d0*/  STL.64 [R1+0x1678], R170 ;  /* 0x001678aa01007387 */ /* 0x0003e80000100a00 */
[----:B------:R-:W4:Y:S01]  /*310e0*/  LDL.LU.64 R126, [R1+0x248] ;  /* 0x00024800017e7983 */ /* 0x000f220000300a00 */
[C---:B------:R-:W-:Y:S06]  /*310f0*/  HMMA.1688.F32.TF32 R160, R232.reuse, R64, R160 ;  /* 0x00000040e8a0723c */ /* 0x040fec00000810a0 */
[C---:B------:R-:W-:Y:S06]  /*31100*/  HMMA.1688.F32.TF32 R156, R232.reuse, R60, R156 ;  /* 0x0000003ce89c723c */ /* 0x040fec000008109c */
[C---:B------:R-:W-:Y:S06]  /*31110*/  HMMA.1688.F32.TF32 R152, R232.reuse, R56, R152 ;  /* 0x00000038e898723c */ /* 0x040fec0000081098 */
[C---:B------:R-:W-:Y:S06]  /*31120*/  HMMA.1688.F32.TF32 R148, R232.reuse, R52, R148 ;  /* 0x00000034e894723c */ /* 0x040fec0000081094 */
[C---:B------:R-:W-:Y:S06]  /*31130*/  HMMA.1688.F32.TF32 R144, R232.reuse, R48, R144 ;  /* 0x00000030e890723c */ /* 0x040fec0000081090 */
[C---:B------:R-:W-:Y:S06]  /*31140*/  HMMA.1688.F32.TF32 R140, R232.reuse, R44, R140 ;  /* 0x0000002ce88c723c */ /* 0x040fec000008108c */
[C---:B------:R-:W-:Y:S01]  /*31150*/  HMMA.1688.F32.TF32 R132, R232.reuse, R40, R132 ;  /* 0x00000028e884723c */ /* 0x040fe20000081084 */
[----:B------:R1:W-:Y:S04]  /*31160*/  STL.64 [R1+0x1660], R164 ;  /* 0x001660a401007387 */ /* 0x0003e80000100a00 */
        /* <DEDUP_REMOVED lines=15> */
[----:B------:R-:W3:Y:S04]  /*31260*/  LDL.LU.64 R180, [R1+0x220] ;  /* 0x0002200001b47983 */ /* 0x000ee80000300a00 */
[----:B------:R-:W3:Y:S01]  /*31270*/  LDL.LU.64 R182, [R1+0x228] ;  /* 0x0002280001b67983 */ /* 0x000ee20000300a00 */
[----:B----4-:R-:W-:-:S15]  /*31280*/  HMMA.1688.F32.TF32 R124, R232, R36, R124 ;  /* 0x00000024e87c723c */ /* 0x010fde000008107c */
[----:B------:R-:W-:-:S08]  /*31290*/  NOP ;  /* 0x0000000000007918 */ /* 0x000fd00000000000 */
[----:B------:R4:W-:Y:S04]  /*312a0*/  STL.64 [R1+0x15e0], R124 ;  /* 0x0015e07c01007387 */ /* 0x0009e80000100a00 */
[----:B------:R4:W-:Y:S04]  /*312b0*/  STL.64 [R1+0x15e8], R126 ;  /* 0x0015e87e01007387 */ /* 0x0009e80000100a00 */
[----:B------:R-:W4:Y:S04]  /*312c0*/  LDL.LU.64 R176, [R1+0x200] ;  /* 0x0002000001b07983 */ /* 0x000f280000300a00 */
[----:B------:R-:W4:Y:S04]  /*312d0*/  LDL.LU.64 R178, [R1+0x208] ;  /* 0x0002080001b27983 */ /* 0x000f280000300a00 */
[----:B--2---:R-:W2:Y:S04]  /*312e0*/  LDL.LU.64 R172, [R1+0x1f0] ;  /* 0x0001f00001ac7983 */ /* 0x004ea80000300a00 */
[----:B---3--:R-:W2:Y:S04]  /*312f0*/  LDL.LU.64 R174, [R1+0x1f8] ;  /* 0x0001f80001ae7983 */ /* 0x008ea80000300a00 */
[----:B-1----:R-:W3:Y:S04]  /*31300*/  LDL.LU.64 R168, [R1+0x1d0] ;  /* 0x0001d00001a87983 */ /* 0x002ee80000300a00 */
[----:B------:R-:W3:Y:S04]  /*31310*/  LDL.LU.64 R170, [R1+0x1d8] ;  /* 0x0001d80001aa7983 */ /* 0x000ee80000300a00 */
        /* <DEDUP_REMOVED lines=16> */
[----:B----4-:R-:W4:Y:S04]  /*31420*/  LDL.LU.64 R124, [R1+0x110] ;  /* 0x00011000017c7983 */ /* 0x010f280000300a00 */
[----:B------:R-:W4:Y:S01]  /*31430*/  LDL.LU.64 R126, [R1+0x118] ;  /* 0x00011800017e7983 */ /* 0x000f220000300a00 */
[----:B------:R-:W-:-:S15]  /*31440*/  HMMA.1688.F32.TF32 R180, R232, R32, R180 ;  /* 0x00000020e8b4723c */ /* 0x000fde00000810b4 */
[----:B------:R-:W-:-:S08]  /*31450*/  NOP ;  /* 0x0000000000007918 */ /* 0x000fd00000000000 */
[----:B------:R-:W-:Y:S04]  /*31460*/  STL.64 [R1+0x15d0], R180 ;  /* 0x0015d0b401007387 */ /* 0x000fe80000100a00 */
[----:B------:R-:W-:Y:S01]  /*31470*/  STL.64 [R1+0x15d8], R182 ;  /* 0x0015d8b601007387 */ /* 0x000fe20000100a00 */
[C---:B------:R-:W-:Y:S06]  /*31480*/  HMMA.1688.F32.TF32 R176, R232.reuse, R28, R176 ;  /* 0x0000001ce8b0723c */ /* 0x040fec00000810b0 */
[C---:B--2---:R-:W-:Y:S06]  /*31490*/  HMMA.1688.F32.TF32 R172, R232.reuse, R24, R172 ;  /* 0x00000018e8ac723c */ /* 0x044fec00000810ac */
[C---:B---3--:R-:W-:Y:S06]  /*314a0*/  HMMA.1688.F32.TF32 R168, R232.reuse, R20, R168 ;  /* 0x00000014e8a8723c */ /* 0x048fec00000810a8 */
[----:B------:R-:W-:Y:S05]  /*314b0*/  HMMA.1688.F32.TF32 R164, R232, R16, R164 ;  /* 0x00000010e8a4723c */ /* 0x000fea00000810a4 */
        /* <DEDUP_REMOVED lines=8> */
[----:B------:R-:W-:Y:S04]  /*31540*/  LDS R232, [R5+UR10+0x100] ;  /* 0x0001000a05e87984 */ /* 0x000fe80008000800 */
[----:B------:R-:W-:Y:S01]  /*31550*/  LDS R234, [R5+UR10+0x1100] ;  /* 0x0011000a05ea7984 */ /* 0x000fe20008000800 */
[C---:B-1----:R-:W-:Y:S03]  /*31560*/  HMMA.1688.F32.TF32 R164, R228.reuse, R12, R160 ;  /* 0x0000000ce4a4723c */ /* 0x042fe600000810a0 */
[----:B------:R-:W-:Y:S04]  /*31570*/  LDS R233, [R6+UR10+0x100] ;  /* 0x0001000a06e97984 */ /* 0x000fe80008000800 */
[----:B------:R-:W1:Y:S01]  /*31580*/  LDS R235, [R6+UR10+0x1100] ;  /* 0x0011000a06eb7984 */ /* 0x000e620008000800 */
[C---:B------:R-:W-:Y:S06]  /*31590*/  HMMA.1688.F32.TF32 R160, R228.reuse, R8, R156 ;  /* 0x00000008e4a0723c */ /* 0x040fec000008109c */
[C---:B------:R-:W-:Y:S06]  /*315a0*/  HMMA.1688.F32.TF32 R156, R228.reuse, R68, R152 ;  /* 0x00000044e49c723c */ /* 0x040fec0000081098 */
[C---:B------:R-:W-:Y:S06]  /*315b0*/  HMMA.1688.F32.TF32 R152, R228.reuse, R64, R148 ;  /* 0x00000040e498723c */ /* 0x040fec0000081094 */
[C---:B------:R-:W-:Y:S06]  /*315c0*/  HMMA.1688.F32.TF32 R148, R228.reuse, R60, R144 ;  /* 0x0000003ce494723c */ /* 0x040fec0000081090 */
[C---:B------:R-:W-:Y:S06]  /*315d0*/  HMMA.1688.F32.TF32 R144, R228.reuse, R56, R140 ;  /* 0x00000038e490723c */ /* 0x040fec000008108c */
[C---:B------:R-:W-:Y:S06]  /*315e0*/  HMMA.1688.F32.TF32 R140, R228.reuse, R52, R132 ;  /* 0x00000034e48c723c */ /* 0x040fec0000081084 */
[C---:B----4-:R-:W-:Y:S01]  /*315f0*/  HMMA.1688.F32.TF32 R124, R228.reuse, R48, R124 ;  /* 0x00000030e47c723c */ /* 0x050fe2000008107c */
        /* <DEDUP_REMOVED lines=12> */
[----:B------:R-:W2:Y:S04]  /*316c0*/  LDL.LU.64 R132, [R1+0x100] ;  /* 0x0001000001847983 */ /* 0x000ea80000300a00 */
[----:B------:R3:W-:Y:S04]  /*316d0*/  STL.64 [R1+0xd60], R140 ;  /* 0x000d608c01007387 */ /* 0x0007e80000100a00 */
[----:B------:R4:W-:Y:S04]  /*316e0*/  STL.64 [R1+0xd68], R142 ;  /* 0x000d688e01007387 */ /* 0x0009e80000100a00 */
[----:B------:R-:W2:Y:S04]  /*316f0*/  LDL.LU.64 R134, [R1+0x108] ;  /* 0x0001080001867983 */ /* 0x000ea80000300a00 */
[----:B------:R1:W-:Y:S04]  /*31700*/  STL.64 [R1+0xd40], R124 ;  /* 0x000d407c01007387 */ /* 0x0003e80000100a00 */
[----:B------:R1:W-:Y:S04]  /*31710*/  STL.64 [R1+0xd48], R126 ;  /* 0x000d487e01007387 */ /* 0x0003e80000100a00 */
[----:B------:R-:W2:Y:S04]  /*31720*/  LDL.LU.64 R200, [R1+0xf0] ;  /* 0x0000f00001c87983 */ /* 0x000ea80000300a00 */
[----:B------:R-:W2:Y:S04]  /*31730*/  LDL.LU.64 R202, [R1+0xf8] ;  /* 0x0000f80001ca7983 */ /* 0x000ea80000300a00 */
[----:B---3--:R-:W3:Y:S04]  /*31740*/  LDL.LU.64 R140, [R1+0xe0] ;  /* 0x0000e000018c7983 */ /* 0x008ee80000300a00 */
[----:B----4-:R-:W3:Y:S04]  /*31750*/  LDL.LU.64 R142, [R1+0xe8] ;  /* 0x0000e800018e7983 */ /* 0x010ee80000300a00 */
        /* <DEDUP_REMOVED lines=22> */
[----:B-1----:R-:W4:Y:S04]  /*318c0*/  LDL.LU.64 R124, [R1+0x20] ;  /* 0x00002000017c7983 */ /* 0x002f280000300a00 */
[----:B------:R-:W4:Y:S01]  /*318d0*/  LDL.LU.64 R126, [R1+0x28] ;  /* 0x00002800017e7983 */ /* 0x000f220000300a00 */
[C---:B--2---:R-:W-:Y:S06]  /*318e0*/  HMMA.1688.F32.TF32 R132, R228.reuse, R44, R132 ;  /* 0x0000002ce484723c */ /* 0x044fec0000081084 */
[C---:B------:R-:W-:Y:S06]  /*318f0*/  HMMA.1688.F32.TF32 R200, R228.reuse, R40, R200 ;  /* 0x00000028e4c8723c */ /* 0x040fec00000810c8 */
[C---:B---3--:R-:W-:Y:S06]  /*31900*/  HMMA.1688.F32.TF32 R140, R228.reuse, R36, R140 ;  /* 0x00000024e48c723c */ /* 0x048fec000008108c */
[C---:B----4-:R-:W-:Y:S05]  /*31910*/  HMMA.1688.F32.TF32 R204, R228.reuse, R32, R204 ;  /* 0x00000020e4cc723c */ /* 0x050fea00000810cc */
[----:B------:R-:W-:Y:S01]  /*31920*/  STL.64 [R1+0xd30], R132 ;  /* 0x000d308401007387 */ /* 0x000fe20000100a00 */
[C---:B------:R-:W-:Y:S03]  /*31930*/  HMMA.1688.F32.TF32 R144, R228.reuse, R28, R144 ;  /* 0x0000001ce490723c */ /* 0x040fe60000081090 */
[----:B------:R1:W-:Y:S03]  /*31940*/  STL.64 [R1+0xd38], R134 ;  /* 0x000d388601007387 */ /* 0x0003e60000100a00 */
[C---:B------:R-:W-:Y:S01]  /*31950*/  HMMA.1688.F32.TF32 R148, R228.reuse, R24, R148 ;  /* 0x00000018e494723c */ /* 0x040fe20000081094 */
[----:B-1----:R-:W2:Y:S05]  /*31960*/  LDL.LU.64 R134, [R1+0x4740] ;  /* 0x0047400001867983 */ /* 0x002eaa0000300a00 */
[C---:B------:R-:W-:Y:S01]  /*31970*/  HMMA.1688.F32.TF32 R152, R228.reuse, R20, R152 ;  /* 0x00000014e498723c */ /* 0x040fe20000081098 */
[----:B------:R-:W2:Y:S04]  /*31980*/  LDL.LU.64 R132, [R1+0x4738] ;  /* 0x0047380001847983 */ /* 0x000ea80000300a00 */
[----:B------:R-:W-:Y:S04]  /*31990*/  STL.64 [R1+0xd20], R200 ;  /* 0x000d20c801007387 */ /* 0x000fe80000100a00 */
[----:B------:R1:W-:Y:S01]  /*319a0*/  STL.64 [R1+0xd28], R202 ;  /* 0x000d28ca01007387 */ /* 0x0003e20000100a00 */
[----:B------:R-:W-:Y:S03]  /*319b0*/  HMMA.1688.F32.TF32 R228, R228, R16, R156 ;  /* 0x00000010e4e4723c */ /* 0x000fe6000008109c */
[----:B-1----:R-:W3:Y:S04]  /*319c0*/  LDL.LU.64 R202, [R1+0x4730] ;  /* 0x0047300001ca7983 */ /* 0x002ee80000300a00 */
[----:B------:R-:W3:Y:S04]  /*319d0*/  LDL.LU.64 R200, [R1+0x4728] ;  /* 0x0047280001c87983 */ /* 0x000ee80000300a00 */
[----:B------:R-:W-:Y:S04]  /*319e0*/  STL.64 [R1+0xd10], R140 ;  /* 0x000d108c01007387 */ /* 0x000fe80000100a00 */
[----:B------:R1:W-:Y:S04]  /*319f0*/  STL.64 [R1+0xd18], R142 ;  /* 0x000d188e01007387 */ /* 0x0003e80000100a00 */
[----:B-1----:R-:W4:Y:S04]  /*31a00*/  LDL.LU.64 R142, [R1+0x4720] ;  /* 0x00472000018e7983 */ /* 0x002f280000300a00 */
[----:B------:R-:W4:Y:S04]  /*31a10*/  LDL.LU.64 R140, [R1+0x4718] ;  /* 0x00471800018c7983 */ /* 0x000f280000300a00 */
        /* <DEDUP_REMOVED lines=16> */
[----:B------:R-:W4:Y:S04]  /*31b20*/  LDL.LU.64 R158, [R1+0x46d0] ;  /* 0x0046d000019e7983 */ /* 0x000f280000300a00 */
[----:B------:R-:W4:Y:S04]  /*31b30*/  LDL.LU.64 R156, [R1+0x46c8] ;  /* 0x0046c800019c7983 */ /* 0x000f280000300a00 */
[----:B------:R1:W-:Y:S04]  /*31b40*/  STL.64 [R1+0xcb0], R228 ;  /* 0x000cb0e401007387 */ /* 0x0003e80000100a00 */
[----:B------:R1:W-:Y:S04]  /*31b50*/  STL.64 [R1+0xcb8], R230 ;  /* 0x000cb8e601007387 */ /* 0x0003e80000100a00 */
[----:B-1----:R-:W2:Y:S04]  /*31b60*/  LDL.LU.64 R228, [R1+0x10] ;  /* 0x0000100001e47983 */ /* 0x002ea80000300a00 */
[----:B------:R-:W2:Y:S01]  /*31b70*/  LDL.LU.64 R230, [R1+0x18] ;  /* 0x0000180001e67983 */ /* 0x000ea20000300a00 */
[C---:B------:R-:W-:Y:S06]  /*31b80*/  HMMA.1688.F32.TF32 R160, R224.reuse, R12, R160 ;  /* 0x0000000ce0a0723c */ /* 0x040fec00000810a0 */
[C---:B------:R-:W-:Y:S06]  /*31b90*/  HMMA.1688.F32.TF32 R164, R224.reuse, R8, R164 ;  /* 0x00000008e0a4723c */ /* 0x040fec00000810a4 */
[C---:B------:R-:W-:Y:S06]  /*31ba0*/  HMMA.1688.F32.TF32 R168, R224.reuse, R68, R168 ;  /* 0x00000044e0a8723c */ /* 0x040fec00000810a8 */
[C---:B------:R-:W-:Y:S06]  /*31bb0*/  HMMA.1688.F32.TF32 R172, R224.reuse, R64, R172 ;  /* 0x00000040e0ac723c */ /* 0x040fec00000810ac */
[C---:B------:R-:W-:Y:S01]  /*31bc0*/  HMMA.1688.F32.TF32 R176, R224.reuse, R60, R176 ;  /* 0x0000003ce0b0723c */ /* 0x040fe200000810b0 */
[----:B------:R-:W-:Y:S05]  /*31bd0*/  STL.64 [R1+0x1370], R160 ;  /* 0x001370a001007387 */ /* 0x000fea0000100a00 */
[C---:B------:R-:W-:Y:S01]  /*31be0*/  HMMA.1688.F32.TF32 R180, R224.reuse, R56, R180 ;  /* 0x00000038e0b4723c */ /* 0x040fe200000810b4 */
[----:B------:R1:W-:Y:S05]  /*31bf0*/  STL.64 [R1+0x1378], R162 ;  /* 0x001378a201007387 */ /* 0x0003ea0000100a00 */
[C---:B------:R-:W-:Y:S01]  /*31c00*/  HMMA.1688.F32.TF32 R124, R224.reuse, R52, R124 ;  /* 0x00000034e07c723c */ /* 0x040fe2000008107c */
        /* <DEDUP_REMOVED lines=25> */
[----:B------:R-:W4:Y:S01]  /*31da0*/  LDL.LU.64 R124, [R1+0x4658] ;  /* 0x00465800017c7983 */ /* 0x000f220000300a00 */
[C---:B------:R-:W-:Y:S06]  /*31db0*/  HMMA.1688.F32.TF32 R244, R224.reuse, R40, R244 ;  /* 0x00000028e0f4723c */ /* 0x040fec00000810f4 */
[C---:B------:R-:W-:Y:S06]  /*31dc0*/  HMMA.1688.F32.TF32 R240, R224.reuse, R36, R240 ;  /* 0x00000024e0f0723c */ /* 0x040fec00000810f0 */
[C---:B------:R-:W-:Y:S06]  /*31dd0*/  HMMA.1688.F32.TF32 R220, R224.reuse, R28, R220 ;  /* 0x0000001ce0dc723c */ /* 0x040fec00000810dc */
[C---:B------:R-:W-:Y:S06]  /*31de0*/  HMMA.1688.F32.TF32 R216, R224.reuse, R24, R216 ;  /* 0x00000018e0d8723c */ /* 0x040fec00000810d8 */
[C---:B------:R-:W-:Y:S06]  /*31df0*/  HMMA.1688.F32.TF32 R80, R224.reuse, R20, R80 ;  /* 0x00000014e050723c */ /* 0x040fec0000081050 */
[C---:B------:R-:W-:Y:S06]  /*31e00*/  HMMA.1688.F32.TF32 R76, R224.reuse, R16, R76 ;  /* 0x00000010e04c723c */ /* 0x040fec000008104c */
[----:B--2---:R-:W-:-:S15]  /*31e10*/  HMMA.1688.F32.TF32 R228, R224, R48, R228 ;  /* 0x00000030e0e4723c */ /* 0x004fde00000810e4 */
[----:B------:R-:W-:-:S08]  /*31e20*/  NOP ;  /* 0x0000000000007918 */ /* 0x000fd00000000000 */
[----:B------:R-:W-:Y:S04]  /*31e30*/  STL.64 [R1+0x1400], R228 ;  /* 0x001400e401007387 */ /* 0x000fe80000100a00 */
[----:B------:R1:W-:Y:S02]  /*31e40*/  STL.64 [R1+0x1408], R230 ;  /* 0x001408e601007387 */ /* 0x0003e40000100a00 */
[----:B-1----:R-:W-:-:S15]  /*31e50*/  HMMA.1688.F32.TF32 R228, R224, R44, R248 ;  /* 0x0000002ce0e4723c */ /* 0x002fde00000810f8 */
[----:B------:R-:W-:-:S08]  /*31e60*/  NOP ;  /* 0x0000000000007918 */ /* 0x000fd00000000000 */
[----:B------:R-:W-:Y:S04]  /*31e70*/  STL.64 [R1+0x13f0], R228 ;  /* 0x0013f0e401007387 */ /* 0x000fe80000100a00 */
[----:B------:R1:W-:Y:S02]  /*31e80*/  STL.64 [R1+0x13f8], R230 ;  /* 0x0013f8e601007387 */ /* 0x0003e40000100a00 */
[----:B-1----:R-:W-:Y:S02]  /*31e90*/  HMMA.1688.F32.TF32 R228, R224, R32, R236 ;  /* 0x00000020e0e4723c */ /* 0x002fe400000810ec */
[----:B------:R-:W-:Y:S04]  /*31ea0*/  STL.64 [R1+0x13e0], R244 ;  /* 0x0013e0f401007387 */ /* 0x000fe80000100a00 */
[----:B------:R-:W-:Y:S04]  /*31eb0*/  STL.64 [R1+0x13e8], R246 ;  /* 0x0013e8f601007387 */ /* 0x000fe80000100a00 */
[----:B------:R-:W-:Y:S04]  /*31ec0*/  STL.64 [R1+0x1480], R240 ;  /* 0x001480f001007387 */ /* 0x000fe80000100a00 */
[----:B------:R-:W-:Y:S01]  /*31ed0*/  STL.64 [R1+0x1488], R242 ;  /* 0x001488f201007387 */ /* 0x000fe20000100a00 */
[C---:B------:R-:W-:Y:S03]  /*31ee0*/  HMMA.1688.F32.TF32 R84, R232.reuse, R12, R84 ;  /* 0x0000000ce854723c */ /* 0x040fe60000081054 */
[----:B------:R-:W-:Y:S04]  /*31ef0*/  LDS R224, [R7+UR10+0x280] ;  /* 0x0002800a07e07984 */ /* 0x000fe80008000800 */
[----:B------:R-:W-:Y:S04]  /*31f00*/  LDS R226, [R7+UR10+0x1280] ;  /* 0x0012800a07e27984 */ /* 0x000fe80008000800 */
        /* <DEDUP_REMOVED lines=9> */
[----:B------:R2:W-:Y:S01]  /*31fa0*/  STL.64 [R1+0x13d8], R78 ;  /* 0x0013d84e01007387 */ /* 0x0005e20000100a00 */
[C---:B-1----:R-:W-:Y:S03]  /*31fb0*/  HMMA.1688.F32.TF32 R80, R232.reuse, R8, R72 ;  /* 0x00000008e850723c */ /* 0x042fe60000081048 */
[----:B------:R-:W-:Y:S04]  /*31fc0*/  LDS R220, [R5+UR10+0x380] ;  /* 0x0003800a05dc7984 */ /* 0x000fe80008000800 */
[----:B------:R-:W-:Y:S01]  /*31fd0*/  LDS R222, [R5+UR10+0x1380] ;  /* 0x0013800a05de7984 */ /* 0x000fe20008000800 */
[C---:B--2---:R-:W-:Y:S03]  /*31fe0*/  HMMA.1688.F32.TF32 R76, R232.reuse, R68, R88 ;  /* 0x00000044e84c723c */ /* 0x044fe60000081058 */
[----:B------:R-:W-:Y:S04]  /*31ff0*/  STL.64 [R1+0x920], R84 ;  /* 0x0009205401007387 */ /* 0x000fe80000100a00 */
[----:B------:R-:W-:Y:S01]  /*32000*/  LDS R221, [R6+UR10+0x380] ;  /* 0x0003800a06dd7984 */ /* 0x000fe20008000800 */
[C---:B------:R-:W-:Y:S03]  /*32010*/  HMMA.1688.F32.TF32 R72, R232.reuse, R64, R184 ;  /* 0x00000040e848723c */ /* 0x040fe600000810b8 */
[----:B------:R1:W-:Y:S04]  /*32020*/  STL.64 [R1+0x928], R86 ;  /* 0x0009285601007387 */ /* 0x0003e80000100a00 */
[----:B------:R-:W-:Y:S04]  /*32030*/  LDS R223, [R6+UR10+0x1380] ;  /* 0x0013800a06df7984 */ /* 0x000fe80008000800 */
[----:B------:R-:W-:Y:S04]  /*32040*/  STL.64 [R1+0x910], R80 ;  /* 0x0009105001007387 */ /* 0x000fe80000100a00 */
[----:B------:R-:W-:Y:S04]  /*32050*/  STL.64 [R1+0x918], R82 ;  /* 0x0009185201007387 */ /* 0x000fe80000100a00 */
[----:B------:R-:W-:Y:S04]  /*32060*/  STL.64 [R1+0x900], R76 ;  /* 0x0009004c01007387 */ /* 0x000fe80000100a00 */
[----:B------:R2:W-:Y:S01]  /*32070*/  STL.64 [R1+0x908], R78 ;  /* 0x0009084e01007387 */ /* 0x0005e20000100a00 */
[----:B------:R-:W-:Y:S01]  /*32080*/  IMAD.MOV.U32 R22, RZ, RZ, R75 ;  /* 0x000000ffff167224 */ /* 0x000fe200078e004b */
[----:B------:R-:W-:Y:S01]  /*32090*/  MOV R27, R74 ;  /* 0x0000004a001b7202 */ /* 0x000fe20000000f00 */
[----:B------:R-:W-:Y:S01]  /*320a0*/  IMAD.MOV.U32 R26, RZ, RZ, R73 ;  /* 0x000000ffff1a7224 */ /* 0x000fe200078e0049 */
[C---:B-1----:R-:W-:Y:S01]  /*320b0*/  HMMA.1688.F32.TF32 R84, R232.reuse, R44, R136 ;  /* 0x0000002ce854723c */ /* 0x042fe20000081088 */
[----:B------:R-:W-:Y:S04]  /*320c0*/  LDS R80, [R7+UR10+0x100] ;  /* 0x0001000a07507984 */ /* 0x000fe80008000800 */
[----:B------:R-:W-:Y:S01]  /*320d0*/  LDS R82, [R7+UR10+0x1100] ;  /* 0x0011000a07527984 */ /* 0x000fe20008000800 */
[C---:B--2---:R-:W-:Y:S03]  /*320e0*/  HMMA.1688.F32.TF32 R76, R232.reuse, R60, R108 ;  /* 0x0000003ce84c723c */ /* 0x044fe6000008106c */
[----:B------:R1:W-:Y:S04]  /*320f0*/  STL [R1+0x8f0], R72 ;  /* 0x0008f04801007387 */ /* 0x0003e80000100800 */
[----:B------:R-:W-:Y:S04]  /*32100*/  STL [R1+0x45b0], R22 ;  /* 0x0045b01601007387 */ /* 0x000fe80000100800 */
[----:B------:R-:W-:Y:S01]  /*32110*/  STL [R1+0x45ac], R27 ;  /* 0x0045ac1b01007387 */ /* 0x000fe20000100800 */
[C---:B-1----:R-:W-:Y:S03]  /*32120*/  HMMA.1688.F32.TF32 R72, R232.reuse, R56, R188 ;  /* 0x00000038e848723c */ /* 0x042fe600000810bc */
[----:B------:R-:W-:Y:S04]  /*32130*/  STL [R1+0x45a8], R26 ;  /* 0x0045a81a01007387 */ /* 0x000fe80000100800 */
[----:B------:R-:W-:Y:S04]  /*32140*/  LDS R81, [R252+UR10+0x100] ;  /* 0x0001000afc517984 */ /* 0x000fe80008000800 */
[----:B------:R-:W1:Y:S04]  /*32150*/  LDS R83, [R252+UR10+0x1100] ;  /* 0x0011000afc537984 */ /* 0x000e680008000800 */
[----:B------:R-:W-:Y:S04]  /*32160*/  STL.64 [R1+0x8e0], R76 ;  /* 0x0008e04c01007387 */ /* 0x000fe80000100a00 */
[----:B------:R2:W-:Y:S04]  /*32170*/  STL.64 [R1+0x8e8], R78 ;  /* 0x0008e84e01007387 */ /* 0x0005e80000100a00 */
[----:B------:R-:W-:Y:S04]  /*32180*/  LDS R225, [R252+UR10+0x280] ;  /* 0x0002800afce17984 */ /* 0x000fe80008000800 */
[----:B------:R-:W-:Y:S01]  /*32190*/  LDS R227, [R252+UR10+0x1280] ;  /* 0x0012800afce37984 */ /* 0x000fe20008000800 */
[----:B--2---:R-:W-:Y:S01]  /*321a0*/  HMMA.1688.F32.TF32 R76, R232, R52, R128 ;  /* 0x00000034e84c723c */ /* 0x004fe20000081080 */
[----:B------:R-:W-:-:S02]  /*321b0*/  IMAD.MOV.U32 R22, RZ, RZ, R73 ;  /* 0x000000ffff167224 */ /* 0x000fc400078e0049 */
[----:B------:R2:W-:Y:S01]  /*321c0*/  STL [R1+0x8d0], R72 ;  /* 0x0008d04801007387 */ /* 0x0005e20000100800 */
[----:B------:R-:W-:Y:S02]  /*321d0*/  IMAD.MOV.U32 R27, RZ, RZ, R74 ;  /* 0x000000ffff1b7224 */ /* 0x000fe400078e004a */
[----:B------:R-:W-:Y:S01]  /*321e0*/  IMAD.MOV.U32 R26, RZ, RZ, R75 ;  /* 0x000000ffff1a7224 */ /* 0x000fe200078e004b */
[----:B------:R-:W-:Y:S04]  /*321f0*/  LDS R228, [R7+UR10+0x300] ;  /* 0x0003000a07e47984 */ /* 0x000fe80008000800 */
[----:B------:R-:W-:Y:S01]  /*32200*/  LDS R230, [R7+UR10+0x1300] ;  /* 0x0013000a07e67984 */ /* 0x000fe20008000800 */
[C---:B--2---:R-:W-:Y:S03]  /*32210*/  HMMA.1688.F32.TF32 R72, R232.reuse, R48, R192 ;  /* 0x00000030e848723c */ /* 0x044fe600000810c0 */
[----:B------:R-:W-:Y:S04]  /*32220*/  LDS R229, [R252+UR10+0x300] ;  /* 0x0003000afce57984 */ /* 0x000fe80008000800 */
[----:B------:R-:W-:Y:S04]  /*32230*/  LDS R231, [R252+UR10+0x1300] ;  /* 0x0013000afce77984 */ /* 0x000fe80008000800 */
[----:B------:R-:W-:Y:S04]  /*32240*/  STL.64 [R1+0x8c0], R76 ;  /* 0x0008c04c01007387 */ /* 0x000fe80000100a00 */
[----:B------:R2:W-:Y:S02]  /*32250*/  STL.64 [R1+0x8c8], R78 ;  /* 0x0008c84e01007387 */ /* 0x0005e40000100a00 */
[C---:B--2---:R-:W-:Y:S06]  /*32260*/  HMMA.1688.F32.TF32 R76, R232.reuse, R40, R104 ;  /* 0x00000028e84c723c */ /* 0x044fec0000081068 */
[----:B------:R-:W-:Y:S04]  /*32270*/  STL [R1+0x8b4], R73 ;  /* 0x0008b44901007387 */ /* 0x000fe80000100800 */
[----:B------:R-:W-:Y:S04]  /*32280*/  STL.64 [R1+0x8a0], R84 ;  /* 0x0008a05401007387 */ /* 0x000fe80000100a00 */
[----:B------:R2:W-:Y:S01]  /*32290*/  STL.64 [R1+0x8a8], R86 ;  /* 0x0008a85601007387 */ /* 0x0005e20000100a00 */
[C---:B------:R-:W-:Y:S01]  /*322a0*/  HMMA.1688.F32.TF32 R88, R232.reuse, R32, R112 ;  /* 0x00000020e858723c */ /* 0x040fe20000081070 */
[----:B------:R-:W-:Y:S01]  /*322b0*/  IMAD.MOV.U32 R23, RZ, RZ, R72 ;  /* 0x000000ffff177224 */ /* 0x000fe200078e0048 */
[----:B------:R-:W-:Y:S01]  /*322c0*/  MOV R19, R75 ;  /* 0x0000004b00137202 */ /* 0x000fe20000000f00 */
[----:B------:R-:W-:Y:S01]  /*322d0*/  IMAD.MOV.U32 R18, RZ, RZ, R74 ;  /* 0x000000ffff127224 */ /* 0x000fe200078e004a */
[----:B------:R-:W-:Y:S04]  /*322e0*/  LDS R72, [R5+UR10+0x180] ;  /* 0x0001800a05487984 */ /* 0x000fe80008000800 */
[----:B------:R-:W-:Y:S01]  /*322f0*/  LDS R74, [R5+UR10+0x1180] ;  /* 0x0011800a054a7984 */ /* 0x000fe20008000800 */
[C---:B--2---:R-:W-:Y:S03]  /*32300*/  HMMA.1688.F32.TF32 R84, R232.reuse, R28, R96 ;  /* 0x0000001ce854723c */ /* 0x044fe60000081060 */
[----:B------:R-:W-:Y:S04]  /*32310*/  LDS R73, [R6+UR10+0x180] ;  /* 0x0001800a06497984 */ /* 0x000fe80008000800 */
[----:B------:R-:W-:Y:S04]  /*32320*/  STL.64 [R1+0x890], R76 ;  /* 0x0008904c01007387 */ /* 0x000fe80000100a00 */
[----:B------:R2:W-:Y:S04]  /*32330*/  STL.64 [R1+0x898], R78 ;  /* 0x0008984e01007387 */ /* 0x0005e80000100a00 */
[----:B------:R-:W4:Y:S01]  /*32340*/  LDS R75, [R6+UR10+0x1180] ;  /* 0x0011800a064b7984 */ /* 0x000f220008000800 */
[----:B--2---:R-:W-:Y:S06]  /*32350*/  HMMA.1688.F32.TF32 R76, R232, R36, R92 ;  /* 0x00000024e84c723c */ /* 0x004fec000008105c */
[----:B-1----:R-:W-:-:S15]  /*32360*/  HMMA.1688.F32.TF32 R92, R80, R12, R208 ;  /* 0x0000000c505c723c */ /* 0x002fde00000810d0 */
[----:B------:R-:W-:-:S02]  /*32370*/  NOP ;  /* 0x0000000000007918 */ /* 0x000fc40000000000 */
[----:B------:R-:W-:Y:S04]  /*32380*/  STL.64 [R1+0x880], R76 ;  /* 0x0008804c01007387 */ /* 0x000fe80000100a00 */
[----:B------:R1:W-:Y:S04]  /*32390*/  STL.64 [R1+0x888], R78 ;  /* 0x0008884e01007387 */ /* 0x0003e80000100a00 */
[----:B------:R-:W-:Y:S04]  /*323a0*/  STL.64 [R1+0x870], R88 ;  /* 0x0008705801007387 */ /* 0x000fe80000100a00 */
[----:B------:R2:W-:Y:S01]  /*323b0*/  STL.64 [R1+0x878], R90 ;  /* 0x0008785a01007387 */ /* 0x0005e20000100a00 */
[C---:B-1----:R-:W-:Y:S03]  /*323c0*/  HMMA.1688.F32.TF32 R76, R232.reuse, R24, R116 ;  /* 0x00000018e84c723c */ /* 0x042fe60000081074 */
[----:B------:R-:W-:Y:S04]  /*323d0*/  STL.64 [R1+0x860], R84 ;  /* 0x0008605401007387 */ /* 0x000fe80000100a00 */
[----:B------:R1:W-:Y:S01]  /*323e0*/  STL.64 [R1+0x868], R86 ;  /* 0x0008685601007387 */ /* 0x0003e20000100a00 */
[C---:B--2---:R-:W-:Y:S06]  /*323f0*/  HMMA.1688.F32.TF32 R88, R232.reuse, R20, R100 ;  /* 0x00000014e858723c */ /* 0x044fec0000081064 */
[----:B-1----:R-:W-:Y:S01]  /*32400*/  HMMA.1688.F32.TF32 R84, R232, R16, R120 ;  /* 0x00000010e854723c */ /* 0x002fe20000081078 */
[----:B------:R-:W-:Y:S04]  /*32410*/  LDS R232, [R7+UR10+0x380] ;  /* 0x0003800a07e87984 */ /* 0x000fe80008000800 */
[----:B------:R-:W-:Y:S04]  /*32420*/  LDS R234, [R7+UR10+0x1380] ;  /* 0x0013800a07ea7984 */ /* 0x000fe80008000800 */
[----:B------:R-:W-:Y:S04]  /*32430*/  STL.64 [R1+0x840], R76 ;  /* 0x0008404c01007387 */ /* 0x000fe80000100a00 */
[----:B------:R-:W-:Y:S04]  /*32440*/  STL.64 [R1+0x848], R78 ;  /* 0x0008484e01007387 */ /* 0x000fe80000100a00 */
[----:B------:R-:W-:Y:S04]  /*32450*/  STL.64 [R1+0x820], R88 ;  /* 0x0008205801007387 */ /* 0x000fe80000100a00 */
[----:B------:R1:W-:Y:S04]  /*32460*/  STL.64 [R1+0x828], R90 ;  /* 0x0008285a01007387 */ /* 0x0003e80000100a00 */
[----:B------:R-:W-:Y:S04]  /*32470*/  STL.64 [R1+0x7e0], R84 ;  /* 0x0007e05401007387 */ /* 0x000fe80000100a00 */
[----:B------:R2:W-:Y:S01]  /*32480*/  STL.64 [R1+0x7e8], R86 ;  /* 0x0007e85601007387 */ /* 0x0005e20000100a00 */
[C---:B-1----:R-:W-:Y:S03]  /*32490*/  HMMA.1688.F32.TF32 R88, R80.reuse, R8, R212 ;  /* 0x000000085058723c */ /* 0x042fe600000810d4 */
[----:B------:R-:W-:Y:S04]  /*324a0*/  STL.64 [R1+0x11f0], R92 ;  /* 0x0011f05c01007387 */ /* 0x000fe80000100a00 */
[----:B------:R1:W-:Y:S01]  /*324b0*/  STL.64 [R1+0x11f8], R94 ;  /* 0x0011f85e01007387 */ /* 0x0003e20000100a00 */
[C---:B--2---:R-:W-:Y:S03]  /*324c0*/  HMMA.1688.F32.TF32 R84, R80.reuse, R68, R196 ;  /* 0x000000445054723c */ /* 0x044fe600000810c4 */
[----:B------:R-:W-:Y:S04]  /*324d0*/  LDS R76, [R7+UR10+0x180] ;  /* 0x0001800a074c7984 */ /* 0x000fe80008000800 */
[----:B------:R-:W-:Y:S01]  /*324e0*/  LDS R78, [R7+UR10+0x1180] ;  /* 0x0011800a074e7984 */ /* 0x000fe20008000800 */
[C---:B-1----:R-:W-:Y:S03]  /*324f0*/  HMMA.1688.F32.TF32 R92, R80.reuse, R64, R132 ;  /* 0x00000040505c723c */ /* 0x042fe60000081084 */
[----:B------:R-:W-:Y:S04]  /*32500*/  LDS R77, [R252+UR10+0x180] ;  /* 0x0001800afc4d7984 */ /* 0x000fe80008000800 */
[----:B------:R-:W1:Y:S04]  /*32510*/  LDS R79, [R252+UR10+0x1180] ;  /* 0x0011800afc4f7984 */ /* 0x000e680008000800 */
[----:B------:R-:W-:Y:S04]  /*32520*/  STL.64 [R1+0x11e0], R88 ;  /* 0x0011e05801007387 */ /* 0x000fe80000100a00 */
[----:B------:R3:W-:Y:S04]  /*32530*/  STL.64 [R1+0x11e8], R90 ;  /* 0x0011e85a01007387 */ /* 0x0007e80000100a00 */
[----:B------:R-:W-:Y:S04]  /*32540*/  STL.64 [R1+0x11d0], R84 ;  /* 0x0011d05401007387 */ /* 0x000fe80000100a00 */
[----:B------:R4:W-:Y:S01]  /*32550*/  STL.64 [R1+0x11d8], R86 ;  /* 0x0011d85601007387 */ /* 0x0009e20000100a00 */
[C---:B---3--:R-:W-:Y:S03]  /*32560*/  HMMA.1688.F32.TF32 R88, R80.reuse, R60, R200 ;  /* 0x0000003c5058723c */ /* 0x048fe600000810c8 */
[----:B------:R-:W-:Y:S04]  /*32570*/  STL.64 [R1+0x11c0], R92 ;  /* 0x0011c05c01007387 */ /* 0x000fe80000100a00 */
[----:B------:R2:W-:Y:S01]  /*32580*/  STL.64 [R1+0x11c8], R94 ;  /* 0x0011c85e01007387 */ /* 0x0005e20000100a00 */
[C---:B----4-:R-:W-:Y:S03]  /*32590*/  HMMA.1688.F32.TF32 R84, R80.reuse, R56, R140 ;  /* 0x000000385054723c */ /* 0x050fe6000008108c */
[----:B------:R-:W-:Y:S04]  /*325a0*/  LDS R233, [R252+UR10+0x380] ;  /* 0x0003800afce97984 */ /* 0x000fe80008000800 */
[----:B------:R-:W-:Y:S01]  /*325b0*/  LDS R235, [R252+UR10+0x1380] ;  /* 0x0013800afceb7984 */ /* 0x000fe20008000800 */
[C---:B--2---:R-:W-:Y:S07]  /*325c0*/  HMMA.1688.F32.TF32 R92, R80.reuse, R52, R204 ;  /* 0x00000034505c723c */ /* 0x044fee00000810cc */
[----:B------:R-:W-:Y:S04]  /*325d0*/  STL.64 [R1+0x11b0], R88 ;  /* 0x0011b05801007387 */ /* 0x000fe80000100a00 */
[----:B------:R-:W-:Y:S04]  /*325e0*/  STL.64 [R1+0x11b8], R90 ;  /* 0x0011b85a01007387 */ /* 0x000fe80000100a00 */
[----:B------:R2:W-:Y:S04]  /*325f0*/  STL.64 [R1+0x11a0], R84 ;  /* 0x0011a05401007387 */ /* 0x0005e80000100a00 */
[----:B------:R3:W-:Y:S04]  /*32600*/  STL.64 [R1+0x11a8], R86 ;  /* 0x0011a85601007387 */ /* 0x0007e80000100a00 */
[----:B--2---:R-:W2:Y:S04]  /*32610*/  LDL.LU.64 R84, [R1] ;  /* 0x0000000001547983 */ /* 0x004ea80000300a00 */
[----:B------:R-:W-:Y:S04]  /*32620*/  STL.64 [R1+0x1180], R92 ;  /* 0x0011805c01007387 */ /* 0x000fe80000100a00 */
[----:B------:R4:W-:Y:S04]  /*32630*/  STL.64 [R1+0x1188], R94 ;  /* 0x0011885e01007387 */ /* 0x0009e80000100a00 */
[----:B---3--:R-:W2:Y:S01]  /*32640*/  LDL.LU.64 R86, [R1+0x8] ;  /* 0x0000080001567983 */ /* 0x008ea20000300a00 */
[C---:B------:R-:W-:Y:S06]  /*32650*/  HMMA.1688.F32.TF32 R88, R80.reuse, R48, R144 ;  /* 0x000000305058723c */ /* 0x040fec0000081090 */
[----:B----4-:R-:W-:-:S15]  /*32660*/  HMMA.1688.F32.TF32 R92, R80, R44, R148 ;  /* 0x0000002c505c723c */ /* 0x010fde0000081094 */
[----:B------:R-:W-:-:S02]  /*32670*/  NOP ;  /* 0x0000000000007918 */ /* 0x000fc40000000000 */
[----:B------:R-:W-:Y:S04]  /*32680*/  STL.64 [R1+0x1160], R88 ;  /* 0x0011605801007387 */ /* 0x000fe80000100a00 */
[----:B------:R3:W-:Y:S02]  /*32690*/  STL.64 [R1+0x1168], R90 ;  /* 0x0011685a01007387 */ /* 0x0007e40000100a00 */
[C---:B---3--:R-:W-:Y:S02]  /*326a0*/  HMMA.1688.F32.TF32 R88, R80.reuse, R40, R152 ;  /* 0x000000285058723c */ /* 0x048fe40000081098 */
[----:B------:R-:W-:Y:S04]  /*326b0*/  STL.64 [R1+0x1140], R92 ;  /* 0x0011405c01007387 */ /* 0x000fe80000100a00 */
[C---:B------:R-:W-:Y:S01]  /*326c0*/  HMMA.1688.F32.TF32 R96, R80.reuse, R36, R156 ;  /* 0x000000245060723c */ /* 0x040fe2000008109c */
[----:B------:R3:W-:Y:S05]  /*326d0*/  STL.64 [R1+0x1148], R94 ;  /* 0x0011485e01007387 */ /* 0x0007ea0000100a00 */
[C---:B---3--:R-:W-:Y:S01]  /*326e0*/  HMMA.1688.F32.TF32 R92, R80.reuse, R32, R160 ;  /* 0x00000020505c723c */ /* 0x048fe200000810a0 */
[----:B------:R-:W-:Y:S10]  /*326f0*/  LDS R160, [R5+UR10+0x300] ;  /* 0x0003000a05a07984 */ /* 0x000ff40008000800 */
[----:B------:R-:W-:Y:S04]  /*32700*/  STL.64 [R1+0x1120], R88 ;  /* 0x0011205801007387 */ /* 0x000fe80000100a00 */
[----:B------:R3:W-:Y:S01]  /*32710*/  STL.64 [R1+0x1128], R90 ;  /* 0x0011285a01007387 */ /* 0x0007e20000100a00 */
[----:B------:R-:W-:Y:S03]  /*32720*/  HMMA.1688.F32.TF32 R120, R80, R20, R172 ;  /* 0x000000145078723c */ /* 0x000fe600000810ac */
[----:B------:R-:W-:Y:S03]  /*32730*/  LDS R162, [R5+UR10+0x1300] ;  /* 0x0013000a05a27984 */ /* 0x000fe60008000800 */
[----:B------:R-:W-:Y:S01]  /*32740*/  HMMA.1688.F32.TF32 R248, R72, R8, R124 ;  /* 0x0000000848f8723c */ /* 0x000fe2000008107c */
[----:B------:R-:W-:Y:S04]  /*32750*/  LDS R161, [R6+UR10+0x300] ;  /* 0x0003000a06a17984 */ /* 0x000fe80008000800 */
[----:B------:R-:W-:Y:S01]  /*32760*/  LDS R163, [R6+UR10+0x1300] ;  /* 0x0013000a06a37984 */ /* 0x000fe20008000800 */
[C---:B---3--:R-:W-:Y:S03]  /*32770*/  HMMA.1688.F32.TF32 R88, R80.reuse, R28, R164 ;  /* 0x0000001c5058723c */ /* 0x048fe600000810a4 */
[----:B------:R-:W-:Y:S04]  /*32780*/  STL.64 [R1+0x1110], R96 ;  /* 0x0011106001007387 */ /* 0x000fe80000100a00 */
[----:B------:R-:W-:Y:S04]  /*32790*/  STL.64 [R1+0x1118], R98 ;  /* 0x0011186201007387 */ /* 0x000fe80000100a00 */
[----:B------:R-:W3:Y:S04]  /*327a0*/  LDL.LU.64 R116, [R1+0x180] ;  /* 0x0001800001747983 */ /* 0x000ee80000300a00 */
[----:B------:R-:W-:Y:S04]  /*327b0*/  STL.64 [R1+0x1100], R92 ;  /* 0x0011005c01007387 */ /* 0x000fe80000100a00 */
[----:B------:R-:W-:Y:S04]  /*327c0*/  STL.64 [R1+0x1108], R94 ;  /* 0x0011085e01007387 */ /* 0x000fe80000100a00 */
[----:B------:R-:W3:Y:S04]  /*327d0*/  LDL.LU.64 R118, [R1+0x188] ;  /* 0x0001880001767983 */ /* 0x000ee80000300a00 */
[----:B------:R-:W-:Y:S04]  /*327e0*/  STL.64 [R1+0x10f0], R88 ;  /* 0x0010f05801007387 */ /* 0x000fe80000100a00 */
[----:B------:R4:W-:Y:S04]  /*327f0*/  STL.64 [R1+0x10f8], R90 ;  /* 0x0010f85a01007387 */ /* 0x0009e80000100a00 */
[----:B------:R-:W3:Y:S04]  /*32800*/  LDL.LU.64 R112, [R1+0x190] ;  /* 0x0001900001707983 */ /* 0x000ee80000300a00 */
[----:B------:R-:W3:Y:S01]  /*32810*/  LDL.LU.64 R114, [R1+0x198] ;  /* 0x0001980001727983 */ /* 0x000ee20000300a00 */
[C---:B----4-:R-:W-:Y:S03]  /*32820*/  HMMA.1688.F32.TF32 R88, R80.reuse, R24, R168 ;  /* 0x000000185058723c */ /* 0x050fe600000810a8 */
[----:B------:R-:W4:Y:S04]  /*32830*/  LDL.LU.64 R108, [R1+0x1c0] ;  /* 0x0001c000016c7983 */ /* 0x000f280000300a00 */
[----:B------:R-:W4:Y:S01]  /*32840*/  LDL.LU.64 R110, [R1+0x1c8] ;  /* 0x0001c800016e7983 */ /* 0x000f220000300a00 */
[----:B------:R-:W-:Y:S03]  /*32850*/  HMMA.1688.F32.TF32 R80, R80, R16, R176 ;  /* 0x000000105050723c */ /* 0x000fe600000810b0 */
        /* <DEDUP_REMOVED lines=8> */
[----:B------:R1:W-:Y:S04]  /*328e0*/  STL.64 [R1+0x10e0], R88 ;  /* 0x0010e05801007387 */ /* 0x0003e80000100a00 */
[----:B------:R1:W-:Y:S04]  /*328f0*/  STL.64 [R1+0x10e8], R90 ;  /* 0x0010e85a01007387 */ /* 0x0003e80000100a00 */
[----:B-1----:R-:W4:Y:S04]  /*32900*/  LDL.LU.64 R88, [R1+0x280] ;  /* 0x0002800001587983 */ /* 0x002f280000300a00 */
[----:B------:R-:W-:Y:S04]  /*32910*/  STL.64 [R1+0x10d0], R120 ;  /* 0x0010d07801007387 */ /* 0x000fe80000100a00 */
[----:B------:R-:W-:Y:S04]  /*32920*/  STL.64 [R1+0x10d8], R122 ;  /* 0x0010d87a01007387 */ /* 0x000fe80000100a00 */
[----:B------:R-:W4:Y:S04]  /*32930*/  LDL.LU.64 R90, [R1+0x288] ;  /* 0x00028800015a7983 */ /* 0x000f280000300a00 */
[----:B------:R-:W-:Y:S04]  /*32940*/  STL.64 [R1+0x10b0], R80 ;  /* 0x0010b05001007387 */ /* 0x000fe80000100a00 */
[----:B------:R1:W-:Y:S02]  /*32950*/  STL.64 [R1+0x10b8], R82 ;  /* 0x0010b85201007387 */ /* 0x0003e40000100a00 */
[----:B-1----:R-:W-:Y:S02]  /*32960*/  HMMA.1688.F32.TF32 R80, R72, R12, R180 ;  /* 0x0000000c4850723c */ /* 0x002fe400000810b4 */
[----:B------:R-:W-:-:S15]  /*32970*/  STL [R1+0x44fc], R248 ;  /* 0x0044fcf801007387 */ /* 0x000fde0000100800 */
[----:B------:R-:W-:-:S06]  /*32980*/  NOP ;  /* 0x0000000000007918 */ /* 0x000fcc0000000000 */
[----:B------:R1:W-:Y:S04]  /*32990*/  STL.64 [R1+0x250], R80 ;  /* 0x0002505001007387 */ /* 0x0003e80000100a00 */
[----:B------:R1:W-:Y:S04]  /*329a0*/  STL.64 [R1+0x258], R82 ;  /* 0x0002585201007387 */ /* 0x0003e80000100a00 */
[----:B------:R-:W-:Y:S04]  /*329b0*/  STL [R1+0x44f8], R249 ;  /* 0x0044f8f901007387 */ /* 0x000fe80000100800 */
[----:B------:R-:W-:Y:S04]  /*329c0*/  STL [R1+0x44f4], R250 ;  /* 0x0044f4fa01007387 */ /* 0x000fe80000100800 */
[----:B------:R-:W-:Y:S01]  /*329d0*/  STL [R1+0x44f0], R251 ;  /* 0x0044f0fb01007387 */ /* 0x000fe20000100800 */
[----:B--2---:R-:W-:Y:S03]  /*329e0*/  HMMA.1688.F32.TF32 R244, R72, R68, R84 ;  /* 0x0000004448f4723c */ /* 0x004fe60000081054 */
[----:B------:R-:W2:Y:S04]  /*329f0*/  LDL.LU.64 R84, [R1+0x2a0] ;  /* 0x0002a00001547983 */ /* 0x000ea80000300a00 */
[----:B------:R-:W2:-:S15]  /*32a00*/  LDL.LU.64 R86, [R1+0x2a8] ;  /* 0x0002a80001567983 */ /* 0x000e9e0000300a00 */
[----:B------:R-:W-:-:S01]  /*32a10*/  NOP ;  /* 0x0000000000007918 */ /* 0x000fc20000000000 */
[----:B------:R-:W-:Y:S04]  /*32a20*/  STL [R1+0x450c], R244 ;  /* 0x00450cf401007387 */ /* 0x000fe80000100800 */
[----:B------:R-:W-:Y:S04]  /*32a30*/  STL [R1+0x4508], R245 ;  /* 0x004508f501007387 */ /* 0x000fe80000100800 */
[----:B------:R-:W-:Y:S04]  /*32a40*/  STL [R1+0x4504], R246 ;  /* 0x004504f601007387 */ /* 0x000fe80000100800 */
[----:B------:R4:W-:Y:S04]  /*32a50*/  STL [R1+0x4500], R247 ;  /* 0x004500f701007387 */ /* 0x0009e80000100800 */
[----:B-1----:R-:W2:Y:S04]  /*32a60*/  LDL.LU.64 R80, [R1+0x2c0] ;  /* 0x0002c00001507983 */ /* 0x002ea80000300a00 */
[----:B------:R-:W2:Y:S01]  /*32a70*/  LDL.LU.64 R82, [R1+0x2c8] ;  /* 0x0002c80001527983 */ /* 0x000ea20000300a00 */
[C---:B---3--:R-:W-:Y:S06]  /*32a80*/  HMMA.1688.F32.TF32 R240, R72.reuse, R64, R116 ;  /* 0x0000004048f0723c */ /* 0x048fec0000081074 */
[C---:B------:R-:W-:Y:S06]  /*32a90*/  HMMA.1688.F32.TF32 R112, R72.reuse, R60, R112 ;  /* 0x0000003c4870723c */ /* 0x040fec0000081070 */
[C---:B----4-:R-:W-:Y:S06]  /*32aa0*/  HMMA.1688.F32.TF32 R108, R72.reuse, R56, R108 ;  /* 0x00000038486c723c */ /* 0x050fec000008106c */
[C---:B------:R-:W-:Y:S06]  /*32ab0*/  HMMA.1688.F32.TF32 R104, R72.reuse, R52, R104 ;  /* 0x000000344868723c */ /* 0x040fec0000081068 */
[C---:B------:R-:W-:Y:S06]  /*32ac0*/  HMMA.1688.F32.TF32 R100, R72.reuse, R48, R100 ;  /* 0x000000304864723c */ /* 0x040fec0000081064 */
[C---:B------:R-:W-:Y:S06]  /*32ad0*/  HMMA.1688.F32.TF32 R96, R72.reuse, R44, R96 ;  /* 0x0000002c4860723c */ /* 0x040fec0000081060 */
[C---:B------:R-:W-:Y:S01]  /*32ae0*/  HMMA.1688.F32.TF32 R236, R72.reuse, R40, R92 ;  /* 0x0000002848ec723c */ /* 0x040fe2000008105c */
[----:B------:R1:W-:Y:S04]  /*32af0*/  STL [R1+0x451c], R240 ;  /* 0x00451cf001007387 */ /* 0x0003e80000100800 */
[----:B------:R-:W-:Y:S04]  /*32b00*/  STL [R1+0x4518], R241 ;  /* 0x004518f101007387 */ /* 0x000fe80000100800 */
[----:B------:R3:W-:Y:S04]  /*32b10*/  STL [R1+0x4514], R242 ;  /* 0x004514f201007387 */ /* 0x0007e80000100800 */
[----:B------:R4:W-:Y:S01]  /*32b20*/  STL [R1+0x4510], R243 ;  /* 0x004510f301007387 */ /* 0x0009e20000100800 */
[----:B------:R-:W-:Y:S03]  /*32b30*/  HMMA.1688.F32.TF32 R88, R72, R36, R88 ;  /* 0x000000244858723c */ /* 0x000fe60000081058 */
[----:B------:R-:W-:Y:S04]  /*32b40*/  STL.64 [R1+0x40], R112 ;  /* 0x0000407001007387 */ /* 0x000fe80000100a00 */
[----:B------:R-:W-:Y:S04]  /*32b50*/  STL.64 [R1+0x48], R114 ;  /* 0x0000487201007387 */ /* 0x000fe80000100a00 */
[----:B------:R-:W-:Y:S04]  /*32b60*/  STL.64 [R1+0x30], R108 ;  /* 0x0000306c01007387 */ /* 0x000fe80000100a00 */
[----:B------:R-:W-:Y:S04]  /*32b70*/  STL.64 [R1+0x38], R110 ;  /* 0x0000386e01007387 */ /* 0x000fe80000100a00 */
[----:B------:R-:W-:Y:S04]  /*32b80*/  STL.64 [R1+0x20], R104 ;  /* 0x0000206801007387 */ /* 0x000fe80000100a00 */
[----:B------:R-:W-:Y:S04]  /*32b90*/  STL.64 [R1+0x28], R106 ;  /* 0x0000286a01007387 */ /* 0x000fe80000100a00 */
[----:B------:R-:W-:Y:S04]  /*32ba0*/  STL.64 [R1+0x10], R100 ;  /* 0x0000106401007387 */ /* 0x000fe80000100a00 */
[----:B------:R-:W-:Y:S01]  /*32bb0*/  STL.64 [R1+0x18], R102 ;  /* 0x0000186601007387 */ /* 0x000fe20000100a00 */
[----:B------:R-:W-:-:S03]  /*32bc0*/  IMAD.MOV.U32 R247, RZ, RZ, R91 ;  /* 0x000000fffff77224 */ /* 0x000fc600078e005b */
[----:B------:R4:W-:Y:S01]  /*32bd0*/  STL [R1+0x452c], R236 ;  /* 0x00452cec01007387 */ /* 0x0009e20000100800 */
[----:B------:R-:W-:-:S03]  /*32be0*/  IMAD.MOV.U32 R246, RZ, RZ, R90 ;  /* 0x000000fffff67224 */ /* 0x000fc600078e005a */
[----:B------:R-:W-:Y:S01]  /*32bf0*/  STL.64 [R1], R96 ;  /* 0x0000006001007387 */ /* 0x000fe20000100a00 */
[----:B------:R-:W-:-:S03]  /*32c00*/  IMAD.MOV.U32 R245, RZ, RZ, R89 ;  /* 0x000000fffff57224 */ /* 0x000fc600078e0059 */
[----:B------:R-:W-:Y:S01]  /*32c10*/  STL.64 [R1+0x8], R98 ;  /* 0x0000086201007387 */ /* 0x000fe20000100a00 */
[----:B------:R-:W-:-:S03]  /*32c20*/  IMAD.MOV.U32 R244, RZ, RZ, R88 ;  /* 0x000000fffff47224 */ /* 0x000fc600078e0058 */
[----:B------:R4:W-:Y:S04]  /*32c30*/  STL [R1+0x4528], R237 ;  /* 0x004528ed01007387 */ /* 0x0009e80000100800 */
[----:B------:R4:W-:Y:S04]  /*32c40*/  STL [R1+0x4524], R238 ;  /* 0x004524ee01007387 */ /* 0x0009e80000100800 */
[----:B------:R4:W-:Y:S04]  /*32c50*/  STL [R1+0x4520], R239 ;  /* 0x004520ef01007387 */ /* 0x0009e80000100800 */
[----:B------:R-:W4:Y:S04]  /*32c60*/  LDL.LU.64 R92, [R1+0x2e0] ;  /* 0x0002e000015c7983 */ /* 0x000f280000300a00 */
[----:B------:R-:W4:Y:S04]  /*32c70*/  LDL.LU.64 R94, [R1+0x2e8] ;  /* 0x0002e800015e7983 */ /* 0x000f280000300a00 */
[----:B------:R4:W-:Y:S04]  /*32c80*/  STL [R1+0x453c], R247 ;  /* 0x00453cf701007387 */ /* 0x0009e80000100800 */
[----:B------:R4:W-:Y:S04]  /*32c90*/  STL [R1+0x4538], R246 ;  /* 0x004538f601007387 */ /* 0x0009e80000100800 */
[----:B------:R4:W-:Y:S04]  /*32ca0*/  STL [R1+0x4534], R245 ;  /* 0x004534f501007387 */ /* 0x0009e80000100800 */
[----:B------:R4:W-:Y:S01]  /*32cb0*/  STL [R1+0x4530], R244 ;  /* 0x004530f401007387 */ /* 0x0009e20000100800 */
[----:B--2---:R-:W-:-:S15]  /*32cc0*/  HMMA.1688.F32.TF32 R84, R72, R32, R84 ;  /* 0x000000204854723c */ /* 0x004fde0000081054 */
[----:B------:R-:W-:-:S09]  /*32cd0*/  NOP ;  /* 0x0000000000007918 */ /* 0x000fd20000000000 */
[----:B-1----:R-:W-:Y:S01]  /*32ce0*/  IMAD.MOV.U32 R240, RZ, RZ, R84 ;  /* 0x000000fffff07224 */ /* 0x002fe200078e0054 */
[----:B---3--:R-:W-:Y:S01]  /*32cf0*/  MOV R242, R86 ;  /* 0x0000005600f27202 */ /* 0x008fe20000000f00 */
[----:B------:R-:W-:Y:S02]  /*32d00*/  IMAD.MOV.U32 R241, RZ, RZ, R85 ;  /* 0x000000fffff17224 */ /* 0x000fe400078e0055 */
[----:B----4-:R-:W-:Y:S01]  /*32d10*/  IMAD.MOV.U32 R243, RZ, RZ, R87 ;  /* 0x000000fffff37224 */ /* 0x010fe200078e0057 */
[----:B------:R-:W2:Y:S04]  /*32d20*/  LDL.LU.64 R84, [R1+0x330] ;  /* 0x0003300001547983 */ /* 0x000ea80000300a00 */
[----:B------:R-:W2:Y:S01]  /*32d30*/  LDL.LU.64 R86, [R1+0x338] ;  /* 0x0003380001567983 */ /* 0x000ea20000300a00 */
[----:B------:R-:W-:Y:S03]  /*32d40*/  HMMA.1688.F32.TF32 R80, R72, R28, R80 ;  /* 0x0000001c4850723c */ /* 0x000fe60000081050 */
[----:B------:R-:W-:Y:S04]  /*32d50*/  STL.64 [R1+0x4548], R242 ;  /* 0x004548f201007387 */ /* 0x000fe80000100a00 */
[----:B------:R-:W-:-:S15]  /*32d60*/  STL.64 [R1+0x4540], R240 ;  /* 0x004540f001007387 */ /* 0x000fde0000100a00 */
[----:B------:R-:W-:-:S02]  /*32d70*/  NOP ;  /* 0x0000000000007918 */ /* 0x000fc40000000000 */
[----:B------:R-:W-:Y:S02]  /*32d80*/  IMAD.MOV.U32 R236, RZ, RZ, R80 ;  /* 0x000000ffffec7224 */ /* 0x000fe400078e0050 */
[----:B------:R-:W-:Y:S02]  /*32d90*/  IMAD.MOV.U32 R237, RZ, RZ, R81 ;  /* 0x000000ffffed7224 */ /* 0x000fe400078e0051 */
[----:B------:R-:W-:Y:S01]  /*32da0*/  IMAD.MOV.U32 R238, RZ, RZ, R82 ;  /* 0x000000ffffee7224 */ /* 0x000fe200078e0052 */
[----:B------:R-:W3:Y:S01]  /*32db0*/  LDL.LU.64 R80, [R1+0x320] ;  /* 0x0003200001507983 */ /* 0x000ee20000300a00 */
[----:B------:R-:W-:-:S03]  /*32dc0*/  IMAD.MOV.U32 R239, RZ, RZ, R83 ;  /* 0x000000ffffef7224 */ /* 0x000fc600078e0053 */
[----:B------:R-:W3:Y:S04]  /*32dd0*/  LDL.LU.64 R82, [R1+0x328] ;  /* 0x0003280001527983 */ /* 0x000ee80000300a00 */
        /* <DEDUP_REMOVED lines=8> */
[----:B------:R-:W-:Y:S04]  /*32e60*/  STL.64 [R1+0x4558], R238 ;  /* 0x004558ee01007387 */ /* 0x000fe80000100a00 */
[----:B------:R-:W-:Y:S01]  /*32e70*/  STL.64 [R1+0x4550], R236 ;  /* 0x004550ec01007387 */ /* 0x000fe20000100a00 */
[----:B------:R-:W-:-:S15]  /*32e80*/  HMMA.1688.F32.TF32 R92, R72, R24, R92 ;  /* 0x00000018485c723c */ /* 0x000fde000008105c */
[----:B------:R-:W-:-:S09]  /*32e90*/  NOP ;  /* 0x0000000000007918 */ /* 0x000fd20000000000 */
[----:B------:R-:W-:Y:S01]  /*32ea0*/  IMAD.MOV.U32 R247, RZ, RZ, R92 ;  /* 0x000000fffff77224 */ /* 0x000fe200078e005c */
[----:B------:R-:W-:Y:S01]  /*32eb0*/  MOV R246, R93 ;  /* 0x0000005d00f67202 */ /* 0x000fe20000000f00 */
[----:B------:R-:W-:Y:S02]  /*32ec0*/  IMAD.MOV.U32 R245, RZ, RZ, R94 ;  /* 0x000000fffff57224 */ /* 0x000fe400078e005e */
[----:B------:R-:W-:Y:S02]  /*32ed0*/  IMAD.MOV.U32 R244, RZ, RZ, R95 ;  /* 0x000000fffff47224 */ /* 0x000fe400078e005f */
[----:B------:R-:W-:Y:S04]  /*32ee0*/  STL.64 [R1+0x4568], R246 ;  /* 0x004568f601007387 */ /* 0x000fe80000100a00 */
[----:B------:R-:W-:Y:S01]  /*32ef0*/  STL.64 [R1+0x4560], R244 ;  /* 0x004560f401007387 */ /* 0x000fe20000100a00 */
[----:B--2---:R-:W-:-:S15]  /*32f00*/  HMMA.1688.F32.TF32 R84, R72, R20, R84 ;  /* 0x000000144854723c */ /* 0x004fde0000081054 */
[----:B------:R-:W-:-:S09]  /*32f10*/  NOP ;  /* 0x0000000000007918 */ /* 0x000fd20000000000 */
[----:B------:R-:W-:Y:S02]  /*32f20*/  IMAD.MOV.U32 R248, RZ, RZ, R84 ;  /* 0x000000fffff87224 */ /* 0x000fe400078e0054 */
[----:B------:R-:W-:Y:S02]  /*32f30*/  IMAD.MOV.U32 R249, RZ, RZ, R85 ;  /* 0x000000fffff97224 */ /* 0x000fe400078e0055 */
[----:B------:R-:W-:Y:S01]  /*32f40*/  IMAD.MOV.U32 R250, RZ, RZ, R86 ;  /* 0x000000fffffa7224 */ /* 0x000fe200078e0056 */
[----:B------:R-:W2:Y:S01]  /*32f50*/  LDL.LU.64 R84, [R1+0x430] ;  /* 0x0004300001547983 */ /* 0x000ea20000300a00 */
[----:B------:R-:W-:-:S03]  /*32f60*/  IMAD.MOV.U32 R251, RZ, RZ, R87 ;  /* 0x000000fffffb7224 */ /* 0x000fc600078e0057 */
[----:B------:R-:W2:Y:S04]  /*32f70*/  LDL.LU.64 R86, [R1+0x438] ;  /* 0x0004380001567983 */ /* 0x000ea80000300a00 */
[----:B------:R-:W2:Y:S04]  /*32f80*/  LDL.LU.64 R92, [R1+0x420] ;  /* 0x00042000015c7983 */ /* 0x000ea80000300a00 */
[----:B------:R-:W2:Y:S04]  /*32f90*/  LDL.LU.64 R94, [R1+0x428] ;  /* 0x00042800015e7983 */ /* 0x000ea80000300a00 */
[----:B------:R-:W2:Y:S04]  /*32fa0*/  LDL.LU.64 R96, [R1+0x410] ;  /* 0x0004100001607983 */ /* 0x000ea80000300a00 */
[----:B------:R-:W2:Y:S01]  /*32fb0*/  LDL.LU.64 R98, [R1+0x418] ;  /* 0x0004180001627983 */ /* 0x000ea20000300a00 */
[----:B---3--:R-:W-:Y:S03]  /*32fc0*/  HMMA.1688.F32.TF32 R72, R72, R16, R80 ;  /* 0x000000104848723c */ /* 0x008fe60000081050 */
[----:B------:R-:W3:Y:S04]  /*32fd0*/  LDL.LU.64 R112, [R1+0x400] ;  /* 0x0004000001707983 */ /* 0x000ee80000300a00 */
[----:B------:R-:W3:Y:S04]  /*32fe0*/  LDL.LU.64 R114, [R1+0x408] ;  /* 0x0004080001727983 */ /* 0x000ee80000300a00 */
[----:B------:R-:W-:Y:S04]  /*32ff0*/  STL.64 [R1+0x4578], R250 ;  /* 0x004578fa01007387 */ /* 0x000fe80000100a00 */
[----:B------:R-:W-:Y:S04]  /*33000*/  STL.64 [R1+0x4570], R248 ;  /* 0x004570f801007387 */ /* 0x000fe80000100a00 */
[----:B------:R-:W3:Y:S04]  /*33010*/  LDL.LU.64 R108, [R1+0x3a0] ;  /* 0x0003a000016c7983 */ /* 0x000ee80000300a00 */
[----:B------:R-:W3:Y:S04]  /*33020*/  LDL.LU.64 R110, [R1+0x3a8] ;  /* 0x0003a800016e7983 */ /* 0x000ee80000300a00 */
[----:B------:R-:W-:Y:S04]  /*33030*/  STL.64 [R1+0x50], R72 ;  /* 0x0000504801007387 */ /* 0x000fe80000100a00 */
[----:B------:R4:W-:Y:S04]  /*33040*/  STL.64 [R1+0x58], R74 ;  /* 0x0000584a01007387 */ /* 0x0009e80000100a00 */
[----:B------:R-:W3:Y:S04]  /*33050*/  LDL.LU.64 R80, [R1+0x390] ;  /* 0x0003900001507983 */ /* 0x000ee80000300a00 */
[----:B------:R-:W3:Y:S01]  /*33060*/  LDL.LU.64 R82, [R1+0x398] ;  /* 0x0003980001527983 */ /* 0x000ee20000300a00 */
[C---:B----4-:R-:W-:Y:S06]  /*33070*/  HMMA.1688.F32.TF32 R72, R76.reuse, R12, R116 ;  /* 0x0000000c4c48723c */ /* 0x050fec0000081074 */
[C---:B------:R-:W-:Y:S06]  /*33080*/  HMMA.1688.F32.TF32 R116, R76.reuse, R8, R104 ;  /* 0x000000084c74723c */ /* 0x040fec0000081068 */
[C---:B------:R-:W-:Y:S11]  /*33090*/  HMMA.1688.F32.TF32 R104, R76.reuse, R68, R100 ;  /* 0x000000444c68723c */ /* 0x040ff60000081064 */
[----:B------:R-:W-:Y:S04]  /*330a0*/  STL.64 [R1+0xb20], R72 ;  /* 0x000b204801007387 */ /* 0x000fe80000100a00 */
[----:B------:R1:W-:Y:S04]  /*330b0*/  STL.64 [R1+0xb28], R74 ;  /* 0x000b284a01007387 */ /* 0x0003e80000100a00 */
[----:B------:R-:W-:Y:S04]  /*330c0*/  STL.64 [R1+0xb10], R116 ;  /* 0x000b107401007387 */ /* 0x000fe80000100a00 */
[----:B------:R-:W-:Y:S04]  /*330d0*/  STL.64 [R1+0xb18], R118 ;  /* 0x000b187601007387 */ /* 0x000fe80000100a00 */
[----:B------:R-:W4:Y:S01]  /*330e0*/  LDL.LU.64 R100, [R1+0x460] ;  /* 0x0004600001647983 */ /* 0x000f220000300a00 */
[----:B-1----:R-:W-:Y:S03]  /*330f0*/  HMMA.1688.F32.TF32 R72, R76, R64, R88 ;  /* 0x000000404c48723c */ /* 0x002fe60000081058 */
[----:B------:R1:W-:Y:S04]  /*33100*/  STL.64 [R1+0xb00], R104 ;  /* 0x000b006801007387 */ /* 0x0003e80000100a00 */
[----:B------:R1:W-:Y:S04]  /*33110*/  STL.64 [R1+0xb08], R106 ;  /* 0x000b086a01007387 */ /* 0x0003e80000100a00 */
[----:B------:R-:W4:-:S12]  /*33120*/  LDL.LU.64 R102, [R1+0x468] ;  /* 0x0004680001667983 */ /* 0x000f180000300a00 */
[----:B------:R-:W-:Y:S04]  /*33130*/  STL.64 [R1+0xaf0], R72 ;  /* 0x000af04801007387 */ /* 0x000fe80000100a00 */
[----:B------:R-:W-:Y:S04]  /*33140*/  STL.64 [R1+0xaf8], R74 ;  /* 0x000af84a01007387 */ /* 0x000fe80000100a00 */
[----:B------:R-:W4:Y:S04]  /*33150*/  LDL.LU.64 R88, [R1+0x450] ;  /* 0x0004500001587983 */ /* 0x000f280000300a00 */
[----:B------:R-:W4:Y:S04]  /*33160*/  LDL.LU.64 R90, [R1+0x458] ;  /* 0x00045800015a7983 */ /* 0x000f280000300a00 */
[----:B-1----:R-:W4:Y:S04]  /*33170*/  LDL.LU.64 R104, [R1+0x380] ;  /* 0x0003800001687983 */ /* 0x002f280000300a00 */
[----:B------:R-:W4:Y:S04]  /*33180*/  LDL.LU.64 R106, [R1+0x388] ;  /* 0x00038800016a7983 */ /* 0x000f280000300a00 */
[----:B------:R-:W-:Y:S04]  /*33190*/  LDS R72, [R5+UR10+0x200] ;  /* 0x0002000a05487984 */ /* 0x000fe80008000800 */
[----:B------:R-:W-:Y:S04]  /*331a0*/  LDS R74, [R5+UR10+0x1200] ;  /* 0x0012000a054a7984 */ /* 0x000fe80008000800 */
[----:B------:R-:W-:Y:S04]  /*331b0*/  LDS R73, [R6+UR10+0x200] ;  /* 0x0002000a06497984 */ /* 0x000fe80008000800 */
[----:B------:R-:W1:Y:S01]  /*331c0*/  LDS R75, [R6+UR10+0x1200] ;  /* 0x0012000a064b7984 */ /* 0x000e620008000800 */
[----:B--2---:R-:W-:Y:S03]  /*331d0*/  HMMA.1688.F32.TF32 R116, R76, R60, R84 ;  /* 0x0000003c4c74723c */ /* 0x004fe60000081054 */
[----:B------:R-:W2:Y:S04]  /*331e0*/  LDL.LU.64 R84, [R1+0x370] ;  /* 0x0003700001547983 */ /* 0x000ea80000300a00 */
[----:B------:R-:W2:-:S15]  /*331f0*/  LDL.LU.64 R86, [R1+0x378] ;  /* 0x0003780001567983 */ /* 0x000e9e0000300a00 */
[----:B------:R-:W-:-:S01]  /*33200*/  NOP ;  /* 0x0000000000007918 */ /* 0x000fc20000000000 */
[----:B------:R-:W-:Y:S04]  /*33210*/  STL.64 [R1+0xae0], R116 ;  /* 0x000ae07401007387 */ /* 0x000fe80000100a00 */
[----:B------:R1:W-:Y:S02]  /*33220*/  STL.64 [R1+0xae8], R118 ;  /* 0x000ae87601007387 */ /* 0x0003e40000100a00 */
[C---:B-1----:R-:W-:Y:S02]  /*33230*/  HMMA.1688.F32.TF32 R116, R76.reuse, R56, R92 ;  /* 0x000000384c74723c */ /* 0x042fe4000008105c */
[----:B------:R-:W2:Y:S04]  /*33240*/  LDL.LU.64 R92, [R1+0x360] ;  /* 0x00036000015c7983 */ /* 0x000ea80000300a00 */
[----:B------:R-:W2:Y:S01]  /*33250*/  LDL.LU.64 R94, [R1+0x368] ;  /* 0x00036800015e7983 */ /* 0x000ea20000300a00 */
[C---:B---3--:R-:W-:Y:S06]  /*33260*/  HMMA.1688.F32.TF32 R112, R76.reuse, R48, R112 ;  /* 0x000000304c70723c */ /* 0x048fec0000081070 */
[C---:B------:R-:W-:Y:S10]  /*33270*/  HMMA.1688.F32.TF32 R108, R76.reuse, R44, R108 ;  /* 0x0000002c4c6c723c */ /* 0x040ff4000008106c */
[----:B------:R-:W-:Y:S04]  /*33280*/  STL.64 [R1+0xad0], R116 ;  /* 0x000ad07401007387 */ /* 0x000fe80000100a00 */
[----:B------:R1:W-:Y:S02]  /*33290*/  STL.64 [R1+0xad8], R118 ;  /* 0x000ad87601007387 */ /* 0x0003e40000100a00 */
[C---:B-1----:R-:W-:Y:S02]  /*332a0*/  HMMA.1688.F32.TF32 R116, R76.reuse, R52, R96 ;  /* 0x000000344c74723c */ /* 0x042fe40000081060 */
[----:B------:R-:W3:Y:S04]  /*332b0*/  LDL.LU.64 R96, [R1+0x310] ;  /* 0x0003100001607983 */ /* 0x000ee80000300a00 */
[----:B------:R-:W3:Y:S01]  /*332c0*/  LDL.LU.64 R98, [R1+0x318] ;  /* 0x0003180001627983 */ /* 0x000ee20000300a00 */
[----:B------:R-:W-:-:S15]  /*332d0*/  HMMA.1688.F32.TF32 R80, R76, R40, R80 ;  /* 0x000000284c50723c */ /* 0x000fde0000081050 */
[----:B------:R-:W-:-:S01]  /*332e0*/  NOP ;  /* 0x0000000000007918 */ /* 0x000fc20000000000 */
[----:B------:R-:W-:Y:S04]  /*332f0*/  STL.64 [R1+0xac0], R116 ;  /* 0x000ac07401007387 */ /* 0x000fe80000100a00 */
[----:B------:R-:W-:Y:S04]  /*33300*/  STL.64 [R1+0xac8], R118 ;  /* 0x000ac87601007387 */ /* 0x000fe80000100a00 */
[----:B------:R1:W-:Y:S04]  /*33310*/  STL.64 [R1+0xab0], R112 ;  /* 0x000ab07001007387 */ /* 0x0003e80000100a00 */
[----:B------:R1:W-:Y:S04]  /*33320*/  STL.64 [R1+0xab8], R114 ;  /* 0x000ab87201007387 */ /* 0x0003e80000100a00 */
[----:B-1----:R-:W3:Y:S04]  /*33330*/  LDL.LU.64 R112, [R1+0x350] ;  /* 0x0003500001707983 */ /* 0x002ee80000300a00 */
[----:B------:R1:W-:Y:S04]  /*33340*/  STL.64 [R1+0xaa0], R108 ;  /* 0x000aa06c01007387 */ /* 0x0003e80000100a00 */
[----:B------:R4:W-:Y:S04]  /*33350*/  STL.64 [R1+0xaa8], R110 ;  /* 0x000aa86e01007387 */ /* 0x0009e80000100a00 */
[----:B------:R-:W3:Y:S04]  /*33360*/  LDL.LU.64 R114, [R1+0x358] ;  /* 0x0003580001727983 */ /* 0x000ee80000300a00 */
[----:B------:R-:W-:Y:S04]  /*33370*/  STL.64 [R1+0xa90], R80 ;  /* 0x000a905001007387 */ /* 0x000fe80000100a00 */
[----:B------:R-:W-:Y:S04]  /*33380*/  STL.64 [R1+0xa98], R82 ;  /* 0x000a985201007387 */ /* 0x000fe80000100a00 */
[----:B-1----:R-:W3:Y:S04]  /*33390*/  LDL.LU.64 R108, [R1+0x470] ;  /* 0x00047000016c7983 */ /* 0x002ee80000300a00 */
[----:B----4-:R-:W4:Y:S04]  /*333a0*/  LDL.LU.64 R110, [R1+0x478] ;  /* 0x00047800016e7983 */ /* 0x010f280000300a00 */
[----:B------:R-:W4:Y:S04]  /*333b0*/  LDL.LU.64 R116, [R1+0x480] ;  /* 0x0004800001747983 */ /* 0x000f280000300a00 */
[----:B------:R-:W4:Y:S01]  /*333c0*/  LDL.LU.64 R118, [R1+0x488] ;  /* 0x0004880001767983 */ /* 0x000f220000300a00 */
[C---:B------:R-:W-:Y:S03]  /*333d0*/  HMMA.1688.F32.TF32 R120, R76.reuse, R36, R100 ;  /* 0x000000244c78723c */ /* 0x040fe60000081064 */
[----:B------:R-:W4:Y:S04]  /*333e0*/  LDL.LU.64 R100, [R1+0x490] ;  /* 0x0004900001647983 */ /* 0x000f280000300a00 */
[----:B------:R-:W4:Y:S04]  /*333f0*/  LDL.LU.64 R102, [R1+0x498] ;  /* 0x0004980001667983 */ /* 0x000f280000300a00 */
[----:B------:R-:W-:Y:S04]  /*33400*/  LDS R80, [R7+UR10+0x200] ;  /* 0x0002000a07507984 */ /* 0x000fe80008000800 */
[----:B------:R-:W-:Y:S04]  /*33410*/  LDS R82, [R7+UR10+0x1200] ;  /* 0x0012000a07527984 */ /* 0x000fe80008000800 */
[----:B------:R-:W-:Y:S04]  /*33420*/  LDS R81, [R252+UR10+0x200] ;  /* 0x0002000afc517984 */ /* 0x000fe80008000800 */
[----:B------:R-:W-:Y:S04]  /*33430*/  STL.64 [R1+0xa80], R120 ;  /* 0x000a807801007387 */ /* 0x000fe80000100a00 */
[----:B------:R1:W-:Y:S04]  /*33440*/  STL.64 [R1+0xa88], R122 ;  /* 0x000a887a01007387 */ /* 0x0003e80000100a00 */
[----:B------:R-:W4:Y:S01]  /*33450*/  LDS R83, [R252+UR10+0x1200] ;  /* 0x0012000afc537984 */ /* 0x000f220008000800 */
[----:B-1----:R-:W-:Y:S03]  /*33460*/  HMMA.1688.F32.TF32 R120, R76, R32, R88 ;  /* 0x000000204c78723c */ /* 0x002fe60000081058 */
[----:B------:R-:W4:Y:S04]  /*33470*/  LDL.LU.64 R88, [R1+0x4a0] ;  /* 0x0004a00001587983 */ /* 0x000f280000300a00 */
[----:B------:R-:W4:-:S15]  /*33480*/  LDL.LU.64 R90, [R1+0x4a8] ;  /* 0x0004a800015a7983 */ /* 0x000f1e0000300a00 */
[----:B------:R-:W-:-:S01]  /*33490*/  NOP ;  /* 0x0000000000007918 */ /* 0x000fc20000000000 */
[----:B------:R-:W-:Y:S04]  /*334a0*/  STL.64 [R1+0x970], R120 ;  /* 0x0009707801007387 */ /* 0x000fe80000100a00 */
[----:B------:R1:W-:Y:S02]  /*334b0*/  STL.64 [R1+0x978], R122 ;  /* 0x0009787a01007387 */ /* 0x0003e40000100a00 */
[----:B-1----:R-:W-:Y:S02]  /*334c0*/  HMMA.1688.F32.TF32 R120, R76, R28, R104 ;  /* 0x0000001c4c78723c */ /* 0x002fe40000081068 */
[----:B------:R-:W4:Y:S04]  /*334d0*/  LDL.LU.64 R104, [R1+0x4b0] ;  /* 0x0004b00001687983 */ /* 0x000f280000300a00 */
[----:B------:R-:W4:-:S15]  /*334e0*/  LDL.LU.64 R106, [R1+0x4b8] ;  /* 0x0004b800016a7983 */ /* 0x000f1e0000300a00 */
[----:B------:R-:W-:-:S02]  /*334f0*/  NOP ;  /* 0x0000000000007918 */ /* 0x000fc40000000000 */
[----:B------:R-:W-:Y:S04]  /*33500*/  STL.64 [R1+0x960], R120 ;  /* 0x0009607801007387 */ /* 0x000fe80000100a00 */
[----:B------:R2:W-:Y:S02]  /*33510*/  STL.64 [R1+0x968], R122 ;  /* 0x0009687a01007387 */ /* 0x0005e40000100a00 */
[----:B--2---:R-:W-:Y:S02]  /*33520*/  HMMA.1688.F32.TF32 R120, R76, R24, R84 ;  /* 0x000000184c78723c */ /* 0x004fe40000081054 */
[----:B------:R-:W2:Y:S04]  /*33530*/  LDL.LU.64 R84, [R1+0x4c0] ;  /* 0x0004c00001547983 */ /* 0x000ea80000300a00 */
[----:B------:R-:W2:-:S15]  /*33540*/  LDL.LU.64 R86, [R1+0x4c8] ;  /* 0x0004c80001567983 */ /* 0x000e9e0000300a00 */
[----:B------:R-:W-:-:S02]  /*33550*/  NOP ;  /* 0x0000000000007918 */ /* 0x000fc40000000000 */
[----:B------:R-:W-:Y:S04]  /*33560*/  STL.64 [R1+0x950], R120 ;  /* 0x0009507801007387 */ /* 0x000fe80000100a00 */
[----:B------:R1:W-:Y:S02]  /*33570*/  STL.64 [R1+0x958], R122 ;  /* 0x0009587a01007387 */ /* 0x0003e40000100a00 */
[----:B-1----:R-:W-:Y:S02]  /*33580*/  HMMA.1688.F32.TF32 R120, R76, R20, R92 ;  /* 0x000000144c78723c */ /* 0x002fe4000008105c */
[----:B------:R-:W2:Y:S04]  /*33590*/  LDL.LU.64 R92, [R1+0x4d0] ;  /* 0x0004d000015c7983 */ /* 0x000ea80000300a00 */
[----:B------:R-:W2:-:S15]  /*335a0*/  LDL.LU.64 R94, [R1+0x4d8] ;  /* 0x0004d800015e7983 */ /* 0x000e9e0000300a00 */
[----:B------:R-:W-:-:S02]  /*335b0*/  NOP ;  /* 0x0000000000007918 */ /* 0x000fc40000000000 */
[----:B------:R1:W-:Y:S04]  /*335c0*/  STL.64 [R1+0x940], R120 ;  /* 0x0009407801007387 */ /* 0x0003e80000100a00 */
[----:B------:R3:W-:Y:S04]  /*335d0*/  STL.64 [R1+0x948], R122 ;  /* 0x0009487a01007387 */ /* 0x0007e80000100a00 */
[----:B-1----:R-:W2:Y:S01]  /*335e0*/  LDL.LU.64 R120, [R1+0x4e0] ;  /* 0x0004e00001787983 */ /* 0x002ea20000300a00 */
[----:B---3--:R-:W-:Y:S03]  /*335f0*/  HMMA.1688.F32.TF32 R76, R76, R16, R96 ;  /* 0x000000104c4c723c */ /* 0x008fe60000081060 */
[----:B------:R-:W3:Y:S04]  /*33600*/  LDL.LU.64 R122, [R1+0x4e8] ;  /* 0x0004e800017a7983 */ /* 0x000ee80000300a00 */
[----:B------:R-:W-:Y:S04]  /*33610*/  LDS R96, [R5+UR10+0x280] ;  /* 0x0002800a05607984 */ /* 0x000fe80008000800 */
[----:B------:R-:W-:Y:S04]  /*33620*/  LDS R98, [R5+UR10+0x1280] ;  /* 0x0012800a05627984 */ /* 0x000fe80008000800 */
[----:B------:R-:W-:Y:S04]  /*33630*/  LDS R97, [R6+UR10+0x280] ;  /* 0x0002800a06617984 */ /* 0x000fe80008000800 */
[----:B------:R-:W1:Y:S04]  /*33640*/  LDS R99, [R6+UR10+0x1280] ;  /* 0x0012800a06637984 */ /* 0x000e680008000800 */
[----:B------:R-:W-:Y:S04]  /*33650*/  STL.64 [R1+0x930], R76 ;  /* 0x0009304c01007387 */ /* 0x000fe80000100a00 */
[----:B------:R1:W-:Y:S02]  /*33660*/  STL.64 [R1+0x938], R78 ;  /* 0x0009384e01007387 */ /* 0x0003e40000100a00 */
[----:B-1----:R-:W-:Y:S02]  /*33670*/  HMMA.1688.F32.TF32 R76, R72, R12, R112 ;  /* 0x0000000c484c723c */ /* 0x002fe40000081070 */
[----:B------:R-:W3:Y:S04]  /*33680*/  LDL.LU.64 R112, [R1+0x4f0] ;  /* 0x0004f00001707983 */ /* 0x000ee80000300a00 */
[----:B------:R-:W3:-:S15]  /*33690*/  LDL.LU.64 R114, [R1+0x4f8] ;  /* 0x0004f80001727983 */ /* 0x000ede0000300a00 */
[----:B------:R-:W-:-:S02]  /*336a0*/  NOP ;  /* 0x0000000000007918 */ /* 0x000fc40000000000 */
[----:B------:R-:W-:Y:S04]  /*336b0*/  STL.64 [R1+0x240], R76 ;  /* 0x0002404c01007387 */ /* 0x000fe80000100a00 */
[----:B------:R4:W-:Y:S02]  /*336c0*/  STL.64 [R1+0x248], R78 ;  /* 0x0002484e01007387 */ /* 0x0009e40000100a00 */
[----:B----4-:R-:W-:Y:S02]  /*336d0*/  HMMA.1688.F32.TF32 R76, R72, R8, R108 ;  /* 0x00000008484c723c */ /* 0x010fe4000008106c */
[----:B------:R-:W4:Y:S04]  /*336e0*/  LDL.LU.64 R108, [R1+0x500] ;  /* 0x00050000016c7983 */ /* 0x000f280000300a00 */
[----:B------:R-:W4:-:S15]  /*336f0*/  LDL.LU.64 R110, [R1+0x508] ;  /* 0x00050800016e7983 */ /* 0x000f1e0000300a00 */
[----:B------:R-:W-:-:S02]  /*33700*/  NOP ;  /* 0x0000000000007918 */ /* 0x000fc40000000000 */
        /* <DEDUP_REMOVED lines=38> */
[----:B-1----:R-:W2:Y:S04]  /*33970*/  LDL.LU.64 R76, [R1+0x660] ;  /* 0x00066000014c7983 */ /* 0x002ea80000300a00 */
[----:B---3--:R-:W3:Y:S01]  /*33980*/  LDL.LU.64 R78, [R1+0x668] ;  /* 0x00066800014e7983 */ /* 0x008ee20000300a00 */
[----:B------:R-:W-:-:S15]  /*33990*/  HMMA.1688.F32.TF32 R120, R72, R44, R120 ;  /* 0x0000002c4878723c */ /* 0x000fde0000081078 */
[----:B------:R-:W-:-:S08]  /*339a0*/  NOP ;  /* 0x0000000000007918 */ /* 0x000fd00000000000 */
        /* <DEDUP_REMOVED lines=32> */
[C---:B-1----:R-:W-:Y:S02]  /*33bb0*/  HMMA.1688.F32.TF32 R120, R72.reuse, R20, R104 ;  /* 0x000000144878723c */ /* 0x042fe40000081068 */
[----:B------:R-:W4:Y:S04]  /*33bc0*/  LDL.LU.64 R104, [R1+0x600] ;  /* 0x0006000001687983 */ /* 0x000f280000300a00 */
[----:B------:R-:W4:Y:S01]  /*33bd0*/  LDL.LU.64 R106, [R1+0x608] ;  /* 0x00060800016a7983 */ /* 0x000f220000300a00 */
[----:B--2---:R-:W-:-:S15]  /*33be0*/  HMMA.1688.F32.TF32 R72, R72, R16, R84 ;  /* 0x000000104848723c */ /* 0x004fde0000081054 */
[----:B------:R-:W-:-:S01]  /*33bf0*/  NOP ;  /* 0x0000000000007918 */ /* 0x000fc20000000000 */
[----:B------:R-:W-:Y:S04]  /*33c00*/  STL.64 [R1+0x160], R120 ;  /* 0x0001607801007387 */ /* 0x000fe80000100a00 */
[----:B------:R-:W-:Y:S04]  /*33c10*/  STL.64 [R1+0x168], R122 ;  /* 0x0001687a01007387 */ /* 0x000fe80000100a00 */
[----:B------:R-:W2:Y:S04]  /*33c20*/  LDL.LU.64 R84, [R1+0x5f0] ;  /* 0x0005f00001547983 */ /* 0x000ea80000300a00 */
[----:B------:R-:W2:Y:S04]  /*33c30*/  LDL.LU.64 R86, [R1+0x5f8] ;  /* 0x0005f80001567983 */ /* 0x000ea80000300a00 */
[----:B------:R-:W-:Y:S04]  /*33c40*/  STL.64 [R1+0x150], R72 ;  /* 0x0001504801007387 */ /* 0x000fe80000100a00 */
[----:B------:R1:W-:Y:S02]  /*33c50*/  STL.64 [R1+0x158], R74 ;  /* 0x0001584a01007387 */ /* 0x0003e40000100a00 */
[----:B-1----:R-:W-:Y:S02]  /*33c60*/  HMMA.1688.F32.TF32 R72, R80, R12, R92 ;  /* 0x0000000c5048723c */ /* 0x002fe4000008105c */
[----:B------:R-:W2:Y:S04]  /*33c70*/  LDL.LU.64 R92, [R1+0x5e0] ;  /* 0x0005e000015c7983 */ /* 0x000ea80000300a00 */
[----:B------:R-:W2:-:S15]  /*33c80*/  LDL.LU.64 R94, [R1+0x5e8] ;  /* 0x0005e800015e7983 */ /* 0x000e9e0000300a00 */
[----:B------:R-:W-:-:S02]  /*33c90*/  NOP ;  /* 0x0000000000007918 */ /* 0x000fc40000000000 */
[----:B------:R-:W-:Y:S04]  /*33ca0*/  STL.64 [R1+0x850], R72 ;  /* 0x0008504801007387 */ /* 0x000fe80000100a00 */
[----:B------:R3:W-:Y:S02]  /*33cb0*/  STL.64 [R1+0x858], R74 ;  /* 0x0008584a01007387 */ /* 0x0007e40000100a00 */
[----:B---3--:R-:W-:Y:S02]  /*33cc0*/  HMMA.1688.F32.TF32 R72, R80, R8, R76 ;  /* 0x000000085048723c */ /* 0x008fe4000008104c */
[----:B------:R-:W3:Y:S04]  /*33cd0*/  LDL.LU.64 R76, [R1+0x5d0] ;  /* 0x0005d000014c7983 */ /* 0x000ee80000300a00 */
[----:B------:R-:W3:-:S15]  /*33ce0*/  LDL.LU.64 R78, [R1+0x5d8] ;  /* 0x0005d800014e7983 */ /* 0x000ede0000300a00 */
[----:B------:R-:W-:-:S02]  /*33cf0*/  NOP ;  /* 0x0000000000007918 */ /* 0x000fc40000000000 */
        /* <DEDUP_REMOVED lines=12> */
[----:B------:R1:W-:Y:S04]  /*33dc0*/  STL.64 [R1+0x800], R72 ;  /* 0x0008004801007387 */ /* 0x0003e80000100a00 */
[----:B------:R1:W-:Y:S04]  /*33dd0*/  STL.64 [R1+0x808], R74 ;  /* 0x0008084a01007387 */ /* 0x0003e80000100a00 */
[----:B-1----:R-:W4:Y:S04]  /*33de0*/  LDL.LU.64 R72, [R1+0x5a0] ;  /* 0x0005a00001487983 */ /* 0x002f280000300a00 */
[----:B------:R-:W4:Y:S01]  /*33df0*/  LDL.LU.64 R74, [R1+0x5a8] ;  /* 0x0005a800014a7983 */ /* 0x000f220000300a00 */
[----:B------:R-:W-:-:S15]  /*33e00*/  HMMA.1688.F32.TF32 R116, R80, R60, R116 ;  /* 0x0000003c5074723c */ /* 0x000fde0000081074 */
[----:B------:R-:W-:-:S08]  /*33e10*/  NOP ;  /* 0x0000000000007918 */ /* 0x000fd00000000000 */
        /* <DEDUP_REMOVED lines=32> */
[C---:B---3--:R-:W-:Y:S02]  /*34020*/  HMMA.1688.F32.TF32 R116, R80.reuse, R36, R76 ;  /* 0x000000245074723c */ /* 0x048fe4000008104c */
[----:B------:R-:W3:Y:S04]  /*34030*/  LDL.LU.64 R76, [R1+0x690] ;  /* 0x00069000014c7983 */ /* 0x000ee80000300a00 */
[----:B------:R-:W3:Y:S01]  /*34040*/  LDL.LU.64 R78, [R1+0x698] ;  /* 0x00069800014e7983 */ /* 0x000ee20000300a00 */
[C---:B------:R-:W-:Y:S06]  /*34050*/  HMMA.1688.F32.TF32 R112, R80.reuse, R32, R112 ;  /* 0x000000205070723c */ /* 0x040fec0000081070 */
[C---:B----4-:R-:W-:Y:S10]  /*34060*/  HMMA.1688.F32.TF32 R108, R80.reuse, R28, R108 ;  /* 0x0000001c506c723c */ /* 0x050ff4000008106c */
[----:B------:R1:W-:Y:S04]  /*34070*/  STL.64 [R1+0x780], R116 ;  /* 0x0007807401007387 */ /* 0x0003e80000100a00 */
[----:B------:R4:W-:Y:S04]  /*34080*/  STL.64 [R1+0x788], R118 ;  /* 0x0007887601007387 */ /* 0x0009e80000100a00 */
[----:B-1----:R-:W3:Y:S04]  /*34090*/  LDL.LU.64 R116, [R1+0x6a0] ;  /* 0x0006a00001747983 */ /* 0x002ee80000300a00 */
[----:B------:R1:W-:Y:S04]  /*340a0*/  STL.64 [R1+0x770], R112 ;  /* 0x0007707001007387 */ /* 0x0003e80000100a00 */
[----:B------:R1:W-:Y:S04]  /*340b0*/  STL.64 [R1+0x778], R114 ;  /* 0x0007787201007387 */ /* 0x0003e80000100a00 */
[----:B----4-:R-:W4:Y:S04]  /*340c0*/  LDL.LU.64 R118, [R1+0x6a8] ;  /* 0x0006a80001767983 */ /* 0x010f280000300a00 */
[----:B------:R-:W-:Y:S04]  /*340d0*/  STL.64 [R1+0x760], R108 ;  /* 0x0007606c01007387 */ /* 0x000fe80000100a00 */
[----:B------:R1:W-:Y:S04]  /*340e0*/  STL.64 [R1+0x768], R110 ;  /* 0x0007686e01007387 */ /* 0x0003e80000100a00 */
[----:B-1----:R-:W4:Y:S04]  /*340f0*/  LDL.LU.64 R112, [R1+0x6b0] ;  /* 0x0006b00001707983 */ /* 0x002f280000300a00 */
[----:B------:R-:W4:Y:S01]  /*34100*/  LDL.LU.64 R114, [R1+0x6b8] ;  /* 0x0006b80001727983 */ /* 0x000f220000300a00 */
[C---:B------:R-:W-:Y:S03]  /*34110*/  HMMA.1688.F32.TF32 R108, R80.reuse, R24, R72 ;  /* 0x00000018506c723c */ /* 0x040fe60000081048 */
[----:B------:R-:W4:Y:S04]  /*34120*/  LDL.LU.64 R72, [R1+0x6c0] ;  /* 0x0006c00001487983 */ /* 0x000f280000300a00 */
[----:B------:R-:W4:Y:S01]  /*34130*/  LDL.LU.64 R74, [R1+0x6c8] ;  /* 0x0006c800014a7983 */ /* 0x000f220000300a00 */
[----:B------:R-:W-:-:S15]  /*34140*/  HMMA.1688.F32.TF32 R100, R80, R20, R100 ;  /* 0x000000145064723c */ /* 0x000fde0000081064 */
[----:B------:R1:W-:Y:S04]  /*34150*/  STL.64 [R1+0x750], R108 ;  /* 0x0007506c01007387 */ /* 0x0003e80000100a00 */
[----:B------:R1:W-:Y:S04]  /*34160*/  STL.64 [R1+0x758], R110 ;  /* 0x0007586e01007387 */ /* 0x0003e80000100a00 */
[----:B-1----:R-:W4:Y:S04]  /*34170*/  LDL.LU.64 R108, [R1+0x6d0] ;  /* 0x0006d000016c7983 */ /* 0x002f280000300a00 */
[----:B------:R-:W4:Y:S01]  /*34180*/  LDL.LU.64 R110, [R1+0x6d8] ;  /* 0x0006d800016e7983 */ /* 0x000f220000300a00 */
[----:B------:R-:W-:Y:S03]  /*34190*/  HMMA.1688.F32.TF32 R80, R80, R16, R88 ;  /* 0x000000105050723c */ /* 0x000fe60000081058 */
[----:B------:R1:W-:Y:S04]  /*341a0*/  STL.64 [R1+0x740], R100 ;  /* 0x0007406401007387 */ /* 0x0003e80000100a00 */
[----:B------:R1:W-:Y:S04]  /*341b0*/  STL.64 [R1+0x748], R102 ;  /* 0x0007486601007387 */ /* 0x0003e80000100a00 */
[----:B-1----:R-:W4:Y:S04]  /*341c0*/  LDL.LU.64 R100, [R1+0x6e0] ;  /* 0x0006e00001647983 */ /* 0x002f280000300a00 */
[----:B------:R-:W4:Y:S08]  /*341d0*/  LDL.LU.64 R102, [R1+0x6e8] ;  /* 0x0006e80001667983 */ /* 0x000f300000300a00 */
[----:B------:R-:W-:Y:S04]  /*341e0*/  STL.64 [R1+0x660], R80 ;  /* 0x0006605001007387 */ /* 0x000fe80000100a00 */
[----:B------:R2:W-:Y:S04]  /*341f0*/  STL.64 [R1+0x668], R82 ;  /* 0x0006685201007387 */ /* 0x0005e80000100a00 */
[----:B------:R-:W4:Y:S04]  /*34200*/  LDL.LU.64 R88, [R1+0x6f0] ;  /* 0x0006f00001587983 */ /* 0x000f280000300a00 */
[----:B------:R-:W4:Y:S01]  /*34210*/  LDL.LU.64 R90, [R1+0x6f8] ;  /* 0x0006f800015a7983 */ /* 0x000f220000300a00 */
[C---:B------:R-:W-:Y:S06]  /*34220*/  HMMA.1688.F32.TF32 R104, R96.reuse, R12, R104 ;  /* 0x0000000c6068723c */ /* 0x040fec0000081068 */
[----:B--2---:R-:W-:Y:S01]  /*34230*/  HMMA.1688.F32.TF32 R80, R96, R8, R84 ;  /* 0x000000086050723c */ /* 0x004fe20000081054 */
[----:B------:R-:W2:-:S15]  /*34240*/  LDL.LU.64 R84, [R1+0xdf0] ;  /* 0x000df00001547983 */ /* 0x000e9e0000300a00 */
[----:B------:R-:W-:-:S01]  /*34250*/  NOP ;  /* 0x0000000000007918 */ /* 0x000fc20000000000 */
[----:B------:R-:W-:Y:S04]  /*34260*/  STL.64 [R1+0x140], R104 ;  /* 0x0001406801007387 */ /* 0x000fe80000100a00 */
[----:B------:R-:W-:Y:S04]  /*34270*/  STL.64 [R1+0x148], R106 ;  /* 0x0001486a01007387 */ /* 0x000fe80000100a00 */
[----:B------:R-:W2:Y:S01]  /*34280*/  LDL.LU.64 R86, [R1+0xdf8] ;  /* 0x000df80001567983 */ /* 0x000ea20000300a00 */
[C---:B------:R-:W-:Y:S03]  /*34290*/  HMMA.1688.F32.TF32 R92, R96.reuse, R68, R92 ;  /* 0x00000044605c723c */ /* 0x040fe6000008105c */
[----:B------:R1:W-:Y:S04]  /*342a0*/  STL.64 [R1+0x130], R80 ;  /* 0x0001305001007387 */ /* 0x0003e80000100a00 */
[----:B------:R1:W-:Y:S04]  /*342b0*/  STL.64 [R1+0x138], R82 ;  /* 0x0001385201007387 */ /* 0x0003e80000100a00 */
[----:B-1----:R-:W2:Y:S04]  /*342c0*/  LDL.LU.64 R80, [R1+0xe10] ;  /* 0x000e100001507983 */ /* 0x002ea80000300a00 */
[----:B------:R-:W2:Y:S01]  /*342d0*/  LDL.LU.64 R82, [R1+0xe18] ;  /* 0x000e180001527983 */ /* 0x000ea20000300a00 */
[C---:B---3--:R-:W-:Y:S07]  /*342e0*/  HMMA.1688.F32.TF32 R76, R96.reuse, R64, R76 ;  /* 0x00000040604c723c */ /* 0x048fee000008104c */
[----:B------:R1:W-:Y:S04]  /*342f0*/  STL.64 [R1+0x120], R92 ;  /* 0x0001205c01007387 */ /* 0x0003e80000100a00 */
[----:B------:R3:W-:Y:S04]  /*34300*/  STL.64 [R1+0x128], R94 ;  /* 0x0001285e01007387 */ /* 0x0007e80000100a00 */
[----:B------:R-:W2:Y:S04]  /*34310*/  LDL.LU.64 R104, [R1+0xff0] ;  /* 0x000ff00001687983 */ /* 0x000ea80000300a00 */
[----:B------:R-:W2:Y:S04]  /*34320*/  LDL.LU.64 R106, [R1+0xff8] ;  /* 0x000ff800016a7983 */ /* 0x000ea80000300a00 */
[----:B------:R3:W-:Y:S04]  /*34330*/  STL.64 [R1+0x110], R76 ;  /* 0x0001104c01007387 */ /* 0x0007e80000100a00 */
[----:B------:R3:W-:Y:S04]  /*34340*/  STL.64 [R1+0x118], R78 ;  /* 0x0001184e01007387 */ /* 0x0007e80000100a00 */
[----:B-1----:R-:W2:Y:S04]  /*34350*/  LDL.LU.64 R92, [R1+0xfe0] ;  /* 0x000fe000015c7983 */ /* 0x002ea80000300a00 */
[----:B---3--:R-:W3:Y:S04]  /*34360*/  LDL.LU.64 R94, [R1+0xfe8] ;  /* 0x000fe800015e7983 */ /* 0x008ee80000300a00 */
[----:B------:R-:W3:Y:S04]  /*34370*/  LDL.LU.64 R76, [R1+0xe20] ;  /* 0x000e2000014c7983 */ /* 0x000ee80000300a00 */
[----:B------:R-:W3:Y:S01]  /*34380*/  LDL.LU.64 R78, [R1+0xe28] ;  /* 0x000e2800014e7983 */ /* 0x000ee20000300a00 */
[C---:B----4-:R-:W-:Y:S06]  /*34390*/  HMMA.1688.F32.TF32 R120, R96.reuse, R60, R116 ;  /* 0x0000003c6078723c */ /* 0x050fec0000081074 */
[----:B------:R-:W-:-:S15]  /*343a0*/  HMMA.1688.F32.TF32 R116, R96, R56, R112 ;  /* 0x000000386074723c */ /* 0x000fde0000081070 */
[----:B------:R-:W-:-:S02]  /*343b0*/  NOP ;  /* 0x0000000000007918 */ /* 0x000fc40000000000 */
[----:B------:R-:W-:Y:S01]  /*343c0*/  STL.64 [R1+0x100], R120 ;  /* 0x0001007801007387 */ /* 0x000fe20000100a00 */
[C---:B------:R-:W-:Y:S03]  /*343d0*/  HMMA.1688.F32.TF32 R112, R96.reuse, R52, R72 ;  /* 0x000000346070723c */ /* 0x040fe60000081048 */
[----:B------:R-:W-:Y:S04]  /*343e0*/  STL.64 [R1+0x108], R122 ;  /* 0x0001087a01007387 */ /* 0x000fe80000100a00 */
[----:B------:R-:W4:Y:S04]  /*343f0*/  LDL.LU.64 R72, [R1+0xe00] ;  /* 0x000e000001487983 */ /* 0x000f280000300a00 */
[----:B------:R-:W-:Y:S04]  /*34400*/  STL.64 [R1+0xf0], R116 ;  /* 0x0000f07401007387 */ /* 0x000fe80000100a00 */
[----:B------:R-:W-:Y:S04]  /*34410*/  STL.64 [R1+0xf8], R118 ;  /* 0x0000f87601007387 */ /* 0x000fe80000100a00 */
[----:B------:R-:W4:Y:S01]  /*34420*/  LDL.LU.64 R74, [R1+0xe08] ;  /* 0x000e0800014a7983 */ /* 0x000f220000300a00 */
[C---:B------:R-:W-:Y:S03]  /*34430*/  HMMA.1688.F32.TF32 R108, R96.reuse, R48, R108 ;  /* 0x00000030606c723c */ /* 0x040fe6000008106c */
[----:B------:R1:W-:Y:S04]  /*34440*/  STL.64 [R1+0xe0], R112 ;  /* 0x0000e07001007387 */ /* 0x0003e80000100a00 */
[----:B------:R1:W-:Y:S01]  /*34450*/  STL.64 [R1+0xe8], R114 ;  /* 0x0000e87201007387 */ /* 0x0003e20000100a00 */
[----:B------:R-:W-:-:S15]  /*34460*/  HMMA.1688.F32.TF32 R100, R96, R44, R100 ;  /* 0x0000002c6064723c */ /* 0x000fde0000081064 */
[----:B------:R-:W-:Y:S01]  /*34470*/  STL.64 [R1+0xd0], R108 ;  /* 0x0000d06c01007387 */ /* 0x000fe20000100a00 */
[C---:B------:R-:W-:Y:S03]  /*34480*/  HMMA.1688.F32.TF32 R88, R96.reuse, R40, R88 ;  /* 0x000000286058723c */ /* 0x040fe60000081058 */
[----:B------:R-:W-:Y:S04]  /*34490*/  STL.64 [R1+0xd8], R110 ;  /* 0x0000d86e01007387 */ /* 0x000fe80000100a00 */
[----:B-1----:R-:W4:Y:S04]  /*344a0*/  LDL.LU.64 R112, [R1+0x700] ;  /* 0x0007000001707983 */ /* 0x002f280000300a00 */
[----:B------:R-:W-:Y:S04]  /*344b0*/  STL.64 [R1+0xc0], R100 ;  /* 0x0000c06401007387 */ /* 0x000fe80000100a00 */
[----:B------:R2:W-:Y:S04]  /*344c0*/  STL.64 [R1+0xc8], R102 ;  /* 0x0000c86601007387 */ /* 0x0005e80000100a00 */
[----:B------:R-:W4:Y:S04]  /*344d0*/  LDL.LU.64 R114, [R1+0x708] ;  /* 0x0007080001727983 */ /* 0x000f280000300a00 */
[----:B------:R-:W-:Y:S04]  /*344e0*/  STL.64 [R1+0xb0], R88 ;  /* 0x0000b05801007387 */ /* 0x000fe80000100a00 */
[----:B------:R1:W-:Y:S01]  /*344f0*/  STL.64 [R1+0xb8], R90 ;  /* 0x0000b85a01007387 */ /* 0x0003e20000100a00 */
[----:B--2---:R-:W-:Y:S03]  /*34500*/  HMMA.1688.F32.TF32 R100, R96, R36, R84 ;  /* 0x000000246064723c */ /* 0x004fe60000081054 */
[----:B------:R-:W2:Y:S04]  /*34510*/  LDL.LU.64 R84, [R1+0x710] ;  /* 0x0007100001547983 */ /* 0x000ea80000300a00 */
[----:B------:R-:W2:-:S15]  /*34520*/  LDL.LU.64 R86, [R1+0x718] ;  /* 0x0007180001567983 */ /* 0x000e9e0000300a00 */
[----:B------:R-:W-:-:S01]  /*34530*/  NOP ;  /* 0x0000000000007918 */ /* 0x000fc20000000000 */
[----:B------:R-:W-:Y:S01]  /*34540*/  STL.64 [R1+0x4398], R102 ;  /* 0x0043986601007387 */ /* 0x000fe20000100a00 */
[C---:B-1----:R-:W-:Y:S03]  /*34550*/  HMMA.1688.F32.TF32 R88, R96.reuse, R32, R80 ;  /* 0x000000206058723c */ /* 0x042fe60000081050 */
[----:B------:R-:W-:Y:S04]  /*34560*/  STL.64 [R1+0x4390], R100 ;  /* 0x0043906401007387 */ /* 0x000fe80000100a00 */
[----:B------:R-:W2:Y:S04]  /*34570*/  LDL.LU.64 R80, [R1+0x720] ;  /* 0x0007200001507983 */ /* 0x000ea80000300a00 */
[----:B------:R-:W2:Y:S01]  /*34580*/  LDL.LU.64 R82, [R1+0x728] ;  /* 0x0007280001527983 */ /* 0x000ea20000300a00 */
[C---:B------:R-:W-:Y:S11]  /*34590*/  HMMA.1688.F32.TF32 R104, R96.reuse, R28, R104 ;  /* 0x0000001c6068723c */ /* 0x040ff60000081068 */
[----:B------:R-:W-:Y:S01]  /*345a0*/  STL.64 [R1+0x43a8], R90 ;  /* 0x0043a85a01007387 */ /* 0x000fe20000100a00 */
[C---:B---3--:R-:W-:Y:S03]  /*345b0*/  HMMA.1688.F32.TF32 R92, R96.reuse, R24, R92 ;  /* 0x00000018605c723c */ /* 0x048fe6000008105c */
[----:B------:R-:W-:Y:S08]  /*345c0*/  STL.64 [R1+0x43a0], R88 ;  /* 0x0043a05801007387 */ /* 0x000ff00000100a00 */
[----:B------:R-:W-:Y:S04]  /*345d0*/  STL.64 [R1+0x43b8], R106 ;  /* 0x0043b86a01007387 */ /* 0x000fe80000100a00 */
[----:B------:R-:W-:Y:S01]  /*345e0*/  STL.64 [R1+0x43b0], R104 ;  /* 0x0043b06801007387 */ /* 0x000fe20000100a00 */
[C---:B------:R-:W-:Y:S07]  /*345f0*/  HMMA.1688.F32.TF32 R108, R96.reuse, R20, R76 ;  /* 0x00000014606c723c */ /* 0x040fee000008104c */
[----:B------:R-:W-:Y:S04]  /*34600*/  STL.64 [R1+0x43c8], R94 ;  /* 0x0043c85e01007387 */ /* 0x000fe80000100a00 */
[----:B------:R-:W-:Y:S04]  /*34610*/  STL.64 [R1+0x43c0], R92 ;  /* 0x0043c05c01007387 */ /* 0x000fe80000100a00 */
[----:B------:R-:W3:Y:S04]  /*34620*/  LDL.LU.64 R76, [R1+0x730] ;  /* 0x00073000014c7983 */ /* 0x000ee80000300a00 */
[----:B------:R-:W3:Y:S04]  /*34630*/  LDL.LU.64 R78, [R1+0x738] ;  /* 0x00073800014e7983 */ /* 0x000ee80000300a00 */
[----:B------:R-:W-:Y:S04]  /*34640*/  STL.64 [R1+0x43d8], R110 ;  /* 0x0043d86e01007387 */ /* 0x000fe80000100a00 */
[----:B------:R-:W-:Y:S01]  /*34650*/  STL.64 [R1+0x43d0], R108 ;  /* 0x0043d06c01007387 */ /* 0x000fe20000100a00 */
[----:B----4-:R-:W-:Y:S03]  /*34660*/  HMMA.1688.F32.TF32 R96, R96, R16, R72 ;  /* 0x000000106060723c */ /* 0x010fe60000081048 */
[----:B------:R-:W4:Y:S04]  /*34670*/  LDL.LU.64 R72, [R1+0xbc0] ;  /* 0x000bc00001487983 */ /* 0x000f280000300a00 */
[----:B------:R-:W4:-:S15]  /*34680*/  LDL.LU.64 R74, [R1+0xbc8] ;  /* 0x000bc800014a7983 */ /* 0x000f1e0000300a00 */
[----:B------:R-:W-:-:S01]  /*34690*/  NOP ;  /* 0x0000000000007918 */ /* 0x000fc20000000000 */
[----:B------:R-:W-:Y:S04]  /*346a0*/  STL.64 [R1+0x43e8], R98 ;  /* 0x0043e86201007387 */ /* 0x000fe80000100a00 */
[----:B------:R-:W-:Y:S01]  /*346b0*/  STL.64 [R1+0x43e0], R96 ;  /* 0x0043e06001007387 */ /* 0x000fe20000100a00 */
[----:B------:R-:W-:-:S15]  /*346c0*/  HMMA.1688.F32.TF32 R112, R160, R12, R112 ;  /* 0x0000000ca070723c */ /* 0x000fde0000081070 */
[----:B------:R-:W-:-:S08]  /*346d0*/  NOP ;  /* 0x0000000000007918 */ /* 0x000fd00000000000 */
[----:B------:R-:W-:Y:S01]  /*346e0*/  STL.64 [R1+0x43f8], R114 ;  /* 0x0043f87201007387 */ /* 0x000fe20000100a00 */
[C---:B--2---:R-:W-:Y:S03]  /*346f0*/  HMMA.1688.F32.TF32 R116, R160.reuse, R8, R84 ;  /* 0x00000008a074723c */ /* 0x044fe60000081054 */
[----:B------:R1:W-:Y:S04]  /*34700*/  STL.64 [R1+0x43f0], R112 ;  /* 0x0043f07001007387 */ /* 0x0003e80000100a00 */
[----:B-1----:R-:W2:Y:S04]  /*34710*/  LDL.LU.64 R112, [R1+0xbd0] ;  /* 0x000bd00001707983 */ /* 0x002ea80000300a00 */
[----:B------:R-:W2:Y:S04]  /*34720*/  LDL.LU.64 R114, [R1+0xbd8] ;  /* 0x000bd80001727983 */ /* 0x000ea80000300a00 */
[----:B------:R-:W2:Y:S04]  /*34730*/  LDL.LU.64 R108, [R1+0xbe0] ;  /* 0x000be000016c7983 */ /* 0x000ea80000300a00 */
[----:B------:R-:W2:Y:S04]  /*34740*/  LDL.LU.64 R110, [R1+0xbe8] ;  /* 0x000be800016e7983 */ /* 0x000ea80000300a00 */
[----:B------:R-:W-:Y:S01]  /*34750*/  STL.64 [R1+0x4408], R118 ;  /* 0x0044087601007387 */ /* 0x000fe20000100a00 */
[C---:B------:R-:W-:Y:S03]  /*34760*/  HMMA.1688.F32.TF32 R120, R160.reuse, R68, R80 ;  /* 0x00000044a078723c */ /* 0x040fe60000081050 */
[----:B------:R-:W-:Y:S04]  /*34770*/  STL.64 [R1+0x4400], R116 ;  /* 0x0044007401007387 */ /* 0x000fe80000100a00 */
[----:B------:R-:W2:Y:S04]  /*34780*/  LDL.LU.64 R104, [R1+0xbf0] ;  /* 0x000bf00001687983 */ /* 0x000ea80000300a00 */
[----:B------:R-:W2:Y:S04]  /*34790*/  LDL.LU.64 R106, [R1+0xbf8] ;  /* 0x000bf800016a7983 */ /* 0x000ea80000300a00 */
[----:B------:R-:W2:Y:S04]  /*347a0*/  LDL.LU.64 R100, [R1+0xc00] ;  /* 0x000c000001647983 */ /* 0x000ea80000300a00 */
[----:B------:R-:W2:Y:S04]  /*347b0*/  LDL.LU.64 R102, [R1+0xc08] ;  /* 0x000c080001667983 */ /* 0x000ea80000300a00 */
[----:B------:R-:W2:Y:S04]  /*347c0*/  LDL.LU.64 R96, [R1+0xc10] ;  /* 0x000c100001607983 */ /* 0x000ea80000300a00 */
[----:B------:R-:W2:Y:S04]  /*347d0*/  LDL.LU.64 R98, [R1+0xc18] ;  /* 0x000c180001627983 */ /* 0x000ea80000300a00 */
[----:B------:R-:W-:Y:S04]  /*347e0*/  STL.64 [R1+0x4418], R122 ;  /* 0x0044187a01007387 */ /* 0x000fe80000100a00 */
[----:B------:R-:W-:Y:S04]  /*347f0*/  STL.64 [R1+0x4410], R120 ;  /* 0x0044107801007387 */ /* 0x000fe80000100a00 */
[----:B------:R-:W2:Y:S04]  /*34800*/  LDL.LU.64 R92, [R1+0xc20] ;  /* 0x000c2000015c7983 */ /* 0x000ea80000300a00 */
[----:B------:R-:W2:Y:S04]  /*34810*/  LDL.LU.64 R94, [R1+0xc28] ;  /* 0x000c2800015e7983 */ /* 0x000ea80000300a00 */
[----:B------:R-:W2:Y:S04]  /*34820*/  LDL.LU.64 R88, [R1+0xc30] ;  /* 0x000c300001587983 */ /* 0x000ea80000300a00 */
[----:B------:R-:W2:Y:S04]  /*34830*/  LDL.LU.64 R90, [R1+0xc38] ;  /* 0x000c3800015a7983 */ /* 0x000ea80000300a00 */
[----:B------:R-:W2:Y:S04]  /*34840*/  LDL.LU.64 R84, [R1+0xbb0] ;  /* 0x000bb00001547983 */ /* 0x000ea80000300a00 */
[----:B------:R-:W2:Y:S01]  /*34850*/  LDL.LU.64 R86, [R1+0xbb8] ;  /* 0x000bb80001567983 */ /* 0x000ea20000300a00 */
[----:B---3--:R-:W-:-:S15]  /*34860*/  HMMA.1688.F32.TF32 R124, R160, R64, R76 ;  /* 0x00000040a07c723c */ /* 0x008fde000008104c */
[----:B------:R-:W-:-:S08]  /*34870*/  NOP ;  /* 0x0000000000007918 */ /* 0x000fd00000000000 */
[----:B------:R-:W-:Y:S04]  /*34880*/  STL.64 [R1+0x4428], R126 ;  /* 0x0044287e01007387 */ /* 0x000fe80000100a00 */
[----:B------:R-:W-:Y:S04]  /*34890*/  STL.64 [R1+0x4420], R124 ;  /* 0x0044207c01007387 */ /* 0x000fe80000100a00 */
[----:B------:R-:W3:Y:S04]  /*348a0*/  LDL.LU.64 R80, [R1+0xba0] ;  /* 0x000ba00001507983 */ /* 0x000ee80000300a00 */
[----:B------:R-:W3:Y:S04]  /*348b0*/  LDL.LU.64 R82, [R1+0xba8] ;  /* 0x000ba80001527983 */ /* 0x000ee80000300a00 */
[----:B------:R-:W3:Y:S04]  /*348c0*/  LDL.LU.64 R76, [R1+0xb90] ;  /* 0x000b9000014c7983 */ /* 0x000ee80000300a00 */
[----:B------:R-:W3:Y:S01]  /*348d0*/  LDL.LU.64 R78, [R1+0xb98] ;  /* 0x000b9800014e7983 */ /* 0x000ee20000300a00 */
[----:B----4-:R-:W-:Y:S03]  /*348e0*/  HMMA.1688.F32.TF32 R164, R160, R60, R72 ;  /* 0x0000003ca0a4723c */ /* 0x010fe60000081048 */
[----:B------:R-:W4:Y:S04]  /*348f0*/  LDL.LU.64 R72, [R1+0xb80] ;  /* 0x000b800001487983 */ /* 0x000f280000300a00 */
[----:B------:R-:W4:-:S15]  /*34900*/  LDL.LU.64 R74, [R1+0xb88] ;  /* 0x000b8800014a7983 */ /* 0x000f1e0000300a00 */
[----:B------:R-:W-:-:S01]  /*34910*/  NOP ;  /* 0x0000000000007918 */ /* 0x000fc20000000000 */
[----:B------:R-:W-:Y:S04]  /*34920*/  STL.64 [R1+0x4438], R166 ;  /* 0x004438a601007387 */ /* 0x000fe80000100a00 */
[----:B------:R-:W-:Y:S01]  /*34930*/  STL.64 [R1+0x4430], R164 ;  /* 0x004430a401007387 */ /* 0x000fe20000100a00 */
[C---:B--2---:R-:W-:Y:S06]  /*34940*/  HMMA.1688.F32.TF32 R132, R160.reuse, R56, R112 ;  /* 0x00000038a084723c */ /* 0x044fec0000081070 */
[C---:B------:R-:W-:Y:S06]  /*34950*/  HMMA.1688.F32.TF32 R168, R160.reuse, R52, R108 ;  /* 0x00000034a0a8723c */ /* 0x040fec000008106c */
[C---:B------:R-:W-:Y:S06]  /*34960*/  HMMA.1688.F32.TF32 R140, R160.reuse, R48, R104 ;  /* 0x00000030a08c723c */ /* 0x040fec0000081068 */
[C---:B------:R-:W-:Y:S06]  /*34970*/  HMMA.1688.F32.TF32 R172, R160.reuse, R44, R100 ;  /* 0x0000002ca0ac723c */ /* 0x040fec0000081064 */
[C---:B------:R-:W-:Y:S01]  /*34980*/  HMMA.1688.F32.TF32 R148, R160.reuse, R40, R96 ;  /* 0x00000028a094723c */ /* 0x040fe20000081060 */
[----:B------:R-:W-:Y:S05]  /*34990*/  STL.64 [R1+0x4448], R134 ;  /* 0x0044488601007387 */ /* 0x000fea0000100a00 */
[C---:B------:R-:W-:Y:S06]  /*349a0*/  HMMA.1688.F32.TF32 R128, R160.reuse, R36, R92 ;  /* 0x00000024a080723c */ /* 0x040fec000008105c */
[C---:B------:R-:W-:Y:S06]  /*349b0*/  HMMA.1688.F32.TF32 R152, R160.reuse, R32, R88 ;  /* 0x00000020a098723c */ /* 0x040fec0000081058 */
[C---:B------:R-:W-:Y:S01]  /*349c0*/  HMMA.1688.F32.TF32 R136, R160.reuse, R28, R84 ;  /* 0x0000001ca088723c */ /* 0x040fe20000081054 */
        /* <DEDUP_REMOVED lines=10> */
[----:B------:R-:W-:Y:S01]  /*34a70*/  STL.64 [R1+0x4490], R128 ;  /* 0x0044908001007387 */ /* 0x000fe20000100a00 */
[C---:B---3--:R-:W-:Y:S06]  /*34a80*/  HMMA.1688.F32.TF32 R156, R160.reuse, R24, R80 ;  /* 0x00000018a09c723c */ /* 0x048fec0000081050 */
        /* <DEDUP_REMOVED lines=9> */
[----:B------:R-:W3:Y:S04]  /*34b20*/  LDL.LU.64 R84, [R1+0xa70] ;  /* 0x000a700001547983 */ /* 0x000ee80000300a00 */
[----:B------:R-:W3:Y:S01]  /*34b30*/  LDL.LU.64 R86, [R1+0xa78] ;  /* 0x000a780001567983 */ /* 0x000ee20000300a00 */
[----:B----4-:R-:W-:Y:S03]  /*34b40*/  HMMA.1688.F32.TF32 R160, R160, R16, R72 ;  /* 0x00000010a0a0723c */ /* 0x010fe60000081048 */
        /* <DEDUP_REMOVED lines=11> */
[----:B------:R-:W4:Y:S04]  /*34c00*/  LDL.LU.64 R150, [R1+0xa18] ;  /* 0x000a180001967983 */ /* 0x000f280000300a00 */
[----:B--2---:R-:W2:Y:S04]  /*34c10*/  LDL.LU.64 R144, [R1+0xa00] ;  /* 0x000a000001907983 */ /* 0x004ea80000300a00 */
[----:B------:R-:W2:Y:S04]  /*34c20*/  LDL.LU.64 R146, [R1+0xa08] ;  /* 0x000a080001927983 */ /* 0x000ea80000300a00 */
        /* <DEDUP_REMOVED lines=25> */
[----:B------:R-:W2:Y:S01]  /*34dc0*/  LDL.LU.64 R98, [R1+0x1008] ;  /* 0x0010080001627983 */ /* 0x000ea20000300a00 */
[C---:B---3--:R-:W-:Y:S06]  /*34dd0*/  HMMA.1688.F32.TF32 R84, R220.reuse, R12, R84 ;  /* 0x0000000cdc54723c */ /* 0x048fec0000081054 */
[----:B----4-:R-:W-:-:S15]  /*34de0*/  HMMA.1688.F32.TF32 R176, R220, R68, R92 ;  /* 0x00000044dcb0723c */ /* 0x010fde000008105c */
[----:B------:R-:W-:-:S02]  /*34df0*/  NOP ;  /* 0x0000000000007918 */ /* 0x000fc40000000000 */
[----:B------:R-:W-:Y:S04]  /*34e00*/  STL.64 [R1+0x4588], R86 ;  /* 0x0045885601007387 */ /* 0x000fe80000100a00 */
[----:B------:R2:W-:Y:S04]  /*34e10*/  STL.64 [R1+0x4580], R84 ;  /* 0x0045805401007387 */ /* 0x0005e80000100a00 */
[----:B------:R-:W3:Y:S04]  /*34e20*/  LDL.LU.64 R92, [R1+0x1090] ;  /* 0x00109000015c7983 */ /* 0x000ee80000300a00 */
[----:B------:R-:W3:Y:S01]  /*34e30*/  LDL.LU.64 R94, [R1+0x1098] ;  /* 0x00109800015e7983 */ /* 0x000ee20000300a00 */
[----:B------:R-:W-:Y:S03]  /*34e40*/  HMMA.1688.F32.TF32 R180, R220, R60, R88 ;  /* 0x0000003cdcb4723c */ /* 0x000fe60000081058 */
[----:B------:R-:W4:Y:S04]  /*34e50*/  LDL.LU.64 R88, [R1+0x1080] ;  /* 0x0010800001587983 */ /* 0x000f280000300a00 */
[----:B------:R-:W4:Y:S01]  /*34e60*/  LDL.LU.64 R90, [R1+0x1088] ;  /* 0x00108800015a7983 */ /* 0x000f220000300a00 */
[----:B--2---:R-:W-:Y:S03]  /*34e70*/  HMMA.1688.F32.TF32 R84, R224, R12, R104 ;  /* 0x0000000ce054723c */ /* 0x004fe60000081068 */
[----:B------:R-:W2:Y:S04]  /*34e80*/  LDL.LU.64 R104, [R1+0x1070] ;  /* 0x0010700001687983 */ /* 0x000ea80000300a00 */
[----:B------:R-:W2:-:S15]  /*34e90*/  LDL.LU.64 R106, [R1+0x1078] ;  /* 0x00107800016a7983 */ /* 0x000e9e0000300a00 */
[----:B------:R-:W-:-:S01]  /*34ea0*/  NOP ;  /* 0x0000000000007918 */ /* 0x000fc20000000000 */
[----:B------:R1:W-:Y:S04]  /*34eb0*/  STL.64 [R1+0x550], R84 ;  /* 0x0005505401007387 */ /* 0x0003e80000100a00 */
[----:B------:R1:W-:Y:S04]  /*34ec0*/  STL.64 [R1+0x558], R86 ;  /* 0x0005585601007387 */ /* 0x0003e80000100a00 */
[----:B-1----:R-:W2:Y:S04]  /*34ed0*/  LDL.LU.64 R84, [R1+0x1060] ;  /* 0x0010600001547983 */ /* 0x002ea80000300a00 */
[----:B------:R-:W2:Y:S01]  /*34ee0*/  LDL.LU.64 R86, [R1+0x1068] ;  /* 0x0010680001567983 */ /* 0x000ea20000300a00 */
[----:B------:R-:W-:-:S15]  /*34ef0*/  HMMA.1688.F32.TF32 R108, R224, R8, R108 ;  /* 0x00000008e06c723c */ /* 0x000fde000008106c */
[----:B------:R-:W-:-:S08]  /*34f00*/  NOP ;  /* 0x0000000000007918 */ /* 0x000fd00000000000 */
        /* <DEDUP_REMOVED lines=82> */
[----:B------:R-:W2:Y:S01]  /*35430*/  LDL.LU.64 R98, [R1+0xf58] ;  /* 0x000f580001627983 */ /* 0x000ea20000300a00 */
[C---:B------:R-:W-:Y:S01]  /*35440*/  HMMA.1688.F32.TF32 R72, R220.reuse, R8, R72 ;  /* 0x00000008dc48723c */ /* 0x040fe20000081048 */
[----:B------:R-:W-:Y:S01]  /*35450*/  MOV R240, R10 ;  /* 0x0000000a00f07202 */ /* 0x000fe20000000f00 */
[----:B------:R-:W-:Y:S01]  /*35460*/  IMAD.MOV.U32 R241, RZ, RZ, R11 ;  /* 0x000000fffff17224 */ /* 0x000fe200078e000b */
[----:B------:R-:W-:Y:S03]  /*35470*/  LDS R224, [R5+UR10+0x2000] ;  /* 0x0020000a05e07984 */ /* 0x000fe60008000800 */
[C---:B------:R-:W-:Y:S01]  /*35480*/  HMMA.1688.F32.TF32 R76, R220.reuse, R64, R76 ;  /* 0x00000040dc4c723c */ /* 0x040fe2000008104c */
[----:B------:R-:W-:Y:S01]  /*35490*/  IMAD.MOV.U32 R242, RZ, RZ, R14 ;  /* 0x000000fffff27224 */ /* 0x000fe200078e000e */
[----:B------:R-:W-:Y:S04]  /*354a0*/  LDS R226, [R5+UR10+0x3000] ;  /* 0x0030000a05e27984 */ /* 0x000fe80008000800 */
[C---:B------:R-:W-:Y:S01]  /*354b0*/  HMMA.1688.F32.TF32 R80, R220.reuse, R56, R80 ;  /* 0x00000038dc50723c */ /* 0x040fe20000081050 */
[----:B------:R-:W-:Y:S01]  /*354c0*/  IMAD.MOV.U32 R243, RZ, RZ, R15 ;  /* 0x000000fffff37224 */ /* 0x000fe200078e000f */
[----:B------:R-:W-:Y:S04]  /*354d0*/  LDS R225, [R6+UR10+0x2000] ;  /* 0x0020000a06e17984 */ /* 0x000fe80008000800 */
[----:B------:R-:W-:Y:S04]  /*354e0*/  STL.64 [R1+0x460], R108 ;  /* 0x0004606c01007387 */ /* 0x000fe80000100a00 */
[----:B------:R3:W-:Y:S01]  /*354f0*/  STL.64 [R1+0x468], R110 ;  /* 0x0004686e01007387 */ /* 0x0007e20000100a00 */
[----:B------:R-:W-:Y:S03]  /*35500*/  HMMA.1688.F32.TF32 R184, R220, R52, R148 ;  /* 0x00000034dcb8723c */ /* 0x000fe60000081094 */
[----:B------:R-:W1:Y:S03]  /*35510*/  LDS R227, [R6+UR10+0x3000] ;  /* 0x0030000a06e37984 */ /* 0x000e660008000800 */
[----:B---3--:R-:W-:Y:S01]  /*35520*/  HMMA.1688.F32.TF32 R108, R228, R12, R92 ;  /* 0x0000000ce46c723c */ /* 0x008fe2000008105c */
[----:B------:R-:W3:Y:S04]  /*35530*/  LDL.LU.64 R92, [R1+0xf40] ;  /* 0x000f4000015c7983 */ /* 0x000ee80000300a00 */
[----:B------:R-:W3:-:S15]  /*35540*/  LDL.LU.64 R94, [R1+0xf48] ;  /* 0x000f4800015e7983 */ /* 0x000ede0000300a00 */
[----:B------:R-:W-:-:S03]  /*35550*/  NOP ;  /* 0x0000000000007918 */ /* 0x000fc60000000000 */
[----:B------:R-:W-:Y:S04]  /*35560*/  STL.64 [R1+0x450], R108 ;  /* 0x0004506c01007387 */ /* 0x000fe80000100a00 */
[----:B------:R4:W-:Y:S02]  /*35570*/  STL.64 [R1+0x458], R110 ;  /* 0x0004586e01007387 */ /* 0x0009e40000100a00 */
[----:B----4-:R-:W-:Y:S02]  /*35580*/  HMMA.1688.F32.TF32 R108, R228, R8, R88 ;  /* 0x00000008e46c723c */ /* 0x010fe40000081058 */
[----:B------:R-:W4:Y:S04]  /*35590*/  LDL.LU.64 R88, [R1+0xf30] ;  /* 0x000f300001587983 */ /* 0x000f280000300a00 */
[----:B------:R-:W4:Y:S01]  /*355a0*/  LDL.LU.64 R90, [R1+0xf38] ;  /* 0x000f3800015a7983 */ /* 0x000f220000300a00 */
[C---:B------:R-:W-:Y:S06]  /*355b0*/  HMMA.1688.F32.TF32 R188, R220.reuse, R48, R144 ;  /* 0x00000030dcbc723c */ /* 0x040fec0000081090 */
[C---:B------:R-:W-:Y:S10]  /*355c0*/  HMMA.1688.F32.TF32 R192, R220.reuse, R44, R140 ;  /* 0x0000002cdcc0723c */ /* 0x040ff4000008108c */
[----:B------:R1:W-:Y:S04]  /*355d0*/  STL.64 [R1+0x440], R108 ;  /* 0x0004406c01007387 */ /* 0x0003e80000100a00 */
[----:B------:R1:W-:Y:S01]  /*355e0*/  STL.64 [R1+0x448], R110 ;  /* 0x0004486e01007387 */ /* 0x0003e20000100a00 */
[----:B------:R-:W-:Y:S03]  /*355f0*/  HMMA.1688.F32.TF32 R196, R220, R40, R136 ;  /* 0x00000028dcc4723c */ /* 0x000fe60000081088 */
[----:B-1----:R-:W4:Y:S04]  /*35600*/  LDL.LU.64 R108, [R1+0xf20] ;  /* 0x000f2000016c7983 */ /* 0x002f280000300a00 */
[----:B------:R-:W4:Y:S01]  /*35610*/  LDL.LU.64 R110, [R1+0xf28] ;  /* 0x000f2800016e7983 */ /* 0x000f220000300a00 */
[----:B--2---:R-:W-:Y:S06]  /*35620*/  HMMA.1688.F32.TF32 R104, R228, R68, R104 ;  /* 0x00000044e468723c */ /* 0x004fec0000081068 */
[C---:B------:R-:W-:Y:S06]  /*35630*/  HMMA.1688.F32.TF32 R200, R220.reuse, R36, R132 ;  /* 0x00000024dcc8723c */ /* 0x040fec0000081084 */
[C---:B------:R-:W-:Y:S06]  /*35640*/  HMMA.1688.F32.TF32 R204, R220.reuse, R32, R128 ;  /* 0x00000020dccc723c */ /* 0x040fec0000081080 */
[C---:B------:R-:W-:Y:S05]  /*35650*/  HMMA.1688.F32.TF32 R208, R220.reuse, R28, R124 ;  /* 0x0000001cdcd0723c */ /* 0x040fea000008107c */
[----:B------:R1:W-:Y:S01]  /*35660*/  STL.64 [R1+0x430], R104 ;  /* 0x0004306801007387 */ /* 0x0003e20000100a00 */
[C---:B------:R-:W-:Y:S03]  /*35670*/  HMMA.1688.F32.TF32 R212, R220.reuse, R24, R120 ;  /* 0x00000018dcd4723c */ /* 0x040fe60000081078 */
[----:B------:R2:W-:Y:S03]  /*35680*/  STL.64 [R1+0x438], R106 ;  /* 0x0004386a01007387 */ /* 0x0005e60000100a00 */
[C---:B------:R-:W-:Y:S01]  /*35690*/  HMMA.1688.F32.TF32 R216, R220.reuse, R20, R116 ;  /* 0x00000014dcd8723c */ /* 0x040fe20000081074 */
[----:B-1----:R-:W4:Y:S05]  /*356a0*/  LDL.LU.64 R104, [R1+0xf10] ;  /* 0x000f100001687983 */ /* 0x002f2a0000300a00 */
[----:B------:R-:W-:Y:S01]  /*356b0*/  HMMA.1688.F32.TF32 R220, R220, R16, R112 ;  /* 0x00000010dcdc723c */ /* 0x000fe20000081070 */
[----:B--2---:R-:W2:Y:S05]  /*356c0*/  LDL.LU.64 R106, [R1+0xf18] ;  /* 0x000f1800016a7983 */ /* 0x004eaa0000300a00 */
[----:B------:R-:W-:Y:S01]  /*356d0*/  HMMA.1688.F32.TF32 R112, R228, R64, R84 ;  /* 0x00000040e470723c */ /* 0x000fe20000081054 */
[----:B------:R-:W2:Y:S04]  /*356e0*/  LDL.LU.64 R84, [R1+0xf00] ;  /* 0x000f000001547983 */ /* 0x000ea80000300a00 */
[----:B------:R-:W2:-:S15]  /*356f0*/  LDL.LU.64 R86, [R1+0xf08] ;  /* 0x000f080001567983 */ /* 0x000e9e0000300a00 */
[----:B------:R-:W-:-:S03]  /*35700*/  NOP ;  /* 0x0000000000007918 */ /* 0x000fc60000000000 */
[----:B------:R-:W-:Y:S04]  /*35710*/  STL.64 [R1+0x420], R112 ;  /* 0x0004207001007387 */ /* 0x000fe80000100a00 */
[----:B------:R1:W-:Y:S02]  /*35720*/  STL.64 [R1+0x428], R114 ;  /* 0x0004287201007387 */ /* 0x0003e40000100a00 */
[----:B-1----:R-:W-:Y:S02]  /*35730*/  HMMA.1688.F32.TF32 R112, R228, R60, R100 ;  /* 0x0000003ce470723c */ /* 0x002fe40000081064 */
[----:B------:R-:W2:-:S15]  /*35740*/  LDL.LU.64 R100, [R1+0x1190] ;  /* 0x0011900001647983 */ /* 0x000e9e0000300a00 */
[----:B------:R-:W-:-:S06]  /*35750*/  NOP ;  /* 0x0000000000007918 */ /* 0x000fcc0000000000 */
[----:B------:R-:W-:Y:S04]  /*35760*/  STL.64 [R1+0x410], R112 ;  /* 0x0004107001007387 */ /* 0x000fe80000100a00 */
[----:B------:R-:W-:Y:S04]  /*35770*/  STL.64 [R1+0x418], R114 ;  /* 0x0004187201007387 */ /* 0x000fe80000100a00 */
[----:B------:R-:W2:Y:S01]  /*35780*/  LDL.LU.64 R102, [R1+0x1198] ;  /* 0x0011980001667983 */ /* 0x000ea20000300a00 */
[----:B------:R-:W-:-:S15]  /*35790*/  HMMA.1688.F32.TF32 R96, R228, R56, R96 ;  /* 0x00000038e460723c */ /* 0x000fde0000081060 */
[----:B------:R-:W-:-:S08]  /*357a0*/  NOP ;  /* 0x0000000000007918 */ /* 0x000fd00000000000 */
[----:B------:R1:W-:Y:S04]  /*357b0*/  STL.64 [R1+0x400], R96 ;  /* 0x0004006001007387 */ /* 0x0003e80000100a00 */
[----:B------:R1:W-:Y:S04]  /*357c0*/  STL.64 [R1+0x408], R98 ;  /* 0x0004086201007387 */ /* 0x0003e80000100a00 */
[----:B-1----:R-:W2:Y:S04]  /*357d0*/  LDL.LU.64 R96, [R1+0x1170] ;  /* 0x0011700001607983 */ /* 0x002ea80000300a00 */
[----:B------:R-:W2:Y:S01]  /*357e0*/  LDL.LU.64 R98, [R1+0x1178] ;  /* 0x0011780001627983 */ /* 0x000ea20000300a00 */
[----:B---3--:R-:W-:Y:S03]  /*357f0*/  HMMA.1688.F32.TF32 R112, R228, R52, R92 ;  /* 0x00000034e470723c */ /* 0x008fe6000008105c */
[----:B------:R-:W3:Y:S04]  /*35800*/  LDL.LU.64 R92, [R1+0x1150] ;  /* 0x00115000015c7983 */ /* 0x000ee80000300a00 */
[----:B------:R-:W3:-:S15]  /*35810*/  LDL.LU.64 R94, [R1+0x1158] ;  /* 0x00115800015e7983 */ /* 0x000ede0000300a00 */
[----:B------:R-:W-:-:S01]  /*35820*/  NOP ;  /* 0x0000000000007918 */ /* 0x000fc20000000000 */
        /* <DEDUP_REMOVED lines=9> */
[----:B------:R-:W4:-:S15]  /*358c0*/  LDL.LU.64 R108, [R1+0x10c0] ;  /* 0x0010c000016c7983 */ /* 0x000f1e0000300a00 */
[----:B------:R-:W-:-:S06]  /*358d0*/  NOP ;  /* 0x0000000000007918 */ /* 0x000fcc0000000000 */
[----:B------:R-:W-:Y:S04]  /*358e0*/  STL.64 [R1+0x3d0], R112 ;  /* 0x0003d07001007387 */ /* 0x000fe80000100a00 */
[----:B------:R-:W-:Y:S04]  /*358f0*/  STL.64 [R1+0x3d8], R114 ;  /* 0x0003d87201007387 */ /* 0x000fe80000100a00 */
[----:B------:R-:W4:Y:S01]  /*35900*/  LDL.LU.64 R110, [R1+0x10c8] ;  /* 0x0010c800016e7983 */ /* 0x000f220000300a00 */
[C---:B--2---:R-:W-:Y:S06]  /*35910*/  HMMA.1688.F32.TF32 R104, R228.reuse, R40, R104 ;  /* 0x00000028e468723c */ /* 0x044fec0000081068 */
[----:B------:R-:W-:-:S15]  /*35920*/  HMMA.1688.F32.TF32 R84, R228, R36, R84 ;  /* 0x00000024e454723c */ /* 0x000fde0000081054 */
[----:B------:R-:W-:-:S02]  /*35930*/  NOP ;  /* 0x0000000000007918 */ /* 0x000fc40000000000 */
[----:B------:R1:W-:Y:S04]  /*35940*/  STL.64 [R1+0x3c0], R104 ;  /* 0x0003c06801007387 */ /* 0x0003e80000100a00 */
[----:B------:R2:W-:Y:S04]  /*35950*/  STL.64 [R1+0x3c8], R106 ;  /* 0x0003c86a01007387 */ /* 0x0005e80000100a00 */
[----:B-1----:R-:W4:Y:S04]  /*35960*/  LDL.LU.64 R104, [R1+0xdd0] ;  /* 0x000dd00001687983 */ /* 0x002f280000300a00 */
[----:B--2---:R-:W2:Y:S04]  /*35970*/  LDL.LU.64 R106, [R1+0xdd8] ;  /* 0x000dd800016a7983 */ /* 0x004ea80000300a00 */
[----:B------:R1:W-:Y:S04]  /*35980*/  STL.64 [R1+0x3b0], R84 ;  /* 0x0003b05401007387 */ /* 0x0003e80000100a00 */
[----:B------:R1:W-:Y:S04]  /*35990*/  STL.64 [R1+0x3b8], R86 ;  /* 0x0003b85601007387 */ /* 0x0003e80000100a00 */
[----:B-1----:R-:W2:Y:S04]  /*359a0*/  LDL.LU.64 R84, [R1+0xd90] ;  /* 0x000d900001547983 */ /* 0x002ea80000300a00 */
[----:B------:R-:W2:Y:S01]  /*359b0*/  LDL.LU.64 R86, [R1+0xd98] ;  /* 0x000d980001567983 */ /* 0x000ea20000300a00 */
[C---:B------:R-:W-:Y:S06]  /*359c0*/  HMMA.1688.F32.TF32 R112, R228.reuse, R32, R100 ;  /* 0x00000020e470723c */ /* 0x040fec0000081064 */
[----:B------:R-:W-:Y:S01]  /*359d0*/  HMMA.1688.F32.TF32 R100, R228, R28, R96 ;  /* 0x0000001ce464723c */ /* 0x000fe20000081060 */
[----:B------:R-:W2:-:S15]  /*359e0*/  LDL.LU.64 R96, [R1+0xd50] ;  /* 0x000d500001607983 */ /* 0x000e9e0000300a00 */
[----:B------:R-:W-:-:S01]  /*359f0*/  NOP ;  /* 0x0000000000007918 */ /* 0x000fc20000000000 */
[----:B------:R-:W-:Y:S04]  /*35a00*/  STL.64 [R1+0x3a0], R112 ;  /* 0x0003a07001007387 */ /* 0x000fe80000100a00 */
[----:B------:R-:W-:Y:S04]  /*35a10*/  STL.64 [R1+0x3a8], R114 ;  /* 0x0003a87201007387 */ /* 0x000fe80000100a00 */
[----:B------:R-:W2:Y:S04]  /*35a20*/  LDL.LU.64 R98, [R1+0xd58] ;  /* 0x000d580001627983 */ /* 0x000ea80000300a00 */
[----:B------:R-:W-:Y:S04]  /*35a30*/  STL.64 [R1+0x390], R100 ;  /* 0x0003906401007387 */ /* 0x000fe80000100a00 */
[----:B------:R3:W-:Y:S02]  /*35a40*/  STL.64 [R1+0x398], R102 ;  /* 0x0003986601007387 */ /* 0x0007e40000100a00 */
[C---:B---3--:R-:W-:Y:S02]  /*35a50*/  HMMA.1688.F32.TF32 R100, R228.reuse, R24, R92 ;  /* 0x00000018e464723c */ /* 0x048fe4000008105c */
[----:B------:R-:W3:Y:S04]  /*35a60*/  LDL.LU.64 R92, [R1+0xcc0] ;  /* 0x000cc000015c7983 */ /* 0x000ee80000300a00 */
[----:B------:R-:W3:Y:S01]  /*35a70*/  LDL.LU.64 R94, [R1+0xcc8] ;  /* 0x000cc800015e7983 */ /* 0x000ee20000300a00 */
[----:B----4-:R-:W-:-:S15]  /*35a80*/  HMMA.1688.F32.TF32 R88, R228, R20, R88 ;  /* 0x00000014e458723c */ /* 0x010fde0000081058 */
[----:B------:R-:W-:-:S01]  /*35a90*/  NOP ;  /* 0x0000000000007918 */ /* 0x000fc20000000000 */
[----:B------:R1:W-:Y:S04]  /*35aa0*/  STL.64 [R1+0x380], R100 ;  /* 0x0003806401007387 */ /* 0x0003e80000100a00 */
[----:B------:R4:W-:Y:S04]  /*35ab0*/  STL.64 [R1+0x388], R102 ;  /* 0x0003886601007387 */ /* 0x0009e80000100a00 */
[----:B-1----:R-:W3:Y:S04]  /*35ac0*/  LDL.LU.64 R100, [R1+0xca0] ;  /* 0x000ca00001647983 */ /* 0x002ee80000300a00 */
[----:B----4-:R-:W4:Y:S04]  /*35ad0*/  LDL.LU.64 R102, [R1+0xca8] ;  /* 0x000ca80001667983 */ /* 0x010f280000300a00 */
[----:B------:R1:W-:Y:S04]  /*35ae0*/  STL.64 [R1+0x370], R88 ;  /* 0x0003705801007387 */ /* 0x0003e80000100a00 */
[----:B------:R1:W-:Y:S04]  /*35af0*/  STL.64 [R1+0x378], R90 ;  /* 0x0003785a01007387 */ /* 0x0003e80000100a00 */
[----:B-1----:R-:W4:Y:S04]  /*35b00*/  LDL.LU.64 R88, [R1+0xc90] ;  /* 0x000c900001587983 */ /* 0x002f280000300a00 */
[----:B------:R-:W4:Y:S01]  /*35b10*/  LDL.LU.64 R90, [R1+0xc98] ;  /* 0x000c9800015a7983 */ /* 0x000f220000300a00 */
[----:B------:R-:W-:Y:S01]  /*35b20*/  HMMA.1688.F32.TF32 R108, R228, R16, R108 ;  /* 0x00000010e46c723c */ /* 0x000fe2000008106c */
[----:B------:R-:W-:Y:S01]  /*35b30*/  IMAD.MOV.U32 R236, RZ, RZ, R4 ;  /* 0x000000ffffec7224 */ /* 0x000fe200078e0004 */
[----:B------:R-:W-:Y:S01]  /*35b40*/  MOV R239, R0 ;  /* 0x0000000000ef7202 */ /* 0x000fe20000000f00 */
[----:B------:R-:W-:-:S02]  /*35b50*/  IMAD.MOV.U32 R237, RZ, RZ, R3 ;  /* 0x000000ffffed7224 */ /* 0x000fc400078e0003 */
[----:B------:R-:W-:Y:S01]  /*35b60*/  IMAD.MOV.U32 R238, RZ, RZ, R2 ;  /* 0x000000ffffee7224 */ /* 0x000fe200078e0002 */
[----:B------:R-:W-:Y:S01]  /*35b70*/  MOV R250, R47 ;  /* 0x0000002f00fa7202 */ /* 0x000fe20000000f00 */
[----:B------:R-:W-:Y:S01]  /*35b80*/  IMAD.MOV.U32 R248, RZ, RZ, R39 ;  /* 0x000000fffff87224 */ /* 0x000fe200078e0027 */
[----:B------:R-:W-:Y:S01]  /*35b90*/  LDS R228, [R5+UR10+0x2100] ;  /* 0x0021000a05e47984 */ /* 0x000fe20008000800 */
[----:B------:R-:W-:Y:S02]  /*35ba0*/  IMAD.MOV.U32 R249, RZ, RZ, R38 ;  /* 0x000000fffff97224 */ /* 0x000fe400078e0026 */
[----:B------:R-:W-:Y:S01]  /*35bb0*/  IMAD.MOV.U32 R251, RZ, RZ, R46 ;  /* 0x000000fffffb7224 */ /* 0x000fe200078e002e */
[----:B------:R-:W-:Y:S01]  /*35bc0*/  LDS R230, [R5+UR10+0x3100] ;  /* 0x0031000a05e67984 */ /* 0x000fe20008000800 */
[----:B------:R-:W-:Y:S02]  /*35bd0*/  IMAD.MOV.U32 R244, RZ, RZ, R58 ;  /* 0x000000fffff47224 */ /* 0x000fe400078e003a */
[----:B------:R-:W-:Y:S01]  /*35be0*/  IMAD.MOV.U32 R245, RZ, RZ, R70 ;  /* 0x000000fffff57224 */ /* 0x000fe200078e0046 */
[----:B------:R-:W-:Y:S01]  /*35bf0*/  LDS R229, [R6+UR10+0x2100] ;  /* 0x0021000a06e57984 */ /* 0x000fe20008000800 */
[----:B------:R-:W-:-:S02]  /*35c00*/  IMAD.MOV.U32 R246, RZ, RZ, R71 ;  /* 0x000000fffff67224 */ /* 0x000fc400078e0047 */
[----:B------:R-:W-:Y:S01]  /*35c10*/  IMAD.MOV.U32 R247, RZ, RZ, R66 ;  /* 0x000000fffff77224 */ /* 0x000fe200078e0042 */
[----:B------:R-:W-:Y:S04]  /*35c20*/  LDS R231, [R6+UR10+0x3100] ;  /* 0x0031000a06e77984 */ /* 0x000fe80008000800 */
[----:B------:R-:W-:Y:S01]  /*35c30*/  MOV R252, R111 ;  /* 0x0000006f00fc7202 */ /* 0x000fe20000000f00 */
[----:B------:R-:W-:Y:S04]  /*35c40*/  STL.64 [R1+0x360], R108 ;  /* 0x0003606c01007387 */ /* 0x000fe80000100a00 */
[----:B------:R-:W-:Y:S04]  /*35c50*/  STL [R1+0x368], R110 ;  /* 0x0003686e01007387 */ /* 0x000fe80000100800 */
[----:B------:R1:W-:Y:S01]  /*35c60*/  STL [R1+0x4314], R252 ;  /* 0x004314fc01007387 */ /* 0x0003e20000100800 */
[C---:B--2---:R-:W-:Y:S06]  /*35c70*/  HMMA.1688.F32.TF32 R104, R232.reuse, R12, R104 ;  /* 0x0000000ce868723c */ /* 0x044fec0000081068 */
[----:B------:R-:W-:-:S15]  /*35c80*/  HMMA.1688.F32.TF32 R84, R232, R8, R84 ;  /* 0x00000008e854723c */ /* 0x000fde0000081054 */
[----:B------:R-:W-:-:S08]  /*35c90*/  NOP ;  /* 0x0000000000007918 */ /* 0x000fd00000000000 */
[----:B------:R2:W-:Y:S01]  /*35ca0*/  STL.64 [R1+0x340], R84 ;  /* 0x0003405401007387 */ /* 0x0005e20000100a00 */
[----:B-1----:R-:W-:-:S03]  /*35cb0*/  IMAD.MOV.U32 R252, RZ, RZ, R87 ;  /* 0x000000fffffc7224 */ /* 0x002fc600078e0057 */
[----:B------:R-:W-:Y:S04]  /*35cc0*/  STL.64 [R1+0x350], R104 ;  /* 0x0003506801007387 */ /* 0x000fe80000100a00 */
[----:B------:R-:W-:Y:S04]  /*35cd0*/  STL.64 [R1+0x358], R106 ;  /* 0x0003586a01007387 */ /* 0x000fe80000100a00 */
[----:B------:R1:W-:Y:S04]  /*35ce0*/  STL [R1+0x348], R86 ;  /* 0x0003485601007387 */ /* 0x0003e80000100800 */
[----:B--2---:R-:W2:Y:S04]  /*35cf0*/  LDL.LU.64 R84, [R1+0xc80] ;  /* 0x000c800001547983 */ /* 0x004ea80000300a00 */
[----:B-1----:R-:W2:Y:S04]  /*35d00*/  LDL.LU.64 R86, [R1+0xc88] ;  /* 0x000c880001567983 */ /* 0x002ea80000300a00 */
[----:B------:R1:W-:Y:S01]  /*35d10*/  STL [R1+0x4318], R252 ;  /* 0x004318fc01007387 */ /* 0x0003e20000100800 */
[C---:B------:R-:W-:Y:S03]  /*35d20*/  HMMA.1688.F32.TF32 R104, R232.reuse, R68, R96 ;  /* 0x00000044e868723c */ /* 0x040fe60000081060 */
[----:B------:R-:W2:Y:S04]  /*35d30*/  LDL.LU.64 R96, [R1+0xc70] ;  /* 0x000c700001607983 */ /* 0x000ea80000300a00 */
[----:B------:R-:W2:Y:S01]  /*35d40*/  LDL.LU.64 R98, [R1+0xc78] ;  /* 0x000c780001627983 */ /* 0x000ea20000300a00 */
[----:B---3--:R-:W-:-:S15]  /*35d50*/  HMMA.1688.F32.TF32 R92, R232, R64, R92 ;  /* 0x00000040e85c723c */ /* 0x008fde000008105c */
[----:B------:R-:W-:Y:S04]  /*35d60*/  STL.64 [R1+0x330], R104 ;  /* 0x0003306801007387 */ /* 0x000fe80000100a00 */
[----:B------:R-:W-:Y:S05]  /*35d70*/  STL.64 [R1+0x338], R106 ;  /* 0x0003386a01007387 */ /* 0x000fea0000100a00 */
[----:B------:R-:W-:Y:S02]  /*35d80*/  IMAD.MOV.U32 R64, RZ, RZ, R95 ;  /* 0x000000ffff407224 */ /* 0x000fe400078e005f */
[----:B------:R-:W-:-:S02]  /*35d90*/  IMAD.MOV.U32 R65, RZ, RZ, R94 ;  /* 0x000000ffff417224 */ /* 0x000fc400078e005e */
[----:B------:R-:W-:Y:S02]  /*35da0*/  IMAD.MOV.U32 R69, RZ, RZ, R92 ;  /* 0x000000ffff457224 */ /* 0x000fe400078e005c */
[----:B------:R-:W-:Y:S02]  /*35db0*/  IMAD.MOV.U32 R68, RZ, RZ, R93 ;  /* 0x000000ffff447224 */ /* 0x000fe400078e005d */
[----:B------:R-:W3:Y:S04]  /*35dc0*/  LDL.LU.64 R92, [R1+0xc60] ;  /* 0x000c6000015c7983 */ /* 0x000ee80000300a00 */
[----:B------:R-:W3:Y:S01]  /*35dd0*/  LDL.LU.64 R94, [R1+0xc68] ;  /* 0x000c6800015e7983 */ /* 0x000ee20000300a00 */
[C---:B----4-:R-:W-:Y:S03]  /*35de0*/  HMMA.1688.F32.TF32 R100, R232.reuse, R60, R100 ;  /* 0x0000003ce864723c */ /* 0x050fe60000081064 */
[----:B------:R4:W-:Y:S03]  /*35df0*/  STL [R1+0x4328], R64 ;  /* 0x0043284001007387 */ /* 0x0009e60000100800 */
[----:B------:R-:W-:Y:S01]  /*35e00*/  HMMA.1688.F32.TF32 R88, R232, R56, R88 ;  /* 0x00000038e858723c */ /* 0x000fe20000081058 */
[----:B------:R4:W-:-:S15]  /*35e10*/  STL [R1+0x4324], R65 ;  /* 0x0043244101007387 */ /* 0x0009de0000100800 */
[----:B------:R-:W-:-:S02]  /*35e20*/  NOP ;  /* 0x0000000000007918 */ /* 0x000fc40000000000 */
[----:B-1----:R-:W-:Y:S01]  /*35e30*/  IMAD.MOV.U32 R252, RZ, RZ, R103 ;  /* 0x000000fffffc7224 */ /* 0x002fe200078e0067 */
[----:B------:R1:W-:Y:S04]  /*35e40*/  STL [R1+0x4320], R68 ;  /* 0x0043204401007387 */ /* 0x0003e80000100800 */
[----:B------:R1:W-:Y:S04]  /*35e50*/  STL [R1+0x431c], R69 ;  /* 0x00431c4501007387 */ /* 0x0003e80000100800 */
[----:B------:R-:W-:Y:S04]  /*35e60*/  STL.64 [R1+0x310], R100 ;  /* 0x0003106401007387 */ /* 0x000fe80000100a00 */
[----:B------:R-:W-:Y:S04]  /*35e70*/  STL [R1+0x318], R102 ;  /* 0x0003186601007387 */ /* 0x000fe80000100800 */
[----:B------:R2:W-:Y:S01]  /*35e80*/  STL [R1+0x432c], R252 ;  /* 0x00432cfc01007387 */ /* 0x0005e20000100800 */
[----:B----4-:R-:W-:Y:S01]  /*35e90*/  MOV R64, R88 ;  /* 0x0000005800407202 */ /* 0x010fe20000000f00 */
[----:B------:R-:W-:-:S02]  /*35ea0*/  IMAD.MOV.U32 R65, RZ, RZ, R89 ;  /* 0x000000ffff417224 */ /* 0x000fc400078e0059 */
[----:B-1----:R-:W-:Y:S01]  /*35eb0*/  IMAD.MOV.U32 R68, RZ, RZ, R90 ;  /* 0x000000ffff447224 */ /* 0x002fe200078e005a */
[----:B------:R-:W4:Y:S01]  /*35ec0*/  LDL.LU.64 R88, [R1+0xc50] ;  /* 0x000c500001587983 */ /* 0x000f220000300a00 */
[----:B------:R-:W-:-:S03]  /*35ed0*/  IMAD.MOV.U32 R69, RZ, RZ, R91 ;  /* 0x000000ffff457224 */ /* 0x000fc600078e005b */
[----:B------:R-:W4:Y:S04]  /*35ee0*/  LDL.LU.64 R90, [R1+0xc58] ;  /* 0x000c5800015a7983 */ /* 0x000f280000300a00 */
[----:B------:R-:W-:Y:S04]  /*35ef0*/  STL [R1+0x433c], R69 ;  /* 0x00433c4501007387 */ /* 0x000fe80000100800 */
[----:B------:R-:W-:Y:S04]  /*35f00*/  STL [R1+0x4338], R68 ;  /* 0x0043384401007387 */ /* 0x000fe80000100800 */
[----:B------:R-:W-:Y:S04]  /*35f10*/  STL [R1+0x4334], R64 ;  /* 0x0043344001007387 */ /* 0x000fe80000100800 */
[----:B------:R-:W-:Y:S01]  /*35f20*/  STL [R1+0x4330], R65 ;  /* 0x0043304101007387 */ /* 0x000fe20000100800 */
[----:B--2---:R-:W-:-:S15]  /*35f30*/  HMMA.1688.F32.TF32 R84, R232, R52, R84 ;  /* 0x00000034e854723c */ /* 0x004fde0000081054 */
[----:B------:R-:W-:-:S08]  /*35f40*/  NOP ;  /* 0x0000000000007918 */ /* 0x000fd00000000000 */
[----:B------:R1:W-:Y:S01]  /*35f50*/  STL.64 [R1+0x2f0], R84 ;  /* 0x0002f05401007387 */ /* 0x0003e20000100a00 */
[----:B------:R-:W-:-:S03]  /*35f60*/  IMAD.MOV.U32 R252, RZ, RZ, R87 ;  /* 0x000000fffffc7224 */ /* 0x000fc600078e0057 */
[----:B------:R2:W-:Y:S04]  /*35f70*/  STL [R1+0x2f8], R86 ;  /* 0x0002f85601007387 */ /* 0x0005e80000100800 */
[----:B-1----:R-:W4:Y:S04]  /*35f80*/  LDL.LU.64 R84, [R1+0xc40] ;  /* 0x000c400001547983 */ /* 0x002f280000300a00 */
[----:B--2---:R-:W2:Y:S01]  /*35f90*/  LDL.LU.64 R86, [R1+0xc48] ;  /* 0x000c480001567983 */ /* 0x004ea20000300a00 */
[----:B------:R-:W-:Y:S03]  /*35fa0*/  HMMA.1688.F32.TF32 R96, R232, R48, R96 ;  /* 0x00000030e860723c */ /* 0x000fe60000081060 */
[----:B------:R1:W-:-:S15]  /*35fb0*/  STL [R1+0x4340], R252 ;  /* 0x004340fc01007387 */ /* 0x0003de0000100800 */
[----:B------:R-:W-:-:S06]  /*35fc0*/  NOP ;  /* 0x0000000000007918 */ /* 0x000fcc0000000000 */
[----:B------:R-:W-:Y:S01]  /*35fd0*/  IMAD.MOV.U32 R56, RZ, RZ, R99 ;  /* 0x000000ffff387224 */ /* 0x000fe200078e0063 */
[----:B------:R-:W-:Y:S01]  /*35fe0*/  MOV R57, R98 ;  /* 0x0000006200397202 */ /* 0x000fe20000000f00 */
[----:B------:R-:W-:Y:S02]  /*35ff0*/  IMAD.MOV.U32 R60, RZ, RZ, R97 ;  /* 0x000000ffff3c7224 */ /* 0x000fe400078e0061 */
[----:B------:R-:W-:Y:S01]  /*36000*/  IMAD.MOV.U32 R61, RZ, RZ, R96 ;  /* 0x000000ffff3d7224 */ /* 0x000fe200078e0060 */
[----:B------:R-:W-:Y:S04]  /*36010*/  STL [R1+0x4350], R56 ;  /* 0x0043503801007387 */ /* 0x000fe80000100800 */
[----:B------:R-:W-:Y:S04]  /*36020*/  STL [R1+0x434c], R57 ;  /* 0x00434c3901007387 */ /* 0x000fe80000100800 */
[----:B------:R1:W-:Y:S04]  /*36030*/  STL [R1+0x4348], R60 ;  /* 0x0043483c01007387 */ /* 0x0003e80000100800 */
[----:B------:R1:W-:Y:S01]  /*36040*/  STL [R1+0x4344], R61 ;  /* 0x0043443d01007387 */ /* 0x0003e20000100800 */
[----:B---3--:R-:W-:-:S15]  /*36050*/  HMMA.1688.F32.TF32 R92, R232, R44, R92 ;  /* 0x0000002ce85c723c */ /* 0x008fde000008105c */
[----:B------:R-:W-:-:S09]  /*36060*/  NOP ;  /* 0x0000000000007918 */ /* 0x000fd20000000000 */
[----:B------:R-:W-:Y:S02]  /*36070*/  IMAD.MOV.U32 R65, RZ, RZ, R95 ;  /* 0x000000ffff417224 */ /* 0x000fe400078e005f */
[----:B------:R-:W-:Y:S02]  /*36080*/  IMAD.MOV.U32 R64, RZ, RZ, R94 ;  /* 0x000000ffff407224 */ /* 0x000fe400078e005e */
[----:B------:R-:W-:Y:S02]  /*36090*/  IMAD.MOV.U32 R68, RZ, RZ, R93 ;  /* 0x000000ffff447224 */ /* 0x000fe400078e005d */
[----:B------:R-:W-:Y:S01]  /*360a0*/  IMAD.MOV.U32 R69, RZ, RZ, R92 ;  /* 0x000000ffff457224 */ /* 0x000fe200078e005c */
[----:B------:R-:W-:Y:S04]  /*360b0*/  STL [R1+0x4360], R65 ;  /* 0x0043604101007387 */ /* 0x000fe80000100800 */
[----:B------:R3:W-:Y:S04]  /*360c0*/  STL [R1+0x435c], R64 ;  /* 0x00435c4001007387 */ /* 0x0007e80000100800 */
[----:B------:R3:W-:Y:S04]  /*360d0*/  STL [R1+0x4358], R68 ;  /* 0x0043584401007387 */ /* 0x0007e80000100800 */
[----:B------:R3:W-:Y:S04]  /*360e0*/  STL [R1+0x4354], R69 ;  /* 0x0043544501007387 */ /* 0x0007e80000100800 */
[----:B------:R-:W3:Y:S04]  /*360f0*/  LDL.LU.64 R100, [R1+0xb70] ;  /* 0x000b700001647983 */ /* 0x000ee80000300a00 */
[----:B------:R-:W3:Y:S01]  /*36100*/  LDL.LU.64 R102, [R1+0xb78] ;  /* 0x000b780001667983 */ /* 0x000ee20000300a00 */
[----:B----4-:R-:W-:-:S15]  /*36110*/  HMMA.1688.F32.TF32 R88, R232, R40, R88 ;  /* 0x00000028e858723c */ /* 0x010fde0000081058 */
[----:B------:R-:W-:-:S09]  /*36120*/  NOP ;  /* 0x0000000000007918 */ /* 0x000fd20000000000 */
[----:B-1----:R-:W-:Y:S01]  /*36130*/  IMAD.MOV.U32 R252, RZ, RZ, R91 ;  /* 0x000000fffffc7224 */ /* 0x002fe200078e005b */
[----:B------:R-:W-:Y:S01]  /*36140*/  MOV R60, R89 ;  /* 0x00000059003c7202 */ /* 0x000fe20000000f00 */
[----:B------:R-:W-:Y:S02]  /*36150*/  IMAD.MOV.U32 R61, RZ, RZ, R90 ;  /* 0x000000ffff3d7224 */ /* 0x000fe400078e005a */
[----:B------:R-:W-:Y:S01]  /*36160*/  IMAD.MOV.U32 R57, RZ, RZ, R88 ;  /* 0x000000ffff397224 */ /* 0x000fe200078e0058 */
[----:B------:R-:W-:Y:S04]  /*36170*/  STL [R1+0x4370], R252 ;  /* 0x004370fc01007387 */ /* 0x000fe80000100800 */
[----:B------:R1:W-:Y:S04]  /*36180*/  STL [R1+0x436c], R61 ;  /* 0x00436c3d01007387 */ /* 0x0003e80000100800 */
[----:B------:R-:W-:Y:S04]  /*36190*/  STL [R1+0x4368], R60 ;  /* 0x0043683c01007387 */ /* 0x000fe80000100800 */
[----:B------:R4:W-:Y:S04]  /*361a0*/  STL [R1+0x4364], R57 ;  /* 0x0043643901007387 */ /* 0x0009e80000100800 */
[----:B------:R-:W4:Y:S04]  /*361b0*/  LDL.LU.64 R96, [R1+0xb60] ;  /* 0x000b600001607983 */ /* 0x000f280000300a00 */
[----:B------:R-:W4:Y:S04]  /*361c0*/  LDL.LU.64 R98, [R1+0xb68] ;  /* 0x000b680001627983 */ /* 0x000f280000300a00 */
[----:B------:R-:W4:Y:S04]  /*361d0*/  LDL.LU.64 R92, [R1+0xb50] ;  /* 0x000b5000015c7983 */ /* 0x000f280000300a00 */
[----:B------:R-:W4:Y:S04]  /*361e0*/  LDL.LU.64 R94, [R1+0xb58] ;  /* 0x000b5800015e7983 */ /* 0x000f280000300a00 */
[----:B------:R-:W4:Y:S04]  /*361f0*/  LDL.LU.64 R88, [R1+0xb40] ;  /* 0x000b400001587983 */ /* 0x000f280000300a00 */
[----:B------:R-:W4:Y:S04]  /*36200*/  LDL.LU.64 R90, [R1+0xb48] ;  /* 0x000b4800015a7983 */ /* 0x000f280000300a00 */
[----:B------:R-:W4:Y:S04]  /*36210*/  LDL.LU R10, [R1+0x4650] ;  /* 0x00465000010a7983 */ /* 0x000f280000300800 */
[----:B------:R-:W4:Y:S04]  /*36220*/  LDL.LU R11, [R1+0x464c] ;  /* 0x00464c00010b7983 */ /* 0x000f280000300800 */
[----:B------:R-:W4:Y:S04]  /*36230*/  LDL.LU R14, [R1+0x4648] ;  /* 0x00464800010e7983 */ /* 0x000f280000300800 */
[----:B------:R-:W4:Y:S01]  /*36240*/  LDL.LU R15, [R1+0x4644] ;  /* 0x00464400010f7983 */ /* 0x000f220000300800 */
[----:B--2---:R-:W-:-:S15]  /*36250*/  HMMA.1688.F32.TF32 R84, R232, R36, R84 ;  /* 0x00000024e854723c */ /* 0x004fde0000081054 */
[----:B------:R-:W-:-:S09]  /*36260*/  NOP ;  /* 0x0000000000007918 */ /* 0x000fd20000000000 */
[----:B---3--:R-:W-:Y:S02]  /*36270*/  IMAD.MOV.U32 R64, RZ, RZ, R84 ;  /* 0x000000ffff407224 */ /* 0x008fe400078e0054 */
[----:B------:R-:W-:Y:S02]  /*36280*/  IMAD.MOV.U32 R68, RZ, RZ, R85 ;  /* 0x000000ffff447224 */ /* 0x000fe400078e0055 */
[----:B------:R-:W-:Y:S01]  /*36290*/  IMAD.MOV.U32 R69, RZ, RZ, R86 ;  /* 0x000000ffff457224 */ /* 0x000fe200078e0056 */
[----:B------:R-:W2:Y:S01]  /*362a0*/  LDL.LU.64 R84, [R1+0xb30] ;  /* 0x000b300001547983 */ /* 0x000ea20000300a00 */
[----:B------:R-:W-:-:S03]  /*362b0*/  IMAD.MOV.U32 R56, RZ, RZ, R87 ;  /* 0x000000ffff387224 */ /* 0x000fc600078e0057 */
[----:B------:R-:W2:Y:S04]  /*362c0*/  LDL.LU.64 R86, [R1+0xb38] ;  /* 0x000b380001567983 */ /* 0x000ea80000300a00 */
[----:B------:R-:W-:Y:S04]  /*362d0*/  STL [R1+0x4380], R56 ;  /* 0x0043803801007387 */ /* 0x000fe80000100800 */
[----:B------:R-:W-:Y:S04]  /*362e0*/  STL [R1+0x437c], R69 ;  /* 0x00437c4501007387 */ /* 0x000fe80000100800 */
[----:B------:R-:W-:Y:S04]  /*362f0*/  STL [R1+0x4378], R68 ;  /* 0x0043784401007387 */ /* 0x000fe80000100800 */
[----:B------:R-:W-:Y:S01]  /*36300*/  STL [R1+0x4374], R64 ;  /* 0x0043744001007387 */ /* 0x000fe20000100800 */
[----:B------:R-:W-:-:S15]  /*36310*/  HMMA.1688.F32.TF32 R100, R232, R32, R100 ;  /* 0x00000020e864723c */ /* 0x000fde0000081064 */
[----:B------:R-:W-:-:S09]  /*36320*/  NOP ;  /* 0x0000000000007918 */ /* 0x000fd20000000000 */
[----:B------:R-:W-:Y:S02]  /*36330*/  IMAD.MOV.U32 R49, RZ, RZ, R102 ;  /* 0x000000ffff317224 */ /* 0x000fe400078e0066 */
[----:B------:R-:W-:Y:S02]  /*36340*/  IMAD.MOV.U32 R52, RZ, RZ, R101 ;  /* 0x000000ffff347224 */ /* 0x000fe400078e0065 */
[----:B------:R-:W-:Y:S01]  /*36350*/  IMAD.MOV.U32 R53, RZ, RZ, R100 ;  /* 0x000000ffff357224 */ /* 0x000fe200078e0064 */
[----:B------:R3:W-:Y:S04]  /*36360*/  STL [R1+0x438c], R49 ;  /* 0x00438c3101007387 */ /* 0x0007e80000100800 */
[----:B------:R3:W-:Y:S04]  /*36370*/  STL [R1+0x4388], R52 ;  /* 0x0043883401007387 */ /* 0x0007e80000100800 */
[----:B------:R3:W-:Y:S01]  /*36380*/  STL [R1+0x4384], R53 ;  /* 0x0043843501007387 */ /* 0x0007e20000100800 */
[----:B--2---:R-:W-:-:S15]  /*36390*/  HMMA.1688.F32.TF32 R84, R232, R16, R84 ;  /* 0x00000010e854723c */ /* 0x004fde0000081054 */
[----:B------:R-:W-:-:S09]  /*363a0*/  NOP ;  /* 0x0000000000007918 */ /* 0x000fd20000000000 */
[----:B------:R-:W-:Y:S02]  /*363b0*/  IMAD.MOV.U32 R45, RZ, RZ, R84 ;  /* 0x000000ffff2d7224 */ /* 0x000fe400078e0054 */
[----:B------:R-:W-:Y:S02]  /*363c0*/  IMAD.MOV.U32 R4, RZ, RZ, R85 ;  /* 0x000000ffff047224 */ /* 0x000fe400078e0055 */
[----:B------:R-:W-:Y:S02]  /*363d0*/  IMAD.MOV.U32 R3, RZ, RZ, R86 ;  /* 0x000000ffff037224 */ /* 0x000fe400078e0056 */
[----:B------:R-:W-:Y:S02]  /*363e0*/  IMAD.MOV.U32 R2, RZ, RZ, R87 ;  /* 0x000000ffff027224 */ /* 0x000fe400078e0057 */
[----:B----4-:R-:W-:Y:S07]  /*363f0*/  HMMA.1688.F32.TF32 R84, R224, R14, R236 ;  /* 0x0000000ee054723c */ /* 0x010fee00000810ec */
[----:B------:R-:W-:-:S02]  /*36400*/  IMAD.MOV.U32 R236, RZ, RZ, R42 ;  /* 0x000000ffffec7224 */ /* 0x000fc400078e002a */
[----:B------:R-:W2:Y:S01]  /*36410*/  LDL.LU R42, [R1+0x4640] ;  /* 0x00464000012a7983 */ /* 0x000ea20000300800 */
[----:B------:R-:W-:Y:S02]  /*36420*/  IMAD.MOV.U32 R237, RZ, RZ, R43 ;  /* 0x000000ffffed7224 */ /* 0x000fe400078e002b */
[----:B------:R-:W-:Y:S01]  /*36430*/  IMAD.MOV.U32 R238, RZ, RZ, R31 ;  /* 0x000000ffffee7224 */ /* 0x000fe200078e001f */
[----:B------:R-:W4:Y:S01]  /*36440*/  LDL.LU R43, [R1+0x463c] ;  /* 0x00463c00012b7983 */ /* 0x000f220000300800 */
[----:B------:R-:W-:-:S03]  /*36450*/  IMAD.MOV.U32 R239, RZ, RZ, R30 ;  /* 0x000000ffffef7224 */ /* 0x000fc600078e001e */
[----:B------:R-:W4:Y:S04]  /*36460*/  LDL.LU R31, [R1+0x4638] ;  /* 0x00463800011f7983 */ /* 0x000f280000300800 */
[----:B------:R-:W4:Y:S04]  /*36470*/  LDL.LU R30, [R1+0x4634] ;  /* 0x00463400011e7983 */ /* 0x000f280000300800 */
[----:B------:R-:W4:Y:S04]  /*36480*/  LDL.LU R39, [R1+0x4630] ;  /* 0x0046300001277983 */ /* 0x000f280000300800 */
[----:B------:R-:W4:Y:S01]  /*36490*/  LDL.LU R38, [R1+0x462c] ;  /* 0x00462c0001267983 */ /* 0x000f220000300800 */
[C---:B------:R-:W-:Y:S03]  /*364a0*/  HMMA.1688.F32.TF32 R96, R232.reuse, R28, R96 ;  /* 0x0000001ce860723c */ /* 0x040fe60000081060 */
[----:B------:R-:W4:Y:S03]  /*364b0*/  LDL.LU R47, [R1+0x4628] ;  /* 0x00462800012f7983 */ /* 0x000f260000300800 */
[----:B------:R-:W-:Y:S01]  /*364c0*/  HMMA.1688.F32.TF32 R88, R232, R20, R88 ;  /* 0x00000014e858723c */ /* 0x000fe20000081058 */
[----:B------:R-:W4:Y:S04]  /*364d0*/  LDL.LU R46, [R1+0x4624] ;  /* 0x00462400012e7983 */ /* 0x000f280000300800 */
[----:B------:R-:W4:Y:S04]  /*364e0*/  LDL.LU R112, [R1+0xe40] ;  /* 0x000e400001707983 */ /* 0x000f280000300800 */
[----:B------:R-:W4:Y:S04]  /*364f0*/  LDL.LU R113, [R1+0xe44] ;  /* 0x000e440001717983 */ /* 0x000f280000300800 */
[----:B------:R-:W4:Y:S04]  /*36500*/  LDL.LU R114, [R1+0xe48] ;  /* 0x000e480001727983 */ /* 0x000f280000300800 */
[----:B------:R-:W4:Y:S01]  /*36510*/  LDL.LU R115, [R1+0xe4c] ;  /* 0x000e4c0001737983 */ /* 0x000f220000300800 */
[----:B-1----:R-:W-:Y:S01]  /*36520*/  IMAD.MOV.U32 R61, RZ, RZ, R96 ;  /* 0x000000ffff3d7224 */ /* 0x002fe200078e0060 */
[----:B------:R-:W-:Y:S01]  /*36530*/  MOV R57, R98 ;  /* 0x0000006200397202 */ /* 0x000fe20000000f00 */
[----:B------:R-:W-:Y:S01]  /*36540*/  IMAD.MOV.U32 R60, RZ, RZ, R97 ;  /* 0x000000ffff3c7224 */ /* 0x000fe200078e0061 */
[----:B------:R-:W4:Y:S01]  /*36550*/  LDL.LU R96, [R1+0xe30] ;  /* 0x000e300001607983 */ /* 0x000f220000300800 */
[----:B------:R-:W-:-:S02]  /*36560*/  IMAD.MOV.U32 R65, RZ, RZ, R99 ;  /* 0x000000ffff417224 */ /* 0x000fc400078e0063 */
[----:B---3--:R-:W-:Y:S01]  /*36570*/  IMAD.MOV.U32 R49, RZ, RZ, R88 ;  /* 0x000000ffff317224 */ /* 0x008fe200078e0058 */
[----:B------:R-:W3:Y:S01]  /*36580*/  LDL.LU R97, [R1+0xe34] ;  /* 0x000e340001617983 */ /* 0x000ee20000300800 */
[----:B------:R-:W-:Y:S01]  /*36590*/  MOV R52, R89 ;  /* 0x0000005900347202 */ /* 0x000fe20000000f00 */
[----:B------:R-:W-:Y:S02]  /*365a0*/  IMAD.MOV.U32 R53, RZ, RZ, R90 ;  /* 0x000000ffff357224 */ /* 0x000fe400078e005a */
[----:B------:R-:W3:Y:S01]  /*365b0*/  LDL.LU R98, [R1+0xe38] ;  /* 0x000e380001627983 */ /* 0x000ee20000300800 */
[----:B------:R-:W-:-:S03]  /*365c0*/  IMAD.MOV.U32 R56, RZ, RZ, R91 ;  /* 0x000000ffff387224 */ /* 0x000fc600078e005b */
[----:B------:R-:W3:Y:S01]  /*365d0*/  LDL.LU R99, [R1+0xe3c] ;  /* 0x000e3c0001637983 */ /* 0x000ee20000300800 */
[----:B------:R-:W-:Y:S02]  /*365e0*/  IMAD.MOV.U32 R90, RZ, RZ, R34 ;  /* 0x000000ffff5a7224 */ /* 0x000fe400078e0022 */
[----:B------:R-:W-:Y:S02]  /*365f0*/  IMAD.MOV.U32 R91, RZ, RZ, R35 ;  /* 0x000000ffff5b7224 */ /* 0x000fe400078e0023 */
[----:B--2---:R-:W-:Y:S02]  /*36600*/  IMAD.MOV.U32 R89, RZ, RZ, R42 ;  /* 0x000000ffff597224 */ /* 0x004fe400078e002a */
[----:B----4-:R-:W-:Y:S02]  /*36610*/  IMAD.MOV.U32 R88, RZ, RZ, R43 ;  /* 0x000000ffff587224 */ /* 0x010fe400078e002b */
[----:B------:R-:W2:Y:S04]  /*36620*/  LDL.LU R43, [R1+0x4620] ;  /* 0x00462000012b7983 */ /* 0x000ea80000300800 */
[----:B------:R-:W4:Y:S04]  /*36630*/  LDL.LU R42, [R1+0x461c] ;  /* 0x00461c00012a7983 */ /* 0x000f280000300800 */
[----:B------:R-:W3:Y:S01]  /*36640*/  LDL.LU R34, [R1+0x4618] ;  /* 0x0046180001227983 */ /* 0x000ee20000300800 */
[----:B------:R-:W-:-:S03]  /*36650*/  MOV R105, R39 ;  /* 0x0000002700697202 */ /* 0x000fc60000000f00 */
[----:B------:R-:W3:Y:S01]  /*36660*/  LDL.LU R35, [R1+0x4614] ;  /* 0x0046140001237983 */ /* 0x000ee20000300800 */
[----:B------:R-:W-:-:S03]  /*36670*/  IMAD.MOV.U32 R104, RZ, RZ, R38 ;  /* 0x000000ffff687224 */ /* 0x000fc600078e0026 */
[----:B------:R-:W3:Y:S04]  /*36680*/  LDL.LU R38, [R1+0x4610] ;  /* 0x0046100001267983 */ /* 0x000ee80000300800 */
[----:B------:R-:W3:Y:S01]  /*36690*/  LDL.LU R39, [R1+0x460c] ;  /* 0x00460c0001277983 */ /* 0x000ee20000300800 */
[----:B------:R-:W-:Y:S01]  /*366a0*/  HMMA.1688.F32.TF32 R92, R232, R24, R92 ;  /* 0x00000018e85c723c */ /* 0x000fe2000008105c */
[----:B------:R-:W-:Y:S02]  /*366b0*/  IMAD.MOV.U32 R106, RZ, RZ, R30 ;  /* 0x000000ffff6a7224 */ /* 0x000fe400078e001e */
[----:B------:R-:W3:Y:S01]  /*366c0*/  LDL.LU R30, [R1+0x4608] ;  /* 0x00460800011e7983 */ /* 0x000ee20000300800 */
[----:B------:R-:W-:-:S03]  /*366d0*/  IMAD.MOV.U32 R107, RZ, RZ, R31 ;  /* 0x000000ffff6b7224 */ /* 0x000fc600078e001f */
[----:B------:R-:W3:Y:S01]  /*366e0*/  LDL.LU R31, [R1+0x4604] ;  /* 0x00460400011f7983 */ /* 0x000ee20000300800 */
[----:B------:R-:W-:Y:S02]  /*366f0*/  IMAD.MOV.U32 R100, RZ, RZ, R50 ;  /* 0x000000ffff647224 */ /* 0x000fe400078e0032 */
[----:B------:R-:W-:Y:S02]  /*36700*/  IMAD.MOV.U32 R101, RZ, RZ, R51 ;  /* 0x000000ffff657224 */ /* 0x000fe400078e0033 */
[----:B------:R-:W-:Y:S01]  /*36710*/  IMAD.MOV.U32 R48, RZ, RZ, R103 ;  /* 0x000000ffff307224 */ /* 0x000fe200078e0067 */
[----:B------:R-:W-:Y:S01]  /*36720*/  MOV R103, R55 ;  /* 0x0000003700677202 */ /* 0x000fe20000000f00 */
[----:B------:R-:W-:Y:S01]  /*36730*/  IMAD.MOV.U32 R102, RZ, RZ, R54 ;  /* 0x000000ffff667224 */ /* 0x000fe200078e0036 */
[----:B------:R-:W-:Y:S01]  /*36740*/  MOV R12, R84 ;  /* 0x00000054000c7202 */ /* 0x000fe20000000f00 */
[----:B------:R-:W-:Y:S01]  /*36750*/  IMAD.MOV.U32 R9, RZ, RZ, R85 ;  /* 0x000000ffff097224 */ /* 0x000fe200078e0055 */
[----:B------:R-:W-:Y:S01]  /*36760*/  LDS R232, [R5+UR10+0x2080] ;  /* 0x0020800a05e87984 */ /* 0x000fe20008000800 */
[----:B------:R-:W-:-:S02]  /*36770*/  IMAD.MOV.U32 R8, RZ, RZ, R86 ;  /* 0x000000ffff087224 */ /* 0x000fc400078e0056 */
[----:B------:R-:W-:Y:S01]  /*36780*/  IMAD.MOV.U32 R0, RZ, RZ, R87 ;  /* 0x000000ffff007224 */ /* 0x000fe200078e0057 */
[----:B------:R-:W-:Y:S03]  /*36790*/  LDS R234, [R5+UR10+0x3080] ;  /* 0x0030800a05ea7984 */ /* 0x000fe60008000800 */
[----:B------:R-:W-:Y:S01]  /*367a0*/  IMAD.MOV.U32 R69, RZ, RZ, R92 ;  /* 0x000000ffff457224 */ /* 0x000fe200078e005c */
[----:B------:R-:W-:Y:S01]  /*367b0*/  LDS R233, [R6+UR10+0x2080] ;  /* 0x0020800a06e97984 */ /* 0x000fe20008000800 */
[----:B------:R-:W-:Y:S02]  /*367c0*/  IMAD.MOV.U32 R68, RZ, RZ, R93 ;  /* 0x000000ffff447224 */ /* 0x000fe400078e005d */
[----:B------:R-:W-:Y:S01]  /*367d0*/  IMAD.MOV.U32 R64, RZ, RZ, R94 ;  /* 0x000000ffff407224 */ /* 0x000fe200078e005e */
[----:B------:R-:W1:Y:S01]  /*367e0*/  LDS R235, [R6+UR10+0x3080] ;  /* 0x0030800a06eb7984 */ /* 0x000e620008000800 */
[----:B------:R-:W-:-:S02]  /*367f0*/  IMAD.MOV.U32 R252, RZ, RZ, R95 ;  /* 0x000000fffffc7224 */ /* 0x000fc400078e005f */
[----:B------:R-:W-:Y:S02]  /*36800*/  IMAD.MOV.U32 R94, RZ, RZ, R46 ;  /* 0x000000ffff5e7224 */ /* 0x000fe400078e002e */
[----:B------:R-:W-:Y:S01]  /*36810*/  IMAD.MOV.U32 R95, RZ, RZ, R47 ;  /* 0x000000ffff5f7224 */ /* 0x000fe200078e002f */
[----:B------:R-:W-:Y:S07]  /*36820*/  HMMA.1688.F32.TF32 R84, R224, R10, R240 ;  /* 0x0000000ae054723c */ /* 0x000fee00000810f0 */
[----:B------:R-:W-:Y:S01]  /*36830*/  IMAD.MOV.U32 R240, RZ, RZ, R67 ;  /* 0x000000fffff07224 */ /* 0x000fe200078e0043 */
[----:B------:R-:W-:Y:S01]  /*36840*/  MOV R242, R62 ;  /* 0x0000003e00f27202 */ /* 0x000fe20000000f00 */
[----:B------:R-:W-:-:S02]  /*36850*/  IMAD.MOV.U32 R241, RZ, RZ, R59 ;  /* 0x000000fffff17224 */ /* 0x000fc400078e003b */
[----:B------:R-:W-:Y:S02]  /*36860*/  IMAD.MOV.U32 R243, RZ, RZ, R63 ;  /* 0x000000fffff37224 */ /* 0x000fe400078e003f */
[----:B--2---:R-:W-:Y:S01]  /*36870*/  IMAD.MOV.U32 R93, RZ, RZ, R43 ;  /* 0x000000ffff5d7224 */ /* 0x004fe200078e002b */
[----:B----4-:R-:W-:Y:S01]  /*36880*/  MOV R92, R42 ;  /* 0x0000002a005c7202 */ /* 0x010fe20000000f00 */
[----:B---3--:R-:W-:Y:S02]  /*36890*/  IMAD.MOV.U32 R108, RZ, RZ, R34 ;  /* 0x000000ffff6c7224 */ /* 0x008fe400078e0022 */
[----:B------:R-:W2:Y:S01]  /*368a0*/  LDL.LU R34, [R1+0x4600] ;  /* 0x0046000001227983 */ /* 0x000ea20000300800 */
[----:B------:R-:W-:-:S03]  /*368b0*/  IMAD.MOV.U32 R109, RZ, RZ, R35 ;  /* 0x000000ffff6d7224 */ /* 0x000fc600078e0023 */
[----:B------:R-:W2:Y:S01]  /*368c0*/  LDL.LU R35, [R1+0x45fc] ;  /* 0x0045fc0001237983 */ /* 0x000ea20000300800 */
[----:B------:R-:W-:-:S03]  /*368d0*/  IMAD.MOV.U32 R110, RZ, RZ, R38 ;  /* 0x000000ffff6e7224 */ /* 0x000fc600078e0026 */
[----:B------:R-:W3:Y:S01]  /*368e0*/  LDL.LU R38, [R1+0x45f8] ;  /* 0x0045f80001267983 */ /* 0x000ee20000300800 */
[----:B------:R-:W-:-:S03]  /*368f0*/  IMAD.MOV.U32 R111, RZ, RZ, R39 ;  /* 0x000000ffff6f7224 */ /* 0x000fc600078e0027 */
[----:B------:R-:W3:Y:S04]  /*36900*/  LDL.LU R39, [R1+0x45f4] ;  /* 0x0045f40001277983 */ /* 0x000ee80000300800 */
[----:B------:R-:W4:Y:S04]  /*36910*/  LDL.LU R42, [R1+0x45f0] ;  /* 0x0045f000012a7983 */ /* 0x000f280000300800 */
[----:B------:R-:W4:Y:S04]  /*36920*/  LDL.LU R43, [R1+0x45ec] ;  /* 0x0045ec00012b7983 */ /* 0x000f280000300800 */
[----:B------:R-:W2:Y:S04]  /*36930*/  LDL.LU R46, [R1+0x45e8] ;  /* 0x0045e800012e7983 */ /* 0x000ea80000300800 */
[----:B------:R-:W2:Y:S04]  /*36940*/  LDL.LU R47, [R1+0x45e4] ;  /* 0x0045e400012f7983 */ /* 0x000ea80000300800 */
[----:B------:R-:W3:Y:S04]  /*36950*/  LDL.LU R50, [R1+0x45e0] ;  /* 0x0045e00001327983 */ /* 0x000ee80000300800 */
[----:B------:R-:W3:Y:S04]  /*36960*/  LDL.LU R51, [R1+0x45dc] ;  /* 0x0045dc0001337983 */ /* 0x000ee80000300800 */
[----:B------:R-:W4:Y:S04]  /*36970*/  LDL.LU R54, [R1+0x45d8] ;  /* 0x0045d80001367983 */ /* 0x000f280000300800 */
[----:B------:R-:W4:Y:S04]  /*36980*/  LDL.LU R55, [R1+0x45d4] ;  /* 0x0045d40001377983 */ /* 0x000f280000300800 */
[----:B------:R-:W2:Y:S04]  /*36990*/  LDL.LU R58, [R1+0x45d0] ;  /* 0x0045d000013a7983 */ /* 0x000ea80000300800 */
[----:B------:R-:W3:Y:S04]  /*369a0*/  LDL.LU R70, [R1+0x45cc] ;  /* 0x0045cc0001467983 */ /* 0x000ee80000300800 */
[----:B------:R-:W3:Y:S04]  /*369b0*/  LDL.LU R71, [R1+0x45c8] ;  /* 0x0045c80001477983 */ /* 0x000ee80000300800 */
[----:B------:R-:W4:Y:S04]  /*369c0*/  LDL.LU R66, [R1+0x45c4] ;  /* 0x0045c40001427983 */ /* 0x000f280000300800 */
[----:B------:R-:W4:Y:S04]  /*369d0*/  LDL.LU R67, [R1+0x45c0] ;  /* 0x0045c00001437983 */ /* 0x000f280000300800 */
[----:B------:R-:W2:Y:S04]  /*369e0*/  LDL.LU R59, [R1+0x45bc] ;  /* 0x0045bc00013b7983 */ /* 0x000ea80000300800 */
[----:B------:R-:W2:Y:S04]  /*369f0*/  LDL.LU R62, [R1+0x45b8] ;  /* 0x0045b800013e7983 */ /* 0x000ea80000300800 */
[----:B------:R-:W2:Y:S01]  /*36a00*/  LDL.LU R63, [R1+0x45b4] ;  /* 0x0045b400013f7983 */ /* 0x000ea20000300800 */
[----:B------:R-:W-:Y:S01]  /*36a10*/  IMAD.MOV.U32 R20, RZ, RZ, R84 ;  /* 0x000000ffff147224 */ /* 0x000fe200078e0054 */
[----:B------:R-:W-:Y:S01]  /*36a20*/  MOV R13, R87 ;  /* 0x00000057000d7202 */ /* 0x000fe20000000f00 */
[----:B------:R-:W-:-:S02]  /*36a30*/  IMAD.MOV.U32 R17, RZ, RZ, R85 ;  /* 0x000000ffff117224 */ /* 0x000fc400078e0055 */
[----:B------:R-:W-:Y:S02]  /*36a40*/  IMAD.MOV.U32 R16, RZ, RZ, R86 ;  /* 0x000000ffff107224 */ /* 0x000fe400078e0056 */
[----:B---3--:R-:W-:-:S15]  /*36a50*/  HMMA.1688.F32.TF32 R84, R224, R70, R112 ;  /* 0x00000046e054723c */ /* 0x008fde0000081070 */
[----:B------:R-:W-:-:S09]  /*36a60*/  NOP ;  /* 0x0000000000007918 */ /* 0x000fd20000000000 */
[----:B------:R-:W-:Y:S02]  /*36a70*/  IMAD.MOV.U32 R28, RZ, RZ, R84 ;  /* 0x000000ffff1c7224 */ /* 0x000fe400078e0054 */
[----:B------:R-:W-:Y:S02]  /*36a80*/  IMAD.MOV.U32 R25, RZ, RZ, R85 ;  /* 0x000000ffff197224 */ /* 0x000fe400078e0055 */
[----:B------:R-:W-:Y:S02]  /*36a90*/  IMAD.MOV.U32 R24, RZ, RZ, R86 ;  /* 0x000000ffff187224 */ /* 0x000fe400078e0056 */
[----:B------:R-:W-:Y:S02]  /*36aa0*/  IMAD.MOV.U32 R21, RZ, RZ, R87 ;  /* 0x000000ffff157224 */ /* 0x000fe400078e0057 */
[----:B----4-:R-:W-:-:S15]  /*36ab0*/  HMMA.1688.F32.TF32 R84, R224, R66, R96 ;  /* 0x00000042e054723c */ /* 0x010fde0000081060 */
[----:B------:R-:W-:-:S09]  /*36ac0*/  NOP ;  /* 0x0000000000007918 */ /* 0x000fd20000000000 */
[----:B------:R-:W-:Y:S01]  /*36ad0*/  IMAD.MOV.U32 R36, RZ, RZ, R84 ;  /* 0x000000ffff247224 */ /* 0x000fe200078e0054 */
[----:B------:R-:W-:Y:S01]  /*36ae0*/  MOV R33, R85 ;  /* 0x0000005500217202 */ /* 0x000fe20000000f00 */
[----:B------:R-:W-:Y:S02]  /*36af0*/  IMAD.MOV.U32 R32, RZ, RZ, R86 ;  /* 0x000000ffff207224 */ /* 0x000fe400078e0056 */
[----:B------:R-:W-:Y:S02]  /*36b00*/  IMAD.MOV.U32 R29, RZ, RZ, R87 ;  /* 0x000000ffff1d7224 */ /* 0x000fe400078e0057 */
[C---:B--2---:R-:W-:Y:S06]  /*36b10*/  HMMA.1688.F32.TF32 R84, R224.reuse, R62, R108 ;  /* 0x0000003ee054723c */ /* 0x044fec000008106c */
[----:B------:R-:W-:-:S15]  /*36b20*/  HMMA.1688.F32.TF32 R96, R224, R58, R92 ;  /* 0x0000003ae060723c */ /* 0x000fde000008105c */
[----:B------:R-:W-:-:S03]  /*36b30*/  NOP ;  /* 0x0000000000007918 */ /* 0x000fc60000000000 */
[----:B------:R-:W-:Y:S02]  /*36b40*/  IMAD.MOV.U32 R44, RZ, RZ, R84 ;  /* 0x000000ffff2c7224 */ /* 0x000fe400078e0054 */
[----:B------:R-:W-:Y:S02]  /*36b50*/  IMAD.MOV.U32 R41, RZ, RZ, R85 ;  /* 0x000000ffff297224 */ /* 0x000fe400078e0055 */
[----:B------:R-:W-:Y:S02]  /*36b60*/  IMAD.MOV.U32 R40, RZ, RZ, R86 ;  /* 0x000000ffff287224 */ /* 0x000fe400078e0056 */
[----:B------:R-:W-:Y:S02]  /*36b70*/  IMAD.MOV.U32 R37, RZ, RZ, R87 ;  /* 0x000000ffff257224 */ /* 0x000fe400078e0057 */
[C---:B------:R-:W-:Y:S01]  /*36b80*/  HMMA.1688.F32.TF32 R84, R224.reuse, R54, R104 ;  /* 0x00000036e054723c */ /* 0x040fe20000081068 */
[----:B------:R-:W-:Y:S05]  /*36b90*/  STL.64 [R1+0x600], R96 ;  /* 0x0006006001007387 */ /* 0x000fea0000100a00 */
[C---:B------:R-:W-:Y:S01]  /*36ba0*/  HMMA.1688.F32.TF32 R92, R224.reuse, R50, R88 ;  /* 0x00000032e05c723c */ /* 0x040fe20000081058 */
[----:B------:R-:W-:Y:S05]  /*36bb0*/  STL.64 [R1+0x608], R98 ;  /* 0x0006086201007387 */ /* 0x000fea0000100a00 */
[C---:B------:R-:W-:Y:S11]  /*36bc0*/  HMMA.1688.F32.TF32 R88, R224.reuse, R46, R100 ;  /* 0x0000002ee058723c */ /* 0x040ff60000081064 */
[----:B------:R-:W-:Y:S04]  /*36bd0*/  STL.64 [R1+0x5f0], R84 ;  /* 0x0005f05401007387 */ /* 0x000fe80000100a00 */
[----:B------:R2:W-:Y:S02]  /*36be0*/  STL.64 [R1+0x5f8], R86 ;  /* 0x0005f85601007387 */ /* 0x0005e40000100a00 */
[C---:B--2---:R-:W-:Y:S02]  /*36bf0*/  HMMA.1688.F32.TF32 R84, R224.reuse, R42, R248 ;  /* 0x0000002ae054723c */ /* 0x044fe400000810f8 */
[----:B------:R-:W-:Y:S04]  /*36c00*/  STL.64 [R1+0x5e0], R92 ;  /* 0x0005e05c01007387 */ /* 0x000fe80000100a00 */
[----:B------:R2:W-:Y:S04]  /*36c10*/  STL.64 [R1+0x5e8], R94 ;  /* 0x0005e85e01007387 */ /* 0x0005e80000100a00 */
[----:B------:R-:W-:Y:S04]  /*36c20*/  STL.64 [R1+0x5d0], R88 ;  /* 0x0005d05801007387 */ /* 0x000fe80000100a00 */
[----:B------:R3:W-:Y:S01]  /*36c30*/  STL.64 [R1+0x5d8], R90 ;  /* 0x0005d85a01007387 */ /* 0x0007e20000100a00 */
[C---:B--2---:R-:W-:Y:S06]  /*36c40*/  HMMA.1688.F32.TF32 R92, R224.reuse, R34, R236 ;  /* 0x00000022e05c723c */ /* 0x044fec00000810ec */
[C---:B---3--:R-:W-:Y:S02]  /*36c50*/  HMMA.1688.F32.TF32 R88, R224.reuse, R38, R244 ;  /* 0x00000026e058723c */ /* 0x048fe400000810f4 */
[----:B------:R-:W-:Y:S04]  /*36c60*/  STL.64 [R1+0x5c0], R84 ;  /* 0x0005c05401007387 */ /* 0x000fe80000100a00 */
[----:B------:R2:W-:Y:S02]  /*36c70*/  STL.64 [R1+0x5c8], R86 ;  /* 0x0005c85601007387 */ /* 0x0005e40000100a00 */
[----:B--2---:R-:W-:-:S15]  /*36c80*/  HMMA.1688.F32.TF32 R84, R224, R30, R240 ;  /* 0x0000001ee054723c */ /* 0x004fde00000810f0 */
[----:B------:R2:W-:Y:S04]  /*36c90*/  STL.64 [R1+0x5b0], R88 ;  /* 0x0005b05801007387 */ /* 0x0005e80000100a00 */
[----:B------:R3:W-:Y:S04]  /*36ca0*/  STL.64 [R1+0x5b8], R90 ;  /* 0x0005b85a01007387 */ /* 0x0007e80000100a00 */
[----:B--2---:R-:W2:Y:S04]  /*36cb0*/  LDL.LU R88, [R1+0x8c0] ;  /* 0x0008c00001587983 */ /* 0x004ea80000300800 */
[----:B------:R4:W-:Y:S04]  /*36cc0*/  STL.64 [R1+0x5a0], R92 ;  /* 0x0005a05c01007387 */ /* 0x0009e80000100a00 */
[----:B------:R1:W-:Y:S04]  /*36cd0*/  STL.64 [R1+0x5a8], R94 ;  /* 0x0005a85e01007387 */ /* 0x0003e80000100a00 */
[----:B------:R1:W-:Y:S04]  /*36ce0*/  STL.64 [R1+0x590], R84 ;  /* 0x0005905401007387 */ /* 0x0003e80000100a00 */
[----:B------:R1:W-:Y:S01]  /*36cf0*/  STL.64 [R1+0x598], R86 ;  /* 0x0005985601007387 */ /* 0x0003e20000100a00 */
[----:B------:R-:W-:-:S03]  /*36d00*/  MOV R105, R22 ;  /* 0x0000001600697202 */ /* 0x000fc60000000f00 */
[----:B------:R-:W2:Y:S01]  /*36d10*/  LDL.LU R89, [R1+0x8c4] ;  /* 0x0008c40001597983 */ /* 0x000ea20000300800 */
[----:B------:R-:W-:-:S03]  /*36d20*/  IMAD.MOV.U32 R106, RZ, RZ, R27 ;  /* 0x000000ffff6a7224 */ /* 0x000fc600078e001b */
[----:B---3--:R-:W2:Y:S01]  /*36d30*/  LDL.LU R90, [R1+0x8c8] ;  /* 0x0008c800015a7983 */ /* 0x008ea20000300800 */
[----:B------:R-:W-:-:S03]  /*36d40*/  IMAD.MOV.U32 R107, RZ, RZ, R26 ;  /* 0x000000ffff6b7224 */ /* 0x000fc600078e001a */
[----:B------:R-:W2:Y:S04]  /*36d50*/  LDL.LU R91, [R1+0x8cc] ;  /* 0x0008cc00015b7983 */ /* 0x000ea80000300800 */
[----:B------:R-:W3:Y:S04]  /*36d60*/  LDL.LU R104, [R1+0x8d0] ;  /* 0x0008d00001687983 */ /* 0x000ee80000300800 */
[----:B------:R-:W2:Y:S04]  /*36d70*/  LDL.LU R22, [R1+0x45b0] ;  /* 0x0045b00001167983 */ /* 0x000ea80000300800 */
[----:B------:R-:W3:Y:S04]  /*36d80*/  LDL.LU R27, [R1+0x45ac] ;  /* 0x0045ac00011b7983 */ /* 0x000ee80000300800 */
[----:B------:R-:W2:Y:S04]  /*36d90*/  LDL.LU R26, [R1+0x45a8] ;  /* 0x0045a800011a7983 */ /* 0x000ea80000300800 */
[----:B----4-:R-:W4:Y:S04]  /*36da0*/  LDL.LU R92, [R1+0x8e0] ;  /* 0x0008e000015c7983 */ /* 0x010f280000300800 */
[----:B------:R-:W4:Y:S04]  /*36db0*/  LDL.LU R93, [R1+0x8e4] ;  /* 0x0008e400015d7983 */ /* 0x000f280000300800 */
[----:B-1----:R-:W4:Y:S04]  /*36dc0*/  LDL.LU R94, [R1+0x8e8] ;  /* 0x0008e800015e7983 */ /* 0x002f280000300800 */
[----:B------:R-:W4:Y:S04]  /*36dd0*/  LDL.LU R95, [R1+0x8ec] ;  /* 0x0008ec00015f7983 */ /* 0x000f280000300800 */
        /* <DEDUP_REMOVED lines=84> */
[----:B------:R-:W4:Y:S01]  /*37320*/  LDL.LU R120, [R1+0xcb0] ;  /* 0x000cb00001787983 */ /* 0x000f220000300800 */
[----:B--2---:R-:W-:-:S03]  /*37330*/  IMAD.MOV.U32 R109, RZ, RZ, R26 ;  /* 0x000000ffff6d7224 */ /* 0x004fc600078e001a */
[----:B------:R-:W2:Y:S01]  /*37340*/  LDL.LU R121, [R1+0xcb4] ;  /* 0x000cb40001797983 */ /* 0x000ea20000300800 */
[----:B---3--:R-:W-:-:S03]  /*37350*/  IMAD.MOV.U32 R110, RZ, RZ, R27 ;  /* 0x000000ffff6e7224 */ /* 0x008fc600078e001b */
[----:B------:R-:W2:Y:S04]  /*37360*/  LDL.LU R122, [R1+0xcb8] ;  /* 0x000cb800017a7983 */ /* 0x000ea80000300800 */
[----:B------:R-:W2:Y:S04]  /*37370*/  LDL.LU R123, [R1+0xcbc] ;  /* 0x000cbc00017b7983 */ /* 0x000ea80000300800 */
[----:B------:R-:W3:Y:S01]  /*37380*/  LDL.LU R108, [R1+0x8f0] ;  /* 0x0008f000016c7983 */ /* 0x000ee20000300800 */
[----:B------:R-:W-:-:S03]  /*37390*/  IMAD.MOV.U32 R111, RZ, RZ, R22 ;  /* 0x000000ffff6f7224 */ /* 0x000fc600078e0016 */
[----:B------:R-:W2:Y:S01]  /*373a0*/  LDL.LU R26, [R1+0x45a4] ;  /* 0x0045a400011a7983 */ /* 0x000ea20000300800 */
[----:B------:R-:W-:-:S03]  /*373b0*/  IMAD.MOV.U32 R100, RZ, RZ, R23 ;  /* 0x000000ffff647224 */ /* 0x000fc600078e0017 */
[----:B------:R-:W2:Y:S04]  /*373c0*/  LDL.LU R27, [R1+0x45a0] ;  /* 0x0045a000011b7983 */ /* 0x000ea80000300800 */
[----:B------:R-:W3:Y:S04]  /*373d0*/  LDL.LU R22, [R1+0x459c] ;  /* 0x00459c0001167983 */ /* 0x000ee80000300800 */
[----:B------:R-:W3:Y:S01]  /*373e0*/  LDL.LU R23, [R1+0x4598] ;  /* 0x0045980001177983 */ /* 0x000ee20000300800 */
[----:B------:R-:W-:Y:S01]  /*373f0*/  MOV R102, R18 ;  /* 0x0000001200667202 */ /* 0x000fe20000000f00 */
[----:B------:R-:W-:-:S02]  /*37400*/  IMAD.MOV.U32 R103, RZ, RZ, R19 ;  /* 0x000000ffff677224 */ /* 0x000fc400078e0013 */
[----:B------:R-:W3:Y:S04]  /*37410*/  LDL.LU R101, [R1+0x8b4] ;  /* 0x0008b40001657983 */ /* 0x000ee80000300800 */
[----:B------:R-:W3:Y:S04]  /*37420*/  LDL.LU R18, [R1+0x4594] ;  /* 0x0045940001127983 */ /* 0x000ee80000300800 */
[----:B------:R-:W3:Y:S01]  /*37430*/  LDL.LU R19, [R1+0x4590] ;  /* 0x0045900001137983 */ /* 0x000ee20000300800 */
[----:B----4-:R-:W-:Y:S06]  /*37440*/  HMMA.1688.F32.TF32 R140, R232, R38, R140 ;  /* 0x00000026e88c723c */ /* 0x010fec000008108c */
[C---:B--2---:R-:W-:Y:S06]  /*37450*/  HMMA.1688.F32.TF32 R84, R224.reuse, R26, R84 ;  /* 0x0000001ae054723c */ /* 0x044fec0000081054 */
[----:B---3--:R-:W-:-:S15]  /*37460*/  HMMA.1688.F32.TF32 R248, R224, R22, R248 ;  /* 0x00000016e0f8723c */ /* 0x008fde00000810f8 */
[----:B------:R-:W-:-:S02]  /*37470*/  NOP ;  /* 0x0000000000007918 */ /* 0x000fc40000000000 */
[----:B------:R-:W-:Y:S04]  /*37480*/  STL.64 [R1+0x580], R84 ;  /* 0x0005805401007387 */ /* 0x000fe80000100a00 */
[----:B------:R1:W-:Y:S01]  /*37490*/  STL.64 [R1+0x588], R86 ;  /* 0x0005885601007387 */ /* 0x0003e20000100a00 */
[----:B------:R-:W-:Y:S03]  /*374a0*/  HMMA.1688.F32.TF32 R224, R224, R18, R244 ;  /* 0x00000012e0e0723c */ /* 0x000fe600000810f4 */
[----:B-1----:R-:W2:Y:S04]  /*374b0*/  LDL.LU.64 R86, [R1+0x4588] ;  /* 0x0045880001567983 */ /* 0x002ea80000300a00 */
[----:B------:R-:W2:Y:S04]  /*374c0*/  LDL.LU.64 R84, [R1+0x4580] ;  /* 0x0045800001547983 */ /* 0x000ea80000300a00 */
[----:B------:R-:W-:Y:S04]  /*374d0*/  STL.64 [R1+0x570], R248 ;  /* 0x000570f801007387 */ /* 0x000fe80000100a00 */
[----:B------:R1:W-:Y:S04]  /*374e0*/  STL.64 [R1+0x578], R250 ;  /* 0x000578fa01007387 */ /* 0x0003e80000100a00 */
[----:B-1----:R-:W3:Y:S04]  /*374f0*/  LDL.LU.64 R250, [R1+0x4578] ;  /* 0x0045780001fa7983 */ /* 0x002ee80000300a00 */
[----:B------:R-:W4:Y:S04]  /*37500*/  LDL.LU.64 R248, [R1+0x4570] ;  /* 0x0045700001f87983 */ /* 0x000f280000300a00 */
[----:B------:R-:W2:Y:S04]  /*37510*/  LDL.LU.64 R246, [R1+0x4568] ;  /* 0x0045680001f67983 */ /* 0x000ea80000300a00 */
[----:B------:R-:W3:Y:S01]  /*37520*/  LDL.LU.64 R244, [R1+0x4560] ;  /* 0x0045600001f47983 */ /* 0x000ee20000300a00 */
[C---:B------:R-:W-:Y:S06]  /*37530*/  HMMA.1688.F32.TF32 R236, R232.reuse, R14, R236 ;  /* 0x0000000ee8ec723c */ /* 0x040fec00000810ec */
[C---:B------:R-:W-:Y:S06]  /*37540*/  HMMA.1688.F32.TF32 R240, R232.reuse, R10, R240 ;  /* 0x0000000ae8f0723c */ /* 0x040fec00000810f0 */
[----:B------:R-:W-:Y:S01]  /*37550*/  HMMA.1688.F32.TF32 R160, R232, R70, R160 ;  /* 0x00000046e8a0723c */ /* 0x000fe200000810a0 */
[----:B------:R-:W-:Y:S04]  /*37560*/  STL.64 [R1+0x560], R224 ;  /* 0x000560e001007387 */ /* 0x000fe80000100a00 */
[----:B------:R-:W-:Y:S01]  /*37570*/  STL.64 [R1+0x568], R226 ;  /* 0x000568e201007387 */ /* 0x000fe20000100a00 */
[C---:B------:R-:W-:Y:S03]  /*37580*/  HMMA.1688.F32.TF32 R92, R228.reuse, R62, R92 ;  /* 0x0000003ee45c723c */ /* 0x040fe6000008105c */
[----:B------:R-:W-:Y:S04]  /*37590*/  LDS R224, [R5+UR10+0x2180] ;  /* 0x0021800a05e07984 */ /* 0x000fe80008000800 */
[----:B------:R-:W-:Y:S04]  /*375a0*/  STL.64 [R1+0x720], R236 ;  /* 0x000720ec01007387 */ /* 0x000fe80000100a00 */
[----:B------:R1:W-:Y:S01]  /*375b0*/  STL.64 [R1+0x728], R238 ;  /* 0x000728ee01007387 */ /* 0x0003e20000100a00 */
[----:B------:R-:W-:Y:S03]  /*375c0*/  HMMA.1688.F32.TF32 R104, R228, R58, R104 ;  /* 0x0000003ae468723c */ /* 0x000fe60000081068 */
[----:B------:R-:W-:Y:S04]  /*375d0*/  LDS R226, [R5+UR10+0x3180] ;  /* 0x0031800a05e27984 */ /* 0x000fe80008000800 */
[----:B------:R-:W-:Y:S04]  /*375e0*/  LDS R225, [R6+UR10+0x2180] ;  /* 0x0021800a06e17984 */ /* 0x000fe80008000800 */
[----:B-1----:R-:W4:Y:S04]  /*375f0*/  LDL.LU.64 R238, [R1+0x4558] ;  /* 0x0045580001ee7983 */ /* 0x002f280000300a00 */
[----:B------:R-:W4:Y:S04]  /*37600*/  LDL.LU.64 R236, [R1+0x4550] ;  /* 0x0045500001ec7983 */ /* 0x000f280000300a00 */
[----:B------:R-:W-:Y:S04]  /*37610*/  STL.64 [R1+0x710], R240 ;  /* 0x000710f001007387 */ /* 0x000fe80000100a00 */
[----:B------:R1:W-:Y:S04]  /*37620*/  STL.64 [R1+0x718], R242 ;  /* 0x000718f201007387 */ /* 0x0003e80000100a00 */
[----:B------:R-:W4:Y:S04]  /*37630*/  LDS R227, [R6+UR10+0x3180] ;  /* 0x0031800a06e37984 */ /* 0x000f280008000800 */
[----:B-1----:R-:W4:Y:S04]  /*37640*/  LDL.LU.64 R242, [R1+0x4548] ;  /* 0x0045480001f27983 */ /* 0x002f280000300a00 */
[----:B------:R-:W4:Y:S04]  /*37650*/  LDL.LU.64 R240, [R1+0x4540] ;  /* 0x0045400001f07983 */ /* 0x000f280000300a00 */
[----:B------:R-:W-:Y:S04]  /*37660*/  STL.64 [R1+0x700], R160 ;  /* 0x000700a001007387 */ /* 0x000fe80000100a00 */
[----:B------:R1:W-:Y:S02]  /*37670*/  STL.64 [R1+0x708], R162 ;  /* 0x000708a201007387 */ /* 0x0003e40000100a00 */
[C---:B-1----:R-:W-:Y:S06]  /*37680*/  HMMA.1688.F32.TF32 R160, R232.reuse, R66, R144 ;  /* 0x00000042e8a0723c */ /* 0x042fec0000081090 */
[C---:B------:R-:W-:Y:S06]  /*37690*/  HMMA.1688.F32.TF32 R144, R232.reuse, R62, R156 ;  /* 0x0000003ee890723c */ /* 0x040fec000008109c */
[C---:B------:R-:W-:Y:S06]  /*376a0*/  HMMA.1688.F32.TF32 R156, R232.reuse, R58, R136 ;  /* 0x0000003ae89c723c */ /* 0x040fec0000081088 */
[C---:B------:R-:W-:Y:S05]  /*376b0*/  HMMA.1688.F32.TF32 R136, R232.reuse, R54, R152 ;  /* 0x00000036e888723c */ /* 0x040fea0000081098 */
[----:B------:R-:W-:Y:S04]  /*376c0*/  STL.64 [R1+0x6f0], R160 ;  /* 0x0006f0a001007387 */ /* 0x000fe80000100a00 */
[----:B------:R-:W-:Y:S04]  /*376d0*/  STL.64 [R1+0x6f8], R162 ;  /* 0x0006f8a201007387 */ /* 0x000fe80000100a00 */
[----:B------:R-:W-:Y:S04]  /*376e0*/  STL.64 [R1+0x6e0], R144 ;  /* 0x0006e09001007387 */ /* 0x000fe80000100a00 */
[----:B------:R1:W-:Y:S02]  /*376f0*/  STL.64 [R1+0x6e8], R146 ;  /* 0x0006e89201007387 */ /* 0x0003e40000100a00 */
[C---:B-1----:R-:W-:Y:S06]  /*37700*/  HMMA.1688.F32.TF32 R144, R232.reuse, R50, R128 ;  /* 0x00000032e890723c */ /* 0x042fec0000081080 */
[C---:B------:R-:W-:Y:S01]  /*37710*/  HMMA.1688.F32.TF32 R128, R232.reuse, R46, R148 ;  /* 0x0000002ee880723c */ /* 0x040fe20000081094 */
[----:B------:R-:W-:Y:S04]  /*37720*/  STL.64 [R1+0x6d0], R156 ;  /* 0x0006d09c01007387 */ /* 0x000fe80000100a00 */
[----:B------:R-:W-:Y:S04]  /*37730*/  STL.64 [R1+0x6d8], R158 ;  /* 0x0006d89e01007387 */ /* 0x000fe80000100a00 */
[----:B------:R-:W-:Y:S04]  /*37740*/  STL.64 [R1+0x6c0], R136 ;  /* 0x0006c08801007387 */ /* 0x000fe80000100a00 */
[----:B------:R1:W-:Y:S04]  /*37750*/  STL.64 [R1+0x6c8], R138 ;  /* 0x0006c88a01007387 */ /* 0x0003e80000100a00 */
[----:B------:R-:W-:Y:S04]  /*37760*/  STL.64 [R1+0x6b0], R144 ;  /* 0x0006b09001007387 */ /* 0x000fe80000100a00 */
[----:B------:R-:W-:Y:S01]  /*37770*/  STL.64 [R1+0x6b8], R146 ;  /* 0x0006b89201007387 */ /* 0x000fe20000100a00 */
[C---:B-1----:R-:W-:Y:S03]  /*37780*/  HMMA.1688.F32.TF32 R136, R232.reuse, R42, R172 ;  /* 0x0000002ae888723c */ /* 0x042fe600000810ac */
[----:B------:R-:W-:Y:S04]  /*37790*/  STL.64 [R1+0x6a0], R128 ;  /* 0x0006a08001007387 */ /* 0x000fe80000100a00 */
[----:B------:R1:W-:Y:S02]  /*377a0*/  STL.64 [R1+0x6a8], R130 ;  /* 0x0006a88201007387 */ /* 0x0003e40000100a00 */
[----:B-1----:R-:W-:-:S14]  /*377b0*/  HMMA.1688.F32.TF32 R128, R232, R34, R168 ;  /* 0x00000022e880723c */ /* 0x002fdc00000810a8 */
[----:B------:R-:W-:Y:S04]  /*377c0*/  STL.64 [R1+0x690], R136 ;  /* 0x0006908801007387 */ /* 0x000fe80000100a00 */
[----:B------:R1:W-:Y:S04]  /*377d0*/  STL.64 [R1+0x698], R138 ;  /* 0x0006988a01007387 */ /* 0x0003e80000100a00 */
[----:B------:R-:W-:Y:S04]  /*377e0*/  STL.64 [R1+0x680], R140 ;  /* 0x0006808c01007387 */ /* 0x000fe80000100a00 */
[----:B------:R-:W-:Y:S01]  /*377f0*/  STL.64 [R1+0x688], R142 ;  /* 0x0006888e01007387 */ /* 0x000fe20000100a00 */
[C---:B-1----:R-:W-:Y:S03]  /*37800*/  HMMA.1688.F32.TF32 R136, R232.reuse, R30, R132 ;  /* 0x0000001ee888723c */ /* 0x042fe60000081084 */
[----:B------:R-:W-:Y:S04]  /*37810*/  STL.64 [R1+0x670], R128 ;  /* 0x0006708001007387 */ /* 0x000fe80000100a00 */
[----:B------:R1:W-:Y:S01]  /*37820*/  STL.64 [R1+0x678], R130 ;  /* 0x0006788201007387 */ /* 0x0003e20000100a00 */
[C---:B------:R-:W-:Y:S06]  /*37830*/  HMMA.1688.F32.TF32 R132, R232.reuse, R26, R164 ;  /* 0x0000001ae884723c */ /* 0x040fec00000810a4 */
[C---:B-1----:R-:W-:Y:S06]  /*37840*/  HMMA.1688.F32.TF32 R128, R232.reuse, R22, R124 ;  /* 0x00000016e880723c */ /* 0x042fec000008107c */
[----:B------:R-:W-:Y:S03]  /*37850*/  HMMA.1688.F32.TF32 R124, R232, R18, R120 ;  /* 0x00000012e87c723c */ /* 0x000fe60000081078 */
[----:B------:R-:W-:Y:S04]  /*37860*/  STL.64 [R1+0x730], R136 ;  /* 0x0007308801007387 */ /* 0x000fe80000100a00 */
[----:B------:R-:W-:Y:S01]  /*37870*/  LDS R232, [R5+UR10+0x2280] ;  /* 0x0022800a05e87984 */ /* 0x000fe20008000800 */
[C---:B------:R-:W-:Y:S03]  /*37880*/  HMMA.1688.F32.TF32 R120, R228.reuse, R14, R116 ;  /* 0x0000000ee478723c */ /* 0x040fe60000081074 */
[----:B------:R-:W-:Y:S03]  /*37890*/  LDS R234, [R5+UR10+0x3280] ;  /* 0x0032800a05ea7984 */ /* 0x000fe60008000800 */
[C---:B------:R-:W-:Y:S01]  /*378a0*/  HMMA.1688.F32.TF32 R116, R228.reuse, R10, R112 ;  /* 0x0000000ae474723c */ /* 0x040fe20000081070 */
[----:B------:R-:W-:Y:S04]  /*378b0*/  LDS R233, [R6+UR10+0x2280] ;  /* 0x0022800a06e97984 */ /* 0x000fe80008000800 */
[----:B------:R-:W-:Y:S01]  /*378c0*/  LDS R235, [R6+UR10+0x3280] ;  /* 0x0032800a06eb7984 */ /* 0x000fe20008000800 */
        /* <DEDUP_REMOVED lines=19> */
[C---:B-1----:R-:W-:Y:S06]  /*37a00*/  HMMA.1688.F32.TF32 R96, R228.reuse, R54, R88 ;  /* 0x00000036e460723c */ /* 0x042fec0000081058 */
[----:B--2---:R-:W-:Y:S01]  /*37a10*/  HMMA.1688.F32.TF32 R92, R228, R50, R100 ;  /* 0x00000032e45c723c */ /* 0x004fe20000081064 */
[----:B------:R4:W-:Y:S01]  /*37a20*/  STL.64 [R1+0x8d0], R104 ;  /* 0x0008d06801007387 */ /* 0x0009e20000100a00 */
[----:B------:R-:W-:-:S03]  /*37a30*/  IMAD.MOV.U32 R88, RZ, RZ, R247 ;  /* 0x000000ffff587224 */ /* 0x000fc600078e00f7 */
[----:B------:R1:W-:Y:S01]  /*37a40*/  STL.64 [R1+0x8d8], R106 ;  /* 0x0008d86a01007387 */ /* 0x0003e20000100a00 */
[----:B------:R-:W-:Y:S02]  /*37a50*/  IMAD.MOV.U32 R89, RZ, RZ, R246 ;  /* 0x000000ffff597224 */ /* 0x000fe400078e00f6 */
[----:B---3--:R-:W-:-:S09]  /*37a60*/  IMAD.MOV.U32 R90, RZ, RZ, R245 ;  /* 0x000000ffff5a7224 */ /* 0x008fd200078e00f5 */
[----:B------:R2:W-:Y:S04]  /*37a70*/  STL.64 [R1+0x8c0], R96 ;  /* 0x0008c06001007387 */ /* 0x0005e80000100a00 */
[----:B------:R3:W-:Y:S04]  /*37a80*/  STL.64 [R1+0x8c8], R98 ;  /* 0x0008c86201007387 */ /* 0x0007e80000100a00 */
[----:B------:R-:W3:Y:S01]  /*37a90*/  LDL.LU R247, [R1+0x453c] ;  /* 0x00453c0001f77983 */ /* 0x000ee20000300800 */
[----:B------:R-:W-:-:S03]  /*37aa0*/  IMAD.MOV.U32 R91, RZ, RZ, R244 ;  /* 0x000000ffff5b7224 */ /* 0x000fc600078e00f4 */
[----:B------:R3:W-:Y:S04]  /*37ab0*/  STL.64 [R1+0x8b0], R92 ;  /* 0x0008b05c01007387 */ /* 0x0007e80000100a00 */
[----:B------:R3:W-:Y:S04]  /*37ac0*/  STL.64 [R1+0x8b8], R94 ;  /* 0x0008b85e01007387 */ /* 0x0007e80000100a00 */
[----:B------:R-:W3:Y:S04]  /*37ad0*/  LDL.LU R246, [R1+0x4538] ;  /* 0x0045380001f67983 */ /* 0x000ee80000300800 */
[----:B------:R-:W3:Y:S04]  /*37ae0*/  LDL.LU R245, [R1+0x4534] ;  /* 0x0045340001f57983 */ /* 0x000ee80000300800 */
[----:B------:R-:W3:Y:S01]  /*37af0*/  LDL.LU R244, [R1+0x4530] ;  /* 0x0045300001f47983 */ /* 0x000ee20000300800 */
[----:B----4-:R-:W-:Y:S01]  /*37b00*/  IMAD.MOV.U32 R104, RZ, RZ, R236 ;  /* 0x000000ffff687224 */ /* 0x010fe200078e00ec */
[----:B------:R-:W-:Y:S01]  /*37b10*/  MOV R105, R237 ;  /* 0x000000ed00697202 */ /* 0x000fe20000000f00 */
[----:B-1----:R-:W-:Y:S01]  /*37b20*/  IMAD.MOV.U32 R106, RZ, RZ, R238 ;  /* 0x000000ffff6a7224 */ /* 0x002fe200078e00ee */
[----:B------:R-:W4:Y:S01]  /*37b30*/  LDL.LU R236, [R1+0x452c] ;  /* 0x00452c0001ec7983 */ /* 0x000f220000300800 */
[----:B------:R-:W-:-:S03]  /*37b40*/  IMAD.MOV.U32 R107, RZ, RZ, R239 ;  /* 0x000000ffff6b7224 */ /* 0x000fc600078e00ef */
[----:B------:R-:W4:Y:S04]  /*37b50*/  LDL.LU R237, [R1+0x4528] ;  /* 0x0045280001ed7983 */ /* 0x000f280000300800 */
[----:B------:R-:W4:Y:S04]  /*37b60*/  LDL.LU R238, [R1+0x4524] ;  /* 0x0045240001ee7983 */ /* 0x000f280000300800 */
[----:B------:R-:W4:Y:S04]  /*37b70*/  LDL.LU R239, [R1+0x4520] ;  /* 0x0045200001ef7983 */ /* 0x000f280000300800 */
[----:B--2---:R-:W2:Y:S04]  /*37b80*/  LDL.LU R96, [R1] ;  /* 0x0000000001607983 */ /* 0x004ea80000300800 */
[----:B------:R-:W2:Y:S04]  /*37b90*/  LDL.LU R97, [R1+0x4] ;  /* 0x0000040001617983 */ /* 0x000ea80000300800 */
[----:B---3--:R-:W2:Y:S04]  /*37ba0*/  LDL.LU R98, [R1+0x8] ;  /* 0x0000080001627983 */ /* 0x008ea80000300800 */
[----:B------:R-:W2:Y:S04]  /*37bb0*/  LDL.LU R99, [R1+0xc] ;  /* 0x00000c0001637983 */ /* 0x000ea80000300800 */
[----:B------:R-:W3:Y:S04]  /*37bc0*/  LDL.LU R112, [R1+0x10] ;  /* 0x0000100001707983 */ /* 0x000ee80000300800 */
[----:B------:R-:W3:Y:S04]  /*37bd0*/  LDL.LU R113, [R1+0x14] ;  /* 0x0000140001717983 */ /* 0x000ee80000300800 */
[----:B------:R-:W3:Y:S04]  /*37be0*/  LDL.LU R114, [R1+0x18] ;  /* 0x0000180001727983 */ /* 0x000ee80000300800 */
[----:B------:R-:W3:Y:S04]  /*37bf0*/  LDL.LU R115, [R1+0x1c] ;  /* 0x00001c0001737983 */ /* 0x000ee80000300800 */
[----:B------:R-:W4:Y:S04]  /*37c00*/  LDL.LU R164, [R1+0x250] ;  /* 0x0002500001a47983 */ /* 0x000f280000300800 */
[----:B------:R-:W4:Y:S04]  /*37c10*/  LDL.LU R165, [R1+0x254] ;  /* 0x0002540001a57983 */ /* 0x000f280000300800 */
[----:B------:R-:W4:Y:S04]  /*37c20*/  LDL.LU R166, [R1+0x258] ;  /* 0x0002580001a67983 */ /* 0x000f280000300800 */
[----:B------:R-:W4:Y:S04]  /*37c30*/  LDL.LU R167, [R1+0x25c] ;  /* 0x00025c0001a77983 */ /* 0x000f280000300800 */
[----:B------:R-:W2:Y:S04]  /*37c40*/  LDL.LU R132, [R1+0x7e0] ;  /* 0x0007e00001847983 */ /* 0x000ea80000300800 */
[----:B------:R-:W2:Y:S04]  /*37c50*/  LDL.LU R133, [R1+0x7e4] ;  /* 0x0007e40001857983 */ /* 0x000ea80000300800 */
[----:B------:R-:W2:Y:S04]  /*37c60*/  LDL.LU R134, [R1+0x7e8] ;  /* 0x0007e80001867983 */ /* 0x000ea80000300800 */
        /* <DEDUP_REMOVED lines=36> */
[----:B------:R-:W3:Y:S01]  /*37eb0*/  LDL.LU R127, [R1+0x4c] ;  /* 0x00004c00017f7983 */ /* 0x000ee20000300800 */
[----:B------:R-:W-:-:S03]  /*37ec0*/  IMAD.MOV.U32 R92, RZ, RZ, R240 ;  /* 0x000000ffff5c7224 */ /* 0x000fc600078e00f0 */
[----:B------:R-:W3:Y:S01]  /*37ed0*/  LDL.LU R116, [R1+0x20] ;  /* 0x0000200001747983 */ /* 0x000ee20000300800 */
[----:B------:R-:W-:-:S03]  /*37ee0*/  IMAD.MOV.U32 R93, RZ, RZ, R241 ;  /* 0x000000ffff5d7224 */ /* 0x000fc600078e00f1 */
[----:B------:R-:W3:Y:S01]  /*37ef0*/  LDL.LU R117, [R1+0x24] ;  /* 0x0000240001757983 */ /* 0x000ee20000300800 */
[----:B------:R-:W-:-:S03]  /*37f00*/  IMAD.MOV.U32 R94, RZ, RZ, R242 ;  /* 0x000000ffff5e7224 */ /* 0x000fc600078e00f2 */
[----:B------:R-:W3:Y:S01]  /*37f10*/  LDL.LU R118, [R1+0x28] ;  /* 0x0000280001767983 */ /* 0x000ee20000300800 */
[----:B------:R-:W-:-:S03]  /*37f20*/  IMAD.MOV.U32 R95, RZ, RZ, R243 ;  /* 0x000000ffff5f7224 */ /* 0x000fc600078e00f3 */
[----:B------:R-:W3:Y:S04]  /*37f30*/  LDL.LU R119, [R1+0x2c] ;  /* 0x00002c0001777983 */ /* 0x000ee80000300800 */
[----:B------:R-:W3:Y:S04]  /*37f40*/  LDL.LU R240, [R1+0x451c] ;  /* 0x00451c0001f07983 */ /* 0x000ee80000300800 */
[----:B------:R-:W3:Y:S04]  /*37f50*/  LDL.LU R241, [R1+0x4518] ;  /* 0x0045180001f17983 */ /* 0x000ee80000300800 */
[----:B------:R-:W3:Y:S04]  /*37f60*/  LDL.LU R242, [R1+0x4514] ;  /* 0x0045140001f27983 */ /* 0x000ee80000300800 */
[----:B------:R-:W3:Y:S01]  /*37f70*/  LDL.LU R243, [R1+0x4510] ;  /* 0x0045100001f37983 */ /* 0x000ee20000300800 */
[----:B------:R-:W-:-:S02]  /*37f80*/  IMAD.MOV.U32 R100, RZ, RZ, R248 ;  /* 0x000000ffff647224 */ /* 0x000fc400078e00f8 */
[----:B------:R-:W-:Y:S01]  /*37f90*/  IMAD.MOV.U32 R101, RZ, RZ, R249 ;  /* 0x000000ffff657224 */ /* 0x000fe200078e00f9 */
[----:B------:R-:W-:Y:S01]  /*37fa0*/  MOV R103, R251 ;  /* 0x000000fb00677202 */ /* 0x000fe20000000f00 */
[----:B------:R-:W-:Y:S02]  /*37fb0*/  IMAD.MOV.U32 R102, RZ, RZ, R250 ;  /* 0x000000ffff667224 */ /* 0x000fe400078e00fa */
[----:B------:R-:W-:Y:S02]  /*37fc0*/  IMAD.MOV.U32 R111, RZ, RZ, R247 ;  /* 0x000000ffff6f7224 */ /* 0x000fe400078e00f7 */
[----:B------:R-:W-:Y:S02]  /*37fd0*/  IMAD.MOV.U32 R110, RZ, RZ, R246 ;  /* 0x000000ffff6e7224 */ /* 0x000fe400078e00f6 */
[----:B------:R-:W-:Y:S01]  /*37fe0*/  IMAD.MOV.U32 R109, RZ, RZ, R245 ;  /* 0x000000ffff6d7224 */ /* 0x000fe200078e00f5 */
[----:B------:R-:W-:Y:S02]  /*37ff0*/  MOV R108, R244 ;  /* 0x000000f4006c7202 */ /* 0x000fe40000000f00 */
        /* <DEDUP_REMOVED lines=8> */
[C---:B--2---:R-:W-:Y:S06]  /*38080*/  HMMA.1688.F32.TF32 R132, R228.reuse, R18, R132 ;  /* 0x00000012e484723c */ /* 0x044fec0000081084 */
[C---:B----4-:R-:W-:Y:S06]  /*38090*/  HMMA.1688.F32.TF32 R144, R228.reuse, R42, R152 ;  /* 0x0000002ae490723c */ /* 0x050fec0000081098 */
[C---:B---3--:R-:W-:Y:S06]  /*380a0*/  HMMA.1688.F32.TF32 R136, R228.reuse, R46, R136 ;  /* 0x0000002ee488723c */ /* 0x048fec0000081088 */
[----:B------:R-:W-:-:S15]  /*380b0*/  HMMA.1688.F32.TF32 R128, R228, R38, R128 ;  /* 0x00000026e480723c */ /* 0x000fde0000081080 */
        /* <DEDUP_REMOVED lines=9> */
[C---:B-1----:R-:W-:Y:S09]  /*38150*/  HMMA.1688.F32.TF32 R128, R228.reuse, R26, R140 ;  /* 0x0000001ae480723c */ /* 0x042ff2000008108c */
[----:B------:R-:W-:Y:S04]  /*38160*/  STL.64 [R1+0x880], R136 ;  /* 0x0008808801007387 */ /* 0x000fe80000100a00 */
[----:B------:R1:W-:Y:S04]  /*38170*/  STL.64 [R1+0x888], R138 ;  /* 0x0008888a01007387 */ /* 0x0003e80000100a00 */
[----:B------:R-:W-:Y:S04]  /*38180*/  STL.64 [R1+0x860], R144 ;  /* 0x0008609001007387 */ /* 0x000fe80000100a00 */
[----:B------:R-:W-:Y:S01]  /*38190*/  STL.64 [R1+0x868], R146 ;  /* 0x0008689201007387 */ /* 0x000fe20000100a00 */
[----:B-1----:R-:W-:Y:S03]  /*381a0*/  HMMA.1688.F32.TF32 R136, R228, R22, R168 ;  /* 0x00000016e488723c */ /* 0x002fe600000810a8 */
[----:B------:R-:W-:Y:S04]  /*381b0*/  STL.64 [R1+0x840], R128 ;  /* 0x0008408001007387 */ /* 0x000fe80000100a00 */
[----:B------:R1:W-:Y:S04]  /*381c0*/  STL.64 [R1+0x848], R130 ;  /* 0x0008488201007387 */ /* 0x0003e80000100a00 */
[----:B------:R-:W-:Y:S04]  /*381d0*/  LDS R228, [R5+UR10+0x2200] ;  /* 0x0022000a05e47984 */ /* 0x000fe80008000800 */
[----:B------:R-:W-:Y:S01]  /*381e0*/  LDS R230, [R5+UR10+0x3200] ;  /* 0x0032000a05e67984 */ /* 0x000fe20008000800 */
[C---:B-1----:R-:W-:Y:S03]  /*381f0*/  HMMA.1688.F32.TF32 R128, R224.reuse, R14, R164 ;  /* 0x0000000ee080723c */ /* 0x042fe600000810a4 */
[----:B------:R-:W-:Y:S04]  /*38200*/  LDS R229, [R6+UR10+0x2200] ;  /* 0x0022000a06e57984 */ /* 0x000fe80008000800 */
[----:B------:R-:W1:Y:S04]  /*38210*/  LDS R231, [R6+UR10+0x3200] ;  /* 0x0032000a06e77984 */ /* 0x000e680008000800 */
[----:B------:R-:W-:Y:S04]  /*38220*/  STL.64 [R1+0x820], R136 ;  /* 0x0008208801007387 */ /* 0x000fe80000100a00 */
[----:B------:R-:W-:Y:S04]  /*38230*/  STL.64 [R1+0x828], R138 ;  /* 0x0008288a01007387 */ /* 0x000fe80000100a00 */
[----:B------:R-:W-:Y:S04]  /*38240*/  STL.64 [R1+0x7e0], R132 ;  /* 0x0007e08401007387 */ /* 0x000fe80000100a00 */
[----:B------:R-:W-:Y:S04]  /*38250*/  STL.64 [R1+0x7e8], R134 ;  /* 0x0007e88601007387 */ /* 0x000fe80000100a00 */
[----:B------:R-:W-:Y:S04]  /*38260*/  STL.64 [R1+0x1080], R128 ;  /* 0x0010808001007387 */ /* 0x000fe80000100a00 */
[----:B------:R2:W-:Y:S02]  /*38270*/  STL.64 [R1+0x1088], R130 ;  /* 0x0010888201007387 */ /* 0x0005e40000100a00 */
[C---:B--2---:R-:W-:Y:S06]  /*38280*/  HMMA.1688.F32.TF32 R128, R224.reuse, R66, R240 ;  /* 0x00000042e080723c */ /* 0x044fec00000810f0 */
[C---:B------:R-:W-:Y:S06]  /*38290*/  HMMA.1688.F32.TF32 R132, R224.reuse, R70, R244 ;  /* 0x00000046e084723c */ /* 0x040fec00000810f4 */
[----:B------:R-:W-:-:S15]  /*382a0*/  HMMA.1688.F32.TF32 R136, R224, R10, R248 ;  /* 0x0000000ae088723c */ /* 0x000fde00000810f8 */
[----:B------:R-:W-:-:S08]  /*382b0*/  NOP ;  /* 0x0000000000007918 */ /* 0x000fd00000000000 */
        /* <DEDUP_REMOVED lines=8> */
[C---:B------:R-:W-:Y:S06]  /*38340*/  HMMA.1688.F32.TF32 R120, R224.reuse, R54, R116 ;  /* 0x00000036e078723c */ /* 0x040fec0000081074 */
        /* <DEDUP_REMOVED lines=15> */
[C---:B--2---:R-:W-:Y:S06]  /*38440*/  HMMA.1688.F32.TF32 R112, R224.reuse, R38, R108 ;  /* 0x00000026e070723c */ /* 0x044fec000008106c */
[C---:B------:R-:W-:Y:S06]  /*38450*/  HMMA.1688.F32.TF32 R108, R224.reuse, R34, R92 ;  /* 0x00000022e06c723c */ /* 0x040fec000008105c */
[C---:B---3--:R-:W-:Y:S06]  /*38460*/  HMMA.1688.F32.TF32 R96, R224.reuse, R30, R104 ;  /* 0x0000001ee060723c */ /* 0x048fec0000081068 */
[C---:B------:R-:W-:Y:S06]  /*38470*/  HMMA.1688.F32.TF32 R92, R224.reuse, R26, R88 ;  /* 0x0000001ae05c723c */ /* 0x040fec0000081058 */
[-C--:B------:R-:W-:Y:S01]  /*38480*/  HMMA.1688.F32.TF32 R88, R224, R22.reuse, R100 ;  /* 0x00000016e058723c */ /* 0x080fe20000081064 */
[----:B------:R-:W-:Y:S04]  /*38490*/  STL.64 [R1+0xfe0], R112 ;  /* 0x000fe07001007387 */ /* 0x000fe80000100a00 */
[----:B------:R-:W-:Y:S04]  /*384a0*/  STL.64 [R1+0xfe8], R114 ;  /* 0x000fe87201007387 */ /* 0x000fe80000100a00 */
[----:B------:R-:W-:Y:S04]  /*384b0*/  STL.64 [R1+0xfd0], R108 ;  /* 0x000fd06c01007387 */ /* 0x000fe80000100a00 */
[----:B------:R-:W-:Y:S04]  /*384c0*/  STL.64 [R1+0xfd8], R110 ;  /* 0x000fd86e01007387 */ /* 0x000fe80000100a00 */
[----:B------:R-:W-:Y:S04]  /*384d0*/  STL.64 [R1+0xfc0], R96 ;  /* 0x000fc06001007387 */ /* 0x000fe80000100a00 */
[----:B------:R-:W-:Y:S04]  /*384e0*/  STL.64 [R1+0xfc8], R98 ;  /* 0x000fc86201007387 */ /* 0x000fe80000100a00 */
[----:B------:R-:W2:Y:S04]  /*384f0*/  LDL.LU R244, [R1+0xc0] ;  /* 0x0000c00001f47983 */ /* 0x000ea80000300800 */
[----:B------:R-:W-:Y:S04]  /*38500*/  STL.64 [R1+0xfb0], R92 ;  /* 0x000fb05c01007387 */ /* 0x000fe80000100a00 */
[----:B------:R-:W-:Y:S04]  /*38510*/  STL.64 [R1+0xfb8], R94 ;  /* 0x000fb85e01007387 */ /* 0x000fe80000100a00 */
[----:B------:R3:W-:Y:S04]  /*38520*/  STL.64 [R1+0xfa0], R88 ;  /* 0x000fa05801007387 */ /* 0x0007e80000100a00 */
[----:B------:R4:W-:Y:S04]  /*38530*/  STL.64 [R1+0xfa8], R90 ;  /* 0x000fa85a01007387 */ /* 0x0009e80000100a00 */
[----:B------:R-:W2:Y:S04]  /*38540*/  LDL.LU R245, [R1+0xc4] ;  /* 0x0000c40001f57983 */ /* 0x000ea80000300800 */
        /* <DEDUP_REMOVED lines=14> */
[----:B---3--:R-:W3:Y:S04]  /*38630*/  LDL.LU R88, [R1+0x110] ;  /* 0x0001100001587983 */ /* 0x008ee80000300800 */
[----:B------:R-:W3:Y:S04]  /*38640*/  LDL.LU R89, [R1+0x114] ;  /* 0x0001140001597983 */ /* 0x000ee80000300800 */
[----:B----4-:R-:W3:Y:S04]  /*38650*/  LDL.LU R90, [R1+0x118] ;  /* 0x00011800015a7983 */ /* 0x010ee80000300800 */
        /* <DEDUP_REMOVED lines=9> */
[----:B------:R-:W1:Y:S04]  /*386f0*/  LDL.LU R112, [R1+0x160] ;  /* 0x0001600001707983 */ /* 0x000e680000300800 */
[----:B------:R-:W1:Y:S04]  /*38700*/  LDL.LU R113, [R1+0x164] ;  /* 0x0001640001717983 */ /* 0x000e680000300800 */
[----:B------:R-:W1:Y:S04]  /*38710*/  LDL.LU R114, [R1+0x168] ;  /* 0x0001680001727983 */ /* 0x000e680000300800 */
[----:B------:R-:W1:Y:S04]  /*38720*/  LDL.LU R115, [R1+0x16c] ;  /* 0x00016c0001737983 */ /* 0x000e680000300800 */
        /* <DEDUP_REMOVED lines=71> */
[----:B------:R-:W2:Y:S01]  /*38ba0*/  LDL.LU R251, [R1+0xbc] ;  /* 0x0000bc0001fb7983 */ /* 0x000ea20000300800 */
[C---:B-1----:R-:W-:Y:S06]  /*38bb0*/  HMMA.1688.F32.TF32 R112, R228.reuse, R22, R112 ;  /* 0x00000016e470723c */ /* 0x042fec0000081070 */
[C---:B---3--:R-:W-:Y:S06]  /*38bc0*/  HMMA.1688.F32.TF32 R120, R228.reuse, R30, R120 ;  /* 0x0000001ee478723c */ /* 0x048fec0000081078 */
[C---:B----4-:R-:W-:Y:S06]  /*38bd0*/  HMMA.1688.F32.TF32 R124, R228.reuse, R34, R124 ;  /* 0x00000022e47c723c */ /* 0x050fec000008107c */
[C---:B--2---:R-:W-:Y:S06]  /*38be0*/  HMMA.1688.F32.TF32 R164, R228.reuse, R38, R164 ;  /* 0x00000026e4a4723c */ /* 0x044fec00000810a4 */
[C---:B------:R-:W-:Y:S06]  /*38bf0*/  HMMA.1688.F32.TF32 R168, R228.reuse, R46, R168 ;  /* 0x0000002ee4a8723c */ /* 0x040fec00000810a8 */
[C---:B------:R-:W-:Y:S06]  /*38c00*/  HMMA.1688.F32.TF32 R140, R228.reuse, R50, R140 ;  /* 0x00000032e48c723c */ /* 0x040fec000008108c */
[C---:B------:R-:W-:Y:S06]  /*38c10*/  HMMA.1688.F32.TF32 R172, R228.reuse, R54, R172 ;  /* 0x00000036e4ac723c */ /* 0x040fec00000810ac */
[C---:B------:R-:W-:Y:S06]  /*38c20*/  HMMA.1688.F32.TF32 R128, R228.reuse, R62, R128 ;  /* 0x0000003ee480723c */ /* 0x040fec0000081080 */
[C---:B------:R-:W-:Y:S06]  /*38c30*/  HMMA.1688.F32.TF32 R152, R228.reuse, R66, R152 ;  /* 0x00000042e498723c */ /* 0x040fec0000081098 */
[----:B------:R-:W-:Y:S06]  /*38c40*/  HMMA.1688.F32.TF32 R136, R228, R70, R136 ;  /* 0x00000046e488723c */ /* 0x000fec0000081088 */
[----:B------:R-:W-:Y:S01]  /*38c50*/  HMMA.1688.F32.TF32 R224, R224, R18, R160 ;  /* 0x00000012e0e0723c */ /* 0x000fe200000810a0 */
[----:B------:R-:W2:Y:S04]  /*38c60*/  LDL.LU.64 R162, [R1+0x44e8] ;  /* 0x0044e80001a27983 */ /* 0x000ea80000300a00 */
[----:B------:R-:W2:Y:S01]  /*38c70*/  LDL.LU.64 R160, [R1+0x44e0] ;  /* 0x0044e00001a07983 */ /* 0x000ea20000300a00 */
[C---:B------:R-:W-:Y:S06]  /*38c80*/  HMMA.1688.F32.TF32 R144, R228.reuse, R14, R144 ;  /* 0x0000000ee490723c */ /* 0x040fec0000081090 */
[C---:B------:R-:W-:Y:S11]  /*38c90*/  HMMA.1688.F32.TF32 R156, R228.reuse, R10, R156 ;  /* 0x0000000ae49c723c */ /* 0x040ff6000008109c */
[----:B------:R-:W-:Y:S04]  /*38ca0*/  STL.64 [R1+0xf90], R224 ;  /* 0x000f90e001007387 */ /* 0x000fe80000100a00 */
[----:B------:R-:W-:Y:S04]  /*38cb0*/  STL.64 [R1+0xf98], R226 ;  /* 0x000f98e201007387 */ /* 0x000fe80000100a00 */
[----:B------:R-:W-:Y:S01]  /*38cc0*/  STL.64 [R1+0x1280], R144 ;  /* 0x0012809001007387 */ /* 0x000fe20000100a00 */
[----:B------:R-:W-:Y:S03]  /*38cd0*/  HMMA.1688.F32.TF32 R148, R228, R58, R148 ;  /* 0x0000003ae494723c */ /* 0x000fe60000081094 */
[----:B------:R1:W-:Y:S04]  /*38ce0*/  STL.64 [R1+0x1288], R146 ;  /* 0x0012889201007387 */ /* 0x0003e80000100a00 */
[----:B------:R-:W-:Y:S01]  /*38cf0*/  LDS R224, [R5+UR10+0x2300] ;  /* 0x0023000a05e07984 */ /* 0x000fe20008000800 */
[----:B------:R-:W-:Y:S03]  /*38d00*/  HMMA.1688.F32.TF32 R104, R232, R70, R104 ;  /* 0x00000046e868723c */ /* 0x000fe60000081068 */
[----:B------:R-:W-:Y:S04]  /*38d10*/  LDS R226, [R5+UR10+0x3300] ;  /* 0x0033000a05e27984 */ /* 0x000fe80008000800 */
[----:B-1----:R-:W3:Y:S04]  /*38d20*/  LDL.LU.64 R146, [R1+0x44d8] ;  /* 0x0044d80001927983 */ /* 0x002ee80000300a00 */
[----:B------:R-:W3:Y:S04]  /*38d30*/  LDL.LU.64 R144, [R1+0x44d0] ;  /* 0x0044d00001907983 */ /* 0x000ee80000300a00 */
[----:B------:R-:W-:Y:S04]  /*38d40*/  STL.64 [R1+0x1270], R156 ;  /* 0x0012709c01007387 */ /* 0x000fe80000100a00 */
[----:B------:R1:W-:Y:S01]  /*38d50*/  STL.64 [R1+0x1278], R158 ;  /* 0x0012789e01007387 */ /* 0x0003e20000100a00 */
[C---:B------:R-:W-:Y:S03]  /*38d60*/  HMMA.1688.F32.TF32 R132, R228.reuse, R42, R132 ;  /* 0x0000002ae484723c */ /* 0x040fe60000081084 */
[----:B------:R-:W-:Y:S03]  /*38d70*/  LDS R225, [R6+UR10+0x2300] ;  /* 0x0023000a06e17984 */ /* 0x000fe60008000800 */
[C---:B------:R-:W-:Y:S01]  /*38d80*/  HMMA.1688.F32.TF32 R116, R228.reuse, R26, R116 ;  /* 0x0000001ae474723c */ /* 0x040fe20000081074 */
[----:B------:R-:W4:Y:S04]  /*38d90*/  LDS R227, [R6+UR10+0x3300] ;  /* 0x0033000a06e37984 */ /* 0x000f280008000800 */
[----:B-1----:R-:W2:Y:S04]  /*38da0*/  LDL.LU.64 R158, [R1+0x44c8] ;  /* 0x0044c800019e7983 */ /* 0x002ea80000300a00 */
[----:B------:R-:W2:Y:S04]  /*38db0*/  LDL.LU.64 R156, [R1+0x44c0] ;  /* 0x0044c000019c7983 */ /* 0x000ea80000300a00 */
[----:B------:R-:W-:Y:S04]  /*38dc0*/  STL.64 [R1+0x1260], R136 ;  /* 0x0012608801007387 */ /* 0x000fe80000100a00 */
[----:B------:R1:W-:Y:S04]  /*38dd0*/  STL.64 [R1+0x1268], R138 ;  /* 0x0012688a01007387 */ /* 0x0003e80000100a00 */
[----:B-1----:R-:W3:Y:S04]  /*38de0*/  LDL.LU.64 R138, [R1+0x44b8] ;  /* 0x0044b800018a7983 */ /* 0x002ee80000300a00 */
[----:B------:R-:W3:Y:S04]  /*38df0*/  LDL.LU.64 R136, [R1+0x44b0] ;  /* 0x0044b00001887983 */ /* 0x000ee80000300a00 */
[----:B------:R-:W-:Y:S04]  /*38e00*/  STL.64 [R1+0x1250], R152 ;  /* 0x0012509801007387 */ /* 0x000fe80000100a00 */
[----:B------:R1:W-:Y:S04]  /*38e10*/  STL.64 [R1+0x1258], R154 ;  /* 0x0012589a01007387 */ /* 0x0003e80000100a00 */
        /* <DEDUP_REMOVED lines=15> */
[----:B------:R1:W-:Y:S01]  /*38f10*/  STL.64 [R1+0x1218], R142 ;  /* 0x0012188e01007387 */ /* 0x0003e20000100a00 */
[----:B------:R-:W-:Y:S03]  /*38f20*/  HMMA.1688.F32.TF32 R228, R228, R18, R96 ;  /* 0x00000012e4e4723c */ /* 0x000fe60000081060 */
        /* <DEDUP_REMOVED lines=28> */
[----:B-1----:R-:W3:Y:S04]  /*390f0*/  LDL.LU.64 R114, [R1+0x43f8] ;  /* 0x0043f80001727983 */ /* 0x002ee80000300a00 */
[----:B------:R-:W3:Y:S04]  /*39100*/  LDL.LU.64 R112, [R1+0x43f0] ;  /* 0x0043f00001707983 */ /* 0x000ee80000300a00 */
[----:B------:R-:W2:Y:S04]  /*39110*/  LDL.LU.64 R98, [R1+0x43e8] ;  /* 0x0043e80001627983 */ /* 0x000ea80000300a00 */
[----:B------:R-:W2:Y:S04]  /*39120*/  LDL.LU.64 R96, [R1+0x43e0] ;  /* 0x0043e00001607983 */ /* 0x000ea80000300a00 */
[----:B------:R1:W-:Y:S04]  /*39130*/  STL.64 [R1+0x1090], R228 ;  /* 0x001090e401007387 */ /* 0x0003e80000100a00 */
[----:B------:R1:W-:Y:S04]  /*39140*/  STL.64 [R1+0x1098], R230 ;  /* 0x001098e601007387 */ /* 0x0003e80000100a00 */
[----:B-1----:R-:W4:Y:S04]  /*39150*/  LDL.LU R228, [R1+0xf0] ;  /* 0x0000f00001e47983 */ /* 0x002f280000300800 */
[----:B------:R-:W4:Y:S04]  /*39160*/  LDL.LU R229, [R1+0xf4] ;  /* 0x0000f40001e57983 */ /* 0x000f280000300800 */
[----:B------:R-:W4:Y:S04]  /*39170*/  LDL.LU R230, [R1+0xf8] ;  /* 0x0000f80001e67983 */ /* 0x000f280000300800 */
[----:B------:R-:W4:Y:S01]  /*39180*/  LDL.LU R231, [R1+0xfc] ;  /* 0x0000fc0001e77983 */ /* 0x000f220000300800 */
[C---:B------:R-:W-:Y:S06]  /*39190*/  HMMA.1688.F32.TF32 R108, R232.reuse, R14, R108 ;  /* 0x0000000ee86c723c */ /* 0x040fec000008106c */
[C---:B------:R-:W-:Y:S06]  /*391a0*/  HMMA.1688.F32.TF32 R92, R232.reuse, R10, R92 ;  /* 0x0000000ae85c723c */ /* 0x040fec000008105c */
[C---:B------:R-:W-:Y:S06]  /*391b0*/  HMMA.1688.F32.TF32 R88, R232.reuse, R66, R88 ;  /* 0x00000042e858723c */ /* 0x040fec0000081058 */
[C---:B------:R-:W-:Y:S05]  /*391c0*/  HMMA.1688.F32.TF32 R100, R232.reuse, R62, R100 ;  /* 0x0000003ee864723c */ /* 0x040fea0000081064 */
        /* <DEDUP_REMOVED lines=18> */
[----:B-1----:R-:W2:Y:S04]  /*392f0*/  LDL.LU.64 R102, [R1+0x4398] ;  /* 0x0043980001667983 */ /* 0x002ea80000300a00 */
[----:B------:R-:W2:Y:S01]  /*39300*/  LDL.LU.64 R100, [R1+0x4390] ;  /* 0x0043900001647983 */ /* 0x000ea20000300a00 */
[C---:B------:R-:W-:Y:S06]  /*39310*/  HMMA.1688.F32.TF32 R236, R232.reuse, R54, R236 ;  /* 0x00000036e8ec723c */ /* 0x040fec00000810ec */
[----:B----4-:R-:W-:-:S15]  /*39320*/  HMMA.1688.F32.TF32 R228, R232, R58, R228 ;  /* 0x0000003ae8e4723c */ /* 0x010fde00000810e4 */
[----:B------:R-:W-:-:S08]  /*39330*/  NOP ;  /* 0x0000000000007918 */ /* 0x000fd00000000000 */
[----:B------:R-:W-:Y:S04]  /*39340*/  STL.64 [R1+0x1320], R228 ;  /* 0x001320e401007387 */ /* 0x000fe80000100a00 */
[----:B------:R1:W-:Y:S02]  /*39350*/  STL.64 [R1+0x1328], R230 ;  /* 0x001328e601007387 */ /* 0x0003e40000100a00 */
[C---:B-1----:R-:W-:Y:S02]  /*39360*/  HMMA.1688.F32.TF32 R228, R232.reuse, R50, R240 ;  /* 0x00000032e8e4723c */ /* 0x042fe400000810f0 */
[----:B------:R-:W-:Y:S04]  /*39370*/  STL.64 [R1+0x1310], R236 ;  /* 0x001310ec01007387 */ /* 0x000fe80000100a00 */
[----:B------:R1:W-:Y:S01]  /*39380*/  STL.64 [R1+0x1318], R238 ;  /* 0x001318ee01007387 */ /* 0x0003e20000100a00 */
[C---:B------:R-:W-:Y:S06]  /*39390*/  HMMA.1688.F32.TF32 R240, R232.reuse, R46, R244 ;  /* 0x0000002ee8f0723c */ /* 0x040fec00000810f4 */
[C---:B-1----:R-:W-:Y:S10]  /*393a0*/  HMMA.1688.F32.TF32 R236, R232.reuse, R42, R248 ;  /* 0x0000002ae8ec723c */ /* 0x042ff400000810f8 */
[----:B------:R-:W-:Y:S04]  /*393b0*/  STL.64 [R1+0x1300], R228 ;  /* 0x001300e401007387 */ /* 0x000fe80000100a00 */
[----:B------:R2:W-:Y:S04]  /*393c0*/  STL.64 [R1+0x1308], R230 ;  /* 0x001308e601007387 */ /* 0x0005e80000100a00 */
[----:B------:R-:W-:Y:S04]  /*393d0*/  STL.64 [R1+0x12f0], R240 ;  /* 0x0012f0f001007387 */ /* 0x000fe80000100a00 */
[----:B------:R-:W-:Y:S01]  /*393e0*/  STL.64 [R1+0x12f8], R242 ;  /* 0x0012f8f201007387 */ /* 0x000fe20000100a00 */
[C---:B---3--:R-:W-:Y:S03]  /*393f0*/  HMMA.1688.F32.TF32 R104, R232.reuse, R30, R104 ;  /* 0x0000001ee868723c */ /* 0x048fe60000081068 */
[----:B------:R-:W-:Y:S04]  /*39400*/  STL.64 [R1+0x12e0], R236 ;  /* 0x0012e0ec01007387 */ /* 0x000fe80000100a00 */
[----:B------:R-:W-:Y:S01]  /*39410*/  STL.64 [R1+0x12e8], R238 ;  /* 0x0012e8ee01007387 */ /* 0x000fe20000100a00 */
[C---:B--2---:R-:W-:Y:S06]  /*39420*/  HMMA.1688.F32.TF32 R228, R232.reuse, R38, R100 ;  /* 0x00000026e8e4723c */ /* 0x044fec0000081064 */
[C---:B------:R-:W-:Y:S06]  /*39430*/  HMMA.1688.F32.TF32 R100, R232.reuse, R34, R88 ;  /* 0x00000022e864723c */ /* 0x040fec0000081058 */
[C---:B------:R-:W-:Y:S11]  /*39440*/  HMMA.1688.F32.TF32 R88, R232.reuse, R26, R92 ;  /* 0x0000001ae858723c */ /* 0x040ff6000008105c */
[----:B------:R-:W-:Y:S04]  /*39450*/  STL.64 [R1+0x13c0], R228 ;  /* 0x0013c0e401007387 */ /* 0x000fe80000100a00 */
[----:B------:R-:W-:Y:S04]  /*39460*/  STL.64 [R1+0x13c8], R230 ;  /* 0x0013c8e601007387 */ /* 0x000fe80000100a00 */
[----:B------:R-:W-:Y:S01]  /*39470*/  STL.64 [R1+0x13b0], R100 ;  /* 0x0013b06401007387 */ /* 0x000fe20000100a00 */
[C---:B------:R-:W-:Y:S03]  /*39480*/  HMMA.1688.F32.TF32 R92, R232.reuse, R18, R96 ;  /* 0x00000012e85c723c */ /* 0x040fe60000081060 */
[----:B------:R1:W-:Y:S04]  /*39490*/  STL.64 [R1+0x13b8], R102 ;  /* 0x0013b86601007387 */ /* 0x0003e80000100a00 */
[----:B------:R-:W-:Y:S04]  /*394a0*/  STL.64 [R1+0x13a0], R104 ;  /* 0x0013a06801007387 */ /* 0x000fe80000100a00 */
[----:B------:R2:W-:Y:S01]  /*394b0*/  STL.64 [R1+0x13a8], R106 ;  /* 0x0013a86a01007387 */ /* 0x0005e20000100a00 */
[----:B-1----:R-:W-:Y:S03]  /*394c0*/  HMMA.1688.F32.TF32 R100, R232, R22, R108 ;  /* 0x00000016e864723c */ /* 0x002fe6000008106c */
[----:B------:R-:W-:Y:S04]  /*394d0*/  STL.64 [R1+0x1390], R88 ;  /* 0x0013905801007387 */ /* 0x000fe80000100a00 */
[----:B------:R1:W-:Y:S01]  /*394e0*/  STL.64 [R1+0x1398], R90 ;  /* 0x0013985a01007387 */ /* 0x0003e20000100a00 */
[C---:B------:R-:W-:Y:S03]  /*394f0*/  HMMA.1688.F32.TF32 R96, R224.reuse, R10, R116 ;  /* 0x0000000ae060723c */ /* 0x040fe60000081074 */
[----:B------:R-:W-:Y:S03]  /*39500*/  LDS R232, [R7+UR10+0x2200] ;  /* 0x0022000a07e87984 */ /* 0x000fe60008000800 */
[C---:B--2---:R-:W-:Y:S01]  /*39510*/  HMMA.1688.F32.TF32 R104, R224.reuse, R34, R152 ;  /* 0x00000022e068723c */ /* 0x044fe20000081098 */
[----:B------:R-:W-:Y:S05]  /*39520*/  LDS R234, [R7+UR10+0x3200] ;  /* 0x0032000a07ea7984 */ /* 0x000fea0008000800 */
[C---:B-1----:R-:W-:Y:S03]  /*39530*/  HMMA.1688.F32.TF32 R88, R224.reuse, R14, R112 ;  /* 0x0000000ee058723c */ /* 0x042fe60000081070 */
[----:B------:R-:W-:Y:S04]  /*39540*/  STL.64 [R1+0x1380], R100 ;  /* 0x0013806401007387 */ /* 0x000fe80000100a00 */
[----:B------:R-:W-:Y:S04]  /*39550*/  STL.64 [R1+0x1388], R102 ;  /* 0x0013886601007387 */ /* 0x000fe80000100a00 */
[----:B------:R-:W-:Y:S04]  /*39560*/  STL.64 [R1+0x12d0], R92 ;  /* 0x0012d05c01007387 */ /* 0x000fe80000100a00 */
[----:B------:R1:W-:Y:S08]  /*39570*/  STL.64 [R1+0x12d8], R94 ;  /* 0x0012d85e01007387 */ /* 0x0003f00000100a00 */
[----:B------:R-:W-:Y:S04]  /*39580*/  STL.64 [R1+0x1580], R88 ;  /* 0x0015805801007387 */ /* 0x000fe80000100a00 */
[----:B------:R2:W-:Y:S01]  /*39590*/  STL.64 [R1+0x1588], R90 ;  /* 0x0015885a01007387 */ /* 0x0005e20000100a00 */
[C---:B-1----:R-:W-:Y:S06]  /*395a0*/  HMMA.1688.F32.TF32 R92, R224.reuse, R70, R120 ;  /* 0x00000046e05c723c */ /* 0x042fec0000081078 */
[C---:B--2---:R-:W-:Y:S01]  /*395b0*/  HMMA.1688.F32.TF32 R88, R224.reuse, R66, R124 ;  /* 0x00000042e058723c */ /* 0x044fe2000008107c */
[----:B------:R-:W-:Y:S04]  /*395c0*/  STL.64 [R1+0x1570], R96 ;  /* 0x0015706001007387 */ /* 0x000fe80000100a00 */
[----:B------:R-:W-:Y:S01]  /*395d0*/  STL.64 [R1+0x1578], R98 ;  /* 0x0015786201007387 */ /* 0x000fe20000100a00 */
[C---:B------:R-:W-:Y:S03]  /*395e0*/  HMMA.1688.F32.TF32 R100, R224.reuse, R54, R168 ;  /* 0x00000036e064723c */ /* 0x040fe600000810a8 */
[----:B------:R-:W-:Y:S08]  /*395f0*/  LDS R96, [R5+UR10+0x2380] ;  /* 0x0023800a05607984 */ /* 0x000ff00008000800 */
[----:B------:R-:W-:Y:S04]  /*39600*/  STL.64 [R1+0x1560], R92 ;  /* 0x0015605c01007387 */ /* 0x000fe80000100a00 */
[----:B------:R-:W-:Y:S04]  /*39610*/  STL.64 [R1+0x1568], R94 ;  /* 0x0015685e01007387 */ /* 0x000fe80000100a00 */
[----:B------:R-:W-:Y:S04]  /*39620*/  LDS R98, [R5+UR10+0x3380] ;  /* 0x0033800a05627984 */ /* 0x000fe80008000800 */
[----:B------:R-:W-:Y:S04]  /*39630*/  STL.64 [R1+0x1550], R88 ;  /* 0x0015505801007387 */ /* 0x000fe80000100a00 */
[----:B------:R1:W-:Y:S04]  /*39640*/  STL.64 [R1+0x1558], R90 ;  /* 0x0015585a01007387 */ /* 0x0003e80000100a00 */
[----:B------:R-:W-:Y:S04]  /*39650*/  LDS R97, [R6+UR10+0x2380] ;  /* 0x0023800a06617984 */ /* 0x000fe80008000800 */
[----:B------:R-:W2:Y:S01]  /*39660*/  LDS R99, [R6+UR10+0x3380] ;  /* 0x0033800a06637984 */ /* 0x000ea20008000800 */
[C---:B-1----:R-:W-:Y:S06]  /*39670*/  HMMA.1688.F32.TF32 R88, R224.reuse, R62, R164 ;  /* 0x0000003ee058723c */ /* 0x042fec00000810a4 */
[----:B------:R-:W-:-:S15]  /*39680*/  HMMA.1688.F32.TF32 R92, R224, R58, R132 ;  /* 0x0000003ae05c723c */ /* 0x000fde0000081084 */
[----:B------:R-:W-:-:S02]  /*39690*/  NOP ;  /* 0x0000000000007918 */ /* 0x000fc40000000000 */
[----:B------:R-:W-:Y:S04]  /*396a0*/  STL.64 [R1+0x1540], R88 ;  /* 0x0015405801007387 */ /* 0x000fe80000100a00 */
[----:B------:R1:W-:Y:S02]  /*396b0*/  STL.64 [R1+0x1548], R90 ;  /* 0x0015485a01007387 */ /* 0x0003e40000100a00 */
[C---:B-1----:R-:W-:Y:S02]  /*396c0*/  HMMA.1688.F32.TF32 R88, R224.reuse, R50, R140 ;  /* 0x00000032e058723c */ /* 0x042fe4000008108c */
[----:B------:R-:W-:Y:S04]  /*396d0*/  STL.64 [R1+0x1530], R92 ;  /* 0x0015305c01007387 */ /* 0x000fe80000100a00 */
[----:B------:R1:W-:Y:S04]  /*396e0*/  STL.64 [R1+0x1538], R94 ;  /* 0x0015385e01007387 */ /* 0x0003e80000100a00 */
[----:B------:R-:W-:Y:S04]  /*396f0*/  STL.64 [R1+0x1520], R100 ;  /* 0x0015206401007387 */ /* 0x000fe80000100a00 */
[----:B------:R-:W-:Y:S01]  /*39700*/  STL.64 [R1+0x1528], R102 ;  /* 0x0015286601007387 */ /* 0x000fe20000100a00 */
[C---:B-1----:R-:W-:Y:S08]  /*39710*/  HMMA.1688.F32.TF32 R92, R224.reuse, R46, R172 ;  /* 0x0000002ee05c723c */ /* 0x042ff000000810ac */
[----:B------:R-:W-:Y:S04]  /*39720*/  STL.64 [R1+0x1510], R88 ;  /* 0x0015105801007387 */ /* 0x000fe80000100a00 */
[----:B------:R1:W-:Y:S02]  /*39730*/  STL.64 [R1+0x1518], R90 ;  /* 0x0015185a01007387 */ /* 0x0003e40000100a00 */
[C---:B-1----:R-:W-:Y:S09]  /*39740*/  HMMA.1688.F32.TF32 R88, R224.reuse, R42, R148 ;  /* 0x0000002ae058723c */ /* 0x042ff20000081094 */
[----:B------:R-:W-:Y:S04]  /*39750*/  STL.64 [R1+0x1500], R92 ;  /* 0x0015005c01007387 */ /* 0x000fe80000100a00 */
[----:B------:R-:W-:Y:S01]  /*39760*/  STL.64 [R1+0x1508], R94 ;  /* 0x0015085e01007387 */ /* 0x000fe20000100a00 */
[----:B------:R-:W-:Y:S01]  /*39770*/  HMMA.1688.F32.TF32 R100, R224, R30, R136 ;  /* 0x0000001ee064723c */ /* 0x000fe20000081088 */
[----:B------:R-:W-:-:S02]  /*39780*/  LOP3.LUT R235, R5, 0x60, RZ, 0x3c, !PT ;  /* 0x0000006005eb7812 */ /* 0x000fc400078e3cff */
[----:B------:R-:W-:Y:S04]  /*39790*/  LDS R92, [R7+UR10+0x2000] ;  /* 0x0020000a075c7984 */ /* 0x000fe80008000800 */
[----:B------:R-:W-:Y:S04]  /*397a0*/  LDS R94, [R7+UR10+0x3000] ;  /* 0x0030000a075e7984 */ /* 0x000fe80008000800 */
[----:B------:R-:W-:Y:S04]  /*397b0*/  LDS R93, [R235+UR10+0x2000] ;  /* 0x0020000aeb5d7984 */ /* 0x000fe80008000800 */
[----:B------:R-:W1:Y:S04]  /*397c0*/  LDS R95, [R235+UR10+0x3000] ;  /* 0x0030000aeb5f7984 */ /* 0x000e680008000800 */
[----:B------:R-:W-:Y:S04]  /*397d0*/  STL.64 [R1+0x14f0], R88 ;  /* 0x0014f05801007387 */ /* 0x000fe80000100a00 */
[----:B------:R3:W-:Y:S04]  /*397e0*/  STL.64 [R1+0x14f8], R90 ;  /* 0x0014f85a01007387 */ /* 0x0007e80000100a00 */
[----:B------:R-:W-:Y:S01]  /*397f0*/  LDS R233, [R235+UR10+0x2200] ;  /* 0x0022000aebe97984 */ /* 0x000fe20008000800 */
[----:B---3--:R-:W-:-:S15]  /*39800*/  HMMA.1688.F32.TF32 R88, R224, R38, R128 ;  /* 0x00000026e058723c */ /* 0x008fde0000081080 */
[----:B------:R-:W-:-:S08]  /*39810*/  NOP ;  /* 0x0000000000007918 */ /* 0x000fd00000000000 */
[----:B------:R-:W-:Y:S04]  /*39820*/  STL.64 [R1+0x14e0], R88 ;  /* 0x0014e05801007387 */ /* 0x000fe80000100a00 */
[----:B------:R3:W-:Y:S04]  /*39830*/  STL.64 [R1+0x14e8], R90 ;  /* 0x0014e85a01007387 */ /* 0x0007e80000100a00 */
[----:B------:R-:W-:Y:S04]  /*39840*/  STL.64 [R1+0x14d0], R104 ;  /* 0x0014d06801007387 */ /* 0x000fe80000100a00 */
[----:B------:R4:W-:Y:S01]  /*39850*/  STL.64 [R1+0x14d8], R106 ;  /* 0x0014d86a01007387 */ /* 0x0009e20000100a00 */
[C---:B---3--:R-:W-:Y:S03]  /*39860*/  HMMA.1688.F32.TF32 R88, R224.reuse, R26, R156 ;  /* 0x0000001ae058723c */ /* 0x048fe6000008109c */
[----:B------:R-:W-:Y:S04]  /*39870*/  STL.64 [R1+0x14c0], R100 ;  /* 0x0014c06401007387 */ /* 0x000fe80000100a00 */
[----:B------:R3:W-:Y:S01]  /*39880*/  STL.64 [R1+0x14c8], R102 ;  /* 0x0014c86601007387 */ /* 0x0007e20000100a00 */
[C---:B----4-:R-:W-:Y:S06]  /*39890*/  HMMA.1688.F32.TF32 R104, R224.reuse, R22, R144 ;  /* 0x00000016e068723c */ /* 0x050fec0000081090 */
[----:B---3--:R-:W-:Y:S09]  /*398a0*/  HMMA.1688.F32.TF32 R100, R224, R18, R160 ;  /* 0x00000012e064723c */ /* 0x008ff200000810a0 */
[----:B------:R-:W-:Y:S04]  /*398b0*/  STL.64 [R1+0x14b0], R88 ;  /* 0x0014b05801007387 */ /* 0x000fe80000100a00 */
[----:B------:R-:W-:Y:S04]  /*398c0*/  STL.64 [R1+0x14b8], R90 ;  /* 0x0014b85a01007387 */ /* 0x000fe80000100a00 */
[----:B------:R-:W-:Y:S04]  /*398d0*/  STL.64 [R1+0x14a0], R104 ;  /* 0x0014a06801007387 */ /* 0x000fe80000100a00 */
[----:B------:R2:W-:Y:S04]  /*398e0*/  STL.64 [R1+0x14a8], R106 ;  /* 0x0014a86a01007387 */ /* 0x0005e80000100a00 */
[----:B------:R-:W-:Y:S04]  /*398f0*/  LDS R88, [R7+UR10+0x2080] ;  /* 0x0020800a07587984 */ /* 0x000fe80008000800 */
[----:B------:R-:W-:Y:S01]  /*39900*/  STL.64 [R1+0x1490], R100 ;  /* 0x0014906401007387 */ /* 0x000fe20000100a00 */
[C---:B--2---:R-:W-:Y:S03]  /*39910*/  HMMA.1688.F32.TF32 R104, R96.reuse, R14, R84 ;  /* 0x0000000e6068723c */ /* 0x044fe60000081054 */
[----:B------:R2:W-:Y:S04]  /*39920*/  STL.64 [R1+0x1498], R102 ;  /* 0x0014986601007387 */ /* 0x0005e80000100a00 */
[----:B------:R-:W-:Y:S01]  /*39930*/  LDS R90, [R7+UR10+0x3080] ;  /* 0x0030800a075a7984 */ /* 0x000fe20008000800 */
[C---:B------:R-:W-:Y:S03]  /*39940*/  HMMA.1688.F32.TF32 R84, R96.reuse, R10, R72 ;  /* 0x0000000a6054723c */ /* 0x040fe60000081048 */
[----:B------:R-:W-:Y:S03]  /*39950*/  LDS R89, [R235+UR10+0x2080] ;  /* 0x0020800aeb597984 */ /* 0x000fe60008000800 */
[C---:B--2---:R-:W-:Y:S01]  /*39960*/  HMMA.1688.F32.TF32 R100, R96.reuse, R70, R176 ;  /* 0x000000466064723c */ /* 0x044fe200000810b0 */
[----:B------:R-:W2:Y:S05]  /*39970*/  LDS R91, [R235+UR10+0x3080] ;  /* 0x0030800aeb5b7984 */ /* 0x000eaa0008000800 */
[C---:B------:R-:W-:Y:S03]  /*39980*/  HMMA.1688.F32.TF32 R72, R96.reuse, R66, R76 ;  /* 0x000000426048723c */ /* 0x040fe6000008104c */
[----:B------:R-:W-:Y:S04]  /*39990*/  STL.64 [R1+0x1780], R104 ;  /* 0x0017806801007387 */ /* 0x000fe80000100a00 */
[----:B------:R-:W-:Y:S04]  /*399a0*/  STL.64 [R1+0x1788], R106 ;  /* 0x0017886a01007387 */ /* 0x000fe80000100a00 */
[----:B------:R-:W-:Y:S01]  /*399b0*/  STL.64 [R1+0x1770], R84 ;  /* 0x0017705401007387 */ /* 0x000fe20000100a00 */
[C---:B------:R-:W-:Y:S03]  /*399c0*/  HMMA.1688.F32.TF32 R76, R96.reuse, R58, R80 ;  /* 0x0000003a604c723c */ /* 0x040fe60000081050 */
[----:B------:R3:W-:Y:S04]  /*399d0*/  STL.64 [R1+0x1778], R86 ;  /* 0x0017785601007387 */ /* 0x0007e80000100a00 */
[----:B------:R-:W-:Y:S04]  /*399e0*/  STL.64 [R1+0x1760], R100 ;  /* 0x0017606401007387 */ /* 0x000fe80000100a00 */
[----:B------:R-:W-:Y:S01]  /*399f0*/  STL.64 [R1+0x1768], R102 ;  /* 0x0017686601007387 */ /* 0x000fe20000100a00 */
[C---:B---3--:R-:W-:Y:S03]  /*39a00*/  HMMA.1688.F32.TF32 R84, R96.reuse, R62, R180 ;  /* 0x0000003e6054723c */ /* 0x048fe600000810b4 */
[----:B------:R-:W-:Y:S04]  /*39a10*/  STL.64 [R1+0x1750], R72 ;  /* 0x0017504801007387 */ /* 0x000fe80000100a00 */
[----:B------:R3:W-:Y:S02]  /*39a20*/  STL.64 [R1+0x1758], R74 ;  /* 0x0017584a01007387 */ /* 0x0007e40000100a00 */
[----:B---3--:R-:W-:-:S14]  /*39a30*/  HMMA.1688.F32.TF32 R72, R96, R54, R184 ;  /* 0x000000366048723c */ /* 0x008fdc00000810b8 */
[----:B------:R-:W-:Y:S01]  /*39a40*/  STL.64 [R1+0x1740], R84 ;  /* 0x0017405401007387 */ /* 0x000fe20000100a00 */
[C---:B------:R-:W-:Y:S03]  /*39a50*/  HMMA.1688.F32.TF32 R80, R96.reuse, R50, R188 ;  /* 0x000000326050723c */ /* 0x040fe600000810bc */
[----:B------:R-:W-:Y:S04]  /*39a60*/  STL.64 [R1+0x1748], R86 ;  /* 0x0017485601007387 */ /* 0x000fe80000100a00 */
[----:B------:R-:W-:Y:S04]  /*39a70*/  STL.64 [R1+0x1730], R76 ;  /* 0x0017304c01007387 */ /* 0x000fe80000100a00 */
[----:B------:R3:W-:Y:S04]  /*39a80*/  STL.64 [R1+0x1738], R78 ;  /* 0x0017384e01007387 */ /* 0x0007e80000100a00 */
[----:B------:R-:W-:Y:S04]  /*39a90*/  STL.64 [R1+0x1720], R72 ;  /* 0x0017204801007387 */ /* 0x000fe80000100a00 */
[----:B------:R4:W-:Y:S01]  /*39aa0*/  STL.64 [R1+0x1728], R74 ;  /* 0x0017284a01007387 */ /* 0x0009e20000100a00 */
[C---:B---3--:R-:W-:Y:S06]  /*39ab0*/  HMMA.1688.F32.TF32 R76, R96.reuse, R46, R192 ;  /* 0x0000002e604c723c */ /* 0x048fec00000810c0 */
[C---:B----4-:R-:W-:Y:S01]  /*39ac0*/  HMMA.1688.F32.TF32 R72, R96.reuse, R42, R196 ;  /* 0x0000002a6048723c */ /* 0x050fe200000810c4 */
[----:B------:R-:W-:Y:S04]  /*39ad0*/  STL.64 [R1+0x1710], R80 ;  /* 0x0017105001007387 */ /* 0x000fe80000100a00 */
[----:B------:R-:W-:Y:S04]  /*39ae0*/  STL.64 [R1+0x1718], R82 ;  /* 0x0017185201007387 */ /* 0x000fe80000100a00 */
[----:B------:R-:W3:Y:S08]  /*39af0*/  LDL.LU R100, [R1+0x15b0] ;  /* 0x0015b00001647983 */ /* 0x000ef00000300800 */
[----:B------:R-:W-:Y:S04]  /*39b00*/  STL.64 [R1+0x1700], R76 ;  /* 0x0017004c01007387 */ /* 0x000fe80000100a00 */
[----:B------:R-:W-:Y:S04]  /*39b10*/  STL.64 [R1+0x1708], R78 ;  /* 0x0017084e01007387 */ /* 0x000fe80000100a00 */
[----:B------:R-:W-:Y:S04]  /*39b20*/  STL.64 [R1+0x16f0], R72 ;  /* 0x0016f04801007387 */ /* 0x000fe80000100a00 */
[----:B------:R4:W-:Y:S04]  /*39b30*/  STL.64 [R1+0x16f8], R74 ;  /* 0x0016f84a01007387 */ /* 0x0009e80000100a00 */
[----:B------:R-:W3:Y:S04]  /*39b40*/  LDL.LU R101, [R1+0x15b4] ;  /* 0x0015b40001657983 */ /* 0x000ee80000300800 */
[----:B------:R-:W3:Y:S04]  /*39b50*/  LDL.LU R102, [R1+0x15b8] ;  /* 0x0015b80001667983 */ /* 0x000ee80000300800 */
[----:B------:R-:W3:Y:S04]  /*39b60*/  LDL.LU R103, [R1+0x15bc] ;  /* 0x0015bc0001677983 */ /* 0x000ee80000300800 */
        /* <DEDUP_REMOVED lines=52> */
[C---:B----4-:R-:W-:Y:S03]  /*39eb0*/  HMMA.1688.F32.TF32 R72, R96.reuse, R38, R200 ;  /* 0x000000266048723c */ /* 0x050fe600000810c8 */
[----:B------:R-:W4:Y:S03]  /*39ec0*/  LDL.LU R228, [R1+0x15a0] ;  /* 0x0015a00001e47983 */ /* 0x000f260000300800 */
[C---:B------:R-:W-:Y:S01]  /*39ed0*/  HMMA.1688.F32.TF32 R80, R96.reuse, R34, R204 ;  /* 0x000000226050723c */ /* 0x040fe200000810cc */
[----:B------:R-:W4:Y:S04]  /*39ee0*/  LDL.LU R229, [R1+0x15a4] ;  /* 0x0015a40001e57983 */ /* 0x000f280000300800 */
[----:B------:R-:W4:Y:S01]  /*39ef0*/  LDL.LU R230, [R1+0x15a8] ;  /* 0x0015a80001e67983 */ /* 0x000f220000300800 */
[C---:B------:R-:W-:Y:S03]  /*39f00*/  HMMA.1688.F32.TF32 R76, R96.reuse, R30, R208 ;  /* 0x0000001e604c723c */ /* 0x040fe600000810d0 */
[----:B------:R-:W4:Y:S08]  /*39f10*/  LDL.LU R231, [R1+0x15ac] ;  /* 0x0015ac0001e77983 */ /* 0x000f300000300800 */
[----:B------:R-:W-:Y:S04]  /*39f20*/  STL.64 [R1+0x16e0], R72 ;  /* 0x0016e04801007387 */ /* 0x000fe80000100a00 */
[----:B------:R1:W-:Y:S04]  /*39f30*/  STL.64 [R1+0x16e8], R74 ;  /* 0x0016e84a01007387 */ /* 0x0003e80000100a00 */
[----:B------:R-:W-:Y:S04]  /*39f40*/  STL.64 [R1+0x16d0], R80 ;  /* 0x0016d05001007387 */ /* 0x000fe80000100a00 */
[----:B------:R1:W-:Y:S02]  /*39f50*/  STL.64 [R1+0x16d8], R82 ;  /* 0x0016d85201007387 */ /* 0x0003e40000100a00 */
[C---:B-1----:R-:W-:Y:S02]  /*39f60*/  HMMA.1688.F32.TF32 R72, R96.reuse, R26, R212 ;  /* 0x0000001a6048723c */ /* 0x042fe400000810d4 */
[----:B------:R-:W-:Y:S04]  /*39f70*/  STL.64 [R1+0x16c0], R76 ;  /* 0x0016c04c01007387 */ /* 0x000fe80000100a00 */
[----:B------:R1:W-:Y:S01]  /*39f80*/  STL.64 [R1+0x16c8], R78 ;  /* 0x0016c84e01007387 */ /* 0x0003e20000100a00 */
[C---:B------:R-:W-:Y:S06]  /*39f90*/  HMMA.1688.F32.TF32 R80, R96.reuse, R22, R216 ;  /* 0x000000166050723c */ /* 0x040fec00000810d8 */
[----:B-1----:R-:W-:Y:S10]  /*39fa0*/  HMMA.1688.F32.TF32 R76, R96, R18, R220 ;  /* 0x00000012604c723c */ /* 0x002ff400000810dc */
[----:B------:R-:W-:Y:S04]  /*39fb0*/  STL.64 [R1+0x16b0], R72 ;  /* 0x0016b04801007387 */ /* 0x000fe80000100a00 */
[----:B------:R1:W-:Y:S04]  /*39fc0*/  STL.64 [R1+0x16b8], R74 ;  /* 0x0016b84a01007387 */ /* 0x0003e80000100a00 */
[----:B------:R-:W-:Y:S04]  /*39fd0*/  STL.64 [R1+0x16a0], R80 ;  /* 0x0016a05001007387 */ /* 0x000fe80000100a00 */
[----:B------:R-:W-:Y:S04]  /*39fe0*/  STL.64 [R1+0x16a8], R82 ;  /* 0x0016a85201007387 */ /* 0x000fe80000100a00 */
[----:B------:R-:W-:Y:S04]  /*39ff0*/  STL.64 [R1+0x1690], R76 ;  /* 0x0016904c01007387 */ /* 0x000fe80000100a00 */
[----:B------:R1:W-:Y:S01]  /*3a000*/  STL.64 [R1+0x1698], R78 ;  /* 0x0016984e01007387 */ /* 0x0003e20000100a00 */
[C---:B------:R-:W-:Y:S06]  /*3a010*/  HMMA.1688.F32.TF32 R236, R92.reuse, R42, R236 ;  /* 0x0000002a5cec723c */ /* 0x040fec00000810ec */
[C---:B--2---:R-:W-:Y:S06]  /*3a020*/  HMMA.1688.F32.TF32 R240, R92.reuse, R66, R240 ;  /* 0x000000425cf0723c */ /* 0x044fec00000810f0 */
[C---:B---3--:R-:W-:Y:S06]  /*3a030*/  HMMA.1688.F32.TF32 R248, R92.reuse, R10, R248 ;  /* 0x0000000a5cf8723c */ /* 0x048fec00000810f8 */
[C---:B-1----:R-:W-:Y:S06]  /*3a040*/  HMMA.1688.F32.TF32 R72, R92.reuse, R14, R168 ;  /* 0x0000000e5c48723c */ /* 0x042fec00000810a8 */
[C---:B------:R-:W-:Y:S11]  /*3a050*/  HMMA.1688.F32.TF32 R244, R92.reuse, R70, R244 ;  /* 0x000000465cf4723c */ /* 0x040ff600000810f4 */
[----:B------:R-:W-:Y:S01]  /*3a060*/  STL.64 [R1+0x4278], R250 ;  /* 0x004278fa01007387 */ /* 0x000fe20000100a00 */
[C---:B------:R-:W-:Y:S05]  /*3a070*/  HMMA.1688.F32.TF32 R76, R92.reuse, R62, R132 ;  /* 0x0000003e5c4c723c */ /* 0x040fea0000081084 */
[----:B------:R-:W-:Y:S04]  /*3a080*/  STL.64 [R1], R72 ;  /* 0x0000004801007387 */ /* 0x000fe80000100a00 */
[----:B------:R1:W-:Y:S04]  /*3a090*/  STL.64 [R1+0x8], R74 ;  /* 0x0000084a01007387 */ /* 0x0003e80000100a00 */
[----:B------:R-:W-:Y:S04]  /*3a0a0*/  STL.64 [R1+0x4270], R248 ;  /* 0x004270f801007387 */ /* 0x000fe80000100a00 */
[----:B------:R-:W-:Y:S04]  /*3a0b0*/  STL.64 [R1+0x4288], R246 ;  /* 0x004288f601007387 */ /* 0x000fe80000100a00 */
[----:B------:R-:W-:Y:S01]  /*3a0c0*/  STL.64 [R1+0x4280], R244 ;  /* 0x004280f401007387 */ /* 0x000fe20000100a00 */
[C---:B-1----:R-:W-:Y:S03]  /*3a0d0*/  HMMA.1688.F32.TF32 R72, R92.reuse, R58, R164 ;  /* 0x0000003a5c48723c */ /* 0x042fe600000810a4 */
[----:B------:R-:W-:Y:S03]  /*3a0e0*/  STL.64 [R1+0x4298], R242 ;  /* 0x004298f201007387 */ /* 0x000fe60000100a00 */
[C---:B------:R-:W-:Y:S01]  /*3a0f0*/  HMMA.1688.F32.TF32 R80, R92.reuse, R54, R124 ;  /* 0x000000365c50723c */ /* 0x040fe2000008107c */
[----:B------:R-:W-:Y:S04]  /*3a100*/  STL.64 [R1+0x4290], R240 ;  /* 0x004290f001007387 */ /* 0x000fe80000100a00 */
[----:B------:R-:W-:Y:S04]  /*3a110*/  STL.64 [R1+0x50], R76 ;  /* 0x0000504c01007387 */ /* 0x000fe80000100a00 */
[----:B------:R1:W-:Y:S02]  /*3a120*/  STL.64 [R1+0x58], R78 ;  /* 0x0000584e01007387 */ /* 0x0003e40000100a00 */
[C---:B-1----:R-:W-:Y:S06]  /*3a130*/  HMMA.1688.F32.TF32 R76, R92.reuse, R50, R120 ;  /* 0x000000325c4c723c */ /* 0x042fec0000081078 */
[----:B------:R-:W-:Y:S04]  /*3a140*/  STL.64 [R1+0x40], R72 ;  /* 0x0000404801007387 */ /* 0x000fe80000100a00 */
[----:B------:R1:W-:Y:S04]  /*3a150*/  STL.64 [R1+0x48], R74 ;  /* 0x0000484a01007387 */ /* 0x0003e80000100a00 */
[----:B------:R-:W-:Y:S04]  /*3a160*/  STL.64 [R1+0x30], R80 ;  /* 0x0000305001007387 */ /* 0x000fe80000100a00 */
[----:B------:R-:W-:Y:S01]  /*3a170*/  STL.64 [R1+0x38], R82 ;  /* 0x0000385201007387 */ /* 0x000fe20000100a00 */
[C---:B-1----:R-:W-:Y:S04]  /*3a180*/  HMMA.1688.F32.TF32 R72, R92.reuse, R46, R116 ;  /* 0x0000002e5c48723c */ /* 0x042fe80000081074 */
[----:B------:R-:W-:Y:S04]  /*3a190*/  STL.64 [R1+0x20], R76 ;  /* 0x0000204c01007387 */ /* 0x000fe80000100a00 */
[----:B------:R1:W-:Y:S02]  /*3a1a0*/  STL.64 [R1+0x28], R78 ;  /* 0x0000284e01007387 */ /* 0x0003e40000100a00 */
[C---:B-1----:R-:W-:Y:S02]  /*3a1b0*/  HMMA.1688.F32.TF32 R76, R92.reuse, R38, R112 ;  /* 0x000000265c4c723c */ /* 0x042fe40000081070 */
[----:B------:R-:W-:Y:S11]  /*3a1c0*/  STL [R1+0x426c], R236 ;  /* 0x00426cec01007387 */ /* 0x000ff60000100800 */
[----:B------:R-:W-:Y:S04]  /*3a1d0*/  STL.64 [R1+0x10], R72 ;  /* 0x0000104801007387 */ /* 0x000fe80000100a00 */
[----:B------:R1:W-:Y:S01]  /*3a1e0*/  STL.64 [R1+0x18], R74 ;  /* 0x0000184a01007387 */ /* 0x0003e20000100a00 */
[C---:B------:R-:W-:Y:S03]  /*3a1f0*/  HMMA.1688.F32.TF32 R80, R92.reuse, R30, R104 ;  /* 0x0000001e5c50723c */ /* 0x040fe60000081068 */
[----:B------:R-:W-:Y:S04]  /*3a200*/  STL [R1+0x4268], R237 ;  /* 0x004268ed01007387 */ /* 0x000fe80000100800 */
[----:B------:R-:W-:Y:S01]  /*3a210*/  STL [R1+0x4264], R238 ;  /* 0x004264ee01007387 */ /* 0x000fe20000100800 */
[C---:B-1----:R-:W-:Y:S03]  /*3a220*/  HMMA.1688.F32.TF32 R72, R92.reuse, R34, R108 ;  /* 0x000000225c48723c */ /* 0x042fe6000008106c */
[----:B------:R-:W-:Y:S04]  /*3a230*/  STL [R1+0x4260], R239 ;  /* 0x004260ef01007387 */ /* 0x000fe80000100800 */
[----:B------:R-:W-:Y:S04]  /*3a240*/  STL.64 [R1+0xb0], R76 ;  /* 0x0000b04c01007387 */ /* 0x000fe80000100a00 */
[----:B------:R1:W-:Y:S02]  /*3a250*/  STL.64 [R1+0xb8], R78 ;  /* 0x0000b84e01007387 */ /* 0x0003e40000100a00 */
[C---:B-1----:R-:W-:Y:S10]  /*3a260*/  HMMA.1688.F32.TF32 R76, R92.reuse, R26, R100 ;  /* 0x0000001a5c4c723c */ /* 0x042ff40000081064 */
[----:B------:R-:W-:Y:S04]  /*3a270*/  STL.64 [R1+0xa0], R72 ;  /* 0x0000a04801007387 */ /* 0x000fe80000100a00 */
[----:B------:R4:W-:Y:S04]  /*3a280*/  STL.64 [R1+0xa8], R74 ;  /* 0x0000a84a01007387 */ /* 0x0009e80000100a00 */
[----:B------:R-:W-:Y:S04]  /*3a290*/  STL.64 [R1+0x90], R80 ;  /* 0x0000905001007387 */ /* 0x000fe80000100a00 */
[----:B------:R-:W-:Y:S04]  /*3a2a0*/  STL.64 [R1+0x98], R82 ;  /* 0x0000985201007387 */ /* 0x000fe80000100a00 */
[----:B------:R-:W-:Y:S04]  /*3a2b0*/  STL.64 [R1+0x80], R76 ;  /* 0x0000804c01007387 */ /* 0x000fe80000100a00 */
[----:B------:R1:W-:Y:S04]  /*3a2c0*/  STL.64 [R1+0x88], R78 ;  /* 0x0000884e01007387 */ /* 0x0003e80000100a00 */
        /* <DEDUP_REMOVED lines=56> */
[----:B----4-:R-:W-:Y:S03]  /*3a650*/  HMMA.1688.F32.TF32 R72, R92, R22, R228 ;  /* 0x000000165c48723c */ /* 0x010fe600000810e4 */
[----:B------:R-:W4:Y:S04]  /*3a660*/  LDL.LU R228, [R1+0x1450] ;  /* 0x0014500001e47983 */ /* 0x000f280000300800 */
[----:B------:R-:W4:Y:S04]  /*3a670*/  LDL.LU R229, [R1+0x1454] ;  /* 0x0014540001e57983 */ /* 0x000f280000300800 */
[----:B------:R-:W4:Y:S04]  /*3a680*/  LDL.LU R230, [R1+0x1458] ;  /* 0x0014580001e67983 */ /* 0x000f280000300800 */
[----:B------:R-:W4:Y:S09]  /*3a690*/  LDL.LU R231, [R1+0x145c] ;  /* 0x00145c0001e77983 */ /* 0x000f320000300800 */
[----:B------:R-:W-:-:S02]  /*3a6a0*/  IMAD.MOV.U32 R236, RZ, RZ, R72 ;  /* 0x000000ffffec7224 */ /* 0x000fc400078e0048 */
[----:B------:R-:W-:Y:S02]  /*3a6b0*/  IMAD.MOV.U32 R237, RZ, RZ, R73 ;  /* 0x000000ffffed7224 */ /* 0x000fe400078e0049 */
[----:B------:R-:W-:Y:S02]  /*3a6c0*/  IMAD.MOV.U32 R238, RZ, RZ, R74 ;  /* 0x000000ffffee7224 */ /* 0x000fe400078e004a */
[----:B------:R-:W-:-:S05]  /*3a6d0*/  IMAD.MOV.U32 R239, RZ, RZ, R75 ;  /* 0x000000ffffef7224 */ /* 0x000fca00078e004b */
[----:B------:R-:W-:Y:S04]  /*3a6e0*/  STL.64 [R1+0x42a8], R238 ;  /* 0x0042a8ee01007387 */ /* 0x000fe80000100a00 */
[----:B------:R-:W-:Y:S01]  /*3a6f0*/  STL.64 [R1+0x42a0], R236 ;  /* 0x0042a0ec01007387 */ /* 0x000fe20000100a00 */
[----:B--2---:R-:W-:Y:S06]  /*3a700*/  HMMA.1688.F32.TF32 R72, R88, R14, R148 ;  /* 0x0000000e5848723c */ /* 0x004fec0000081094 */
[----:B-1----:R-:W-:Y:S06]  /*3a710*/  HMMA.1688.F32.TF32 R76, R92, R18, R128 ;  /* 0x000000125c4c723c */ /* 0x002fec0000081080 */
[C---:B---3--:R-:W-:Y:S01]  /*3a720*/  HMMA.1688.F32.TF32 R80, R88.reuse, R10, R172 ;  /* 0x0000000a5850723c */ /* 0x048fe200000810ac */
[----:B------:R-:W-:Y:S04]  /*3a730*/  LDS R172, [R7+UR10+0x2180] ;  /* 0x0021800a07ac7984 */ /* 0x000fe80008000800 */
[----:B------:R-:W-:Y:S04]  /*3a740*/  LDS R174, [R7+UR10+0x3180] ;  /* 0x0031800a07ae7984 */ /* 0x000fe80008000800 */
[----:B------:R-:W-:Y:S04]  /*3a750*/  LDS R173, [R235+UR10+0x2180] ;  /* 0x0021800aebad7984 */ /* 0x000fe80008000800 */
[----:B------:R-:W-:Y:S04]  /*3a760*/  LDS R175, [R235+UR10+0x3180] ;  /* 0x0031800aebaf7984 */ /* 0x000fe80008000800 */
[----:B------:R-:W-:Y:S04]  /*3a770*/  STL.64 [R1+0x60], R76 ;  /* 0x0000604c01007387 */ /* 0x000fe80000100a00 */
[----:B------:R1:W-:Y:S04]  /*3a780*/  STL.64 [R1+0x68], R78 ;  /* 0x0000684e01007387 */ /* 0x0003e80000100a00 */
[----:B------:R-:W-:Y:S04]  /*3a790*/  STL.64 [R1+0x150], R72 ;  /* 0x0001504801007387 */ /* 0x000fe80000100a00 */
[----:B------:R2:W-:Y:S01]  /*3a7a0*/  STL.64 [R1+0x158], R74 ;  /* 0x0001584a01007387 */ /* 0x0005e20000100a00 */
[C---:B-1----:R-:W-:Y:S06]  /*3a7b0*/  HMMA.1688.F32.TF32 R76, R88.reuse, R70, R140 ;  /* 0x00000046584c723c */ /* 0x042fec000008108c */
[C---:B--2---:R-:W-:Y:S01]  /*3a7c0*/  HMMA.1688.F32.TF32 R72, R88.reuse, R66, R120 ;  /* 0x000000425848723c */ /* 0x044fe20000081078 */
[----:B------:R-:W-:Y:S04]  /*3a7d0*/  STL.64 [R1+0x140], R80 ;  /* 0x0001405001007387 */ /* 0x000fe80000100a00 */
[----:B------:R1:W-:Y:S04]  /*3a7e0*/  STL.64 [R1+0x148], R82 ;  /* 0x0001485201007387 */ /* 0x0003e80000100a00 */
[----:B------:R-:W-:Y:S04]  /*3a7f0*/  LDS R120, [R7+UR10+0x2100] ;  /* 0x0021000a07787984 */ /* 0x000fe80008000800 */
[----:B------:R-:W-:Y:S04]  /*3a800*/  LDS R122, [R7+UR10+0x3100] ;  /* 0x0031000a077a7984 */ /* 0x000fe80008000800 */
[----:B------:R-:W-:Y:S01]  /*3a810*/  STL.64 [R1+0x130], R76 ;  /* 0x0001304c01007387 */ /* 0x000fe20000100a00 */
[C---:B-1----:R-:W-:Y:S03]  /*3a820*/  HMMA.1688.F32.TF32 R80, R88.reuse, R62, R168 ;  /* 0x0000003e5850723c */ /* 0x042fe600000810a8 */
[----:B------:R1:W-:Y:S04]  /*3a830*/  STL.64 [R1+0x138], R78 ;  /* 0x0001384e01007387 */ /* 0x0003e80000100a00 */
[----:B------:R-:W-:Y:S04]  /*3a840*/  STL.64 [R1+0x120], R72 ;  /* 0x0001204801007387 */ /* 0x000fe80000100a00 */
[----:B------:R2:W-:Y:S01]  /*3a850*/  STL.64 [R1+0x128], R74 ;  /* 0x0001284a01007387 */ /* 0x0005e20000100a00 */
[C---:B-1----:R-:W-:Y:S03]  /*3a860*/  HMMA.1688.F32.TF32 R76, R88.reuse, R58, R132 ;  /* 0x0000003a584c723c */ /* 0x042fe60000081084 */
[----:B------:R-:W-:Y:S04]  /*3a870*/  LDS R121, [R235+UR10+0x2100] ;  /* 0x0021000aeb797984 */ /* 0x000fe80008000800 */
[----:B------:R-:W1:Y:S01]  /*3a880*/  LDS R123, [R235+UR10+0x3100] ;  /* 0x0031000aeb7b7984 */ /* 0x000e620008000800 */
[C---:B--2---:R-:W-:Y:S03]  /*3a890*/  HMMA.1688.F32.TF32 R72, R88.reuse, R54, R164 ;  /* 0x000000365848723c */ /* 0x044fe600000810a4 */
[----:B------:R-:W-:Y:S04]  /*3a8a0*/  STL.64 [R1+0x110], R80 ;  /* 0x0001105001007387 */ /* 0x000fe80000100a00 */
[----:B------:R2:W-:Y:S01]  /*3a8b0*/  STL.64 [R1+0x118], R82 ;  /* 0x0001185201007387 */ /* 0x0005e20000100a00 */
[C---:B------:R-:W-:Y:S03]  /*3a8c0*/  HMMA.1688.F32.TF32 R220, R88.reuse, R38, R108 ;  /* 0x0000002658dc723c */ /* 0x040fe6000008106c */
[----:B------:R-:W3:Y:S04]  /*3a8d0*/  LDS R235, [R235+UR10+0x3200] ;  /* 0x0032000aebeb7984 */ /* 0x000ee80008000800 */
[----:B------:R-:W-:Y:S01]  /*3a8e0*/  STL.64 [R1+0x100], R76 ;  /* 0x0001004c01007387 */ /* 0x000fe20000100a00 */
[C---:B--2---:R-:W-:Y:S03]  /*3a8f0*/  HMMA.1688.F32.TF32 R80, R88.reuse, R50, R124 ;  /* 0x000000325850723c */ /* 0x044fe6000008107c */
[----:B------:R2:W-:Y:S04]  /*3a900*/  STL.64 [R1+0x108], R78 ;  /* 0x0001084e01007387 */ /* 0x0005e80000100a00 */
[----:B------:R-:W-:Y:S04]  /*3a910*/  STL.64 [R1+0xf0], R72 ;  /* 0x0000f04801007387 */ /* 0x000fe80000100a00 */
[----:B------:R4:W-:Y:S01]  /*3a920*/  STL.64 [R1+0xf8], R74 ;  /* 0x0000f84a01007387 */ /* 0x0009e20000100a00 */
[C---:B--2---:R-:W-:Y:S06]  /*3a930*/  HMMA.1688.F32.TF32 R76, R88.reuse, R46, R116 ;  /* 0x0000002e584c723c */ /* 0x044fec0000081074 */
[C---:B----4-:R-:W-:Y:S06]  /*3a940*/  HMMA.1688.F32.TF32 R72, R88.reuse, R42, R112 ;  /* 0x0000002a5848723c */ /* 0x050fec0000081070 */
[C---:B------:R-:W-:Y:S06]  /*3a950*/  HMMA.1688.F32.TF32 R216, R88.reuse, R34, R104 ;  /* 0x0000002258d8723c */ /* 0x040fec0000081068 */
[C---:B------:R-:W-:Y:S01]  /*3a960*/  HMMA.1688.F32.TF32 R212, R88.reuse, R30, R100 ;  /* 0x0000001e58d4723c */ /* 0x040fe20000081064 */
[----:B------:R-:W-:Y:S04]  /*3a970*/  STL.64 [R1+0xe0], R80 ;  /* 0x0000e05001007387 */ /* 0x000fe80000100a00 */
[----:B------:R-:W-:Y:S04]  /*3a980*/  STL.64 [R1+0xe8], R82 ;  /* 0x0000e85201007387 */ /* 0x000fe80000100a00 */
[----:B------:R-:W-:Y:S04]  /*3a990*/  STL.64 [R1+0xd0], R76 ;  /* 0x0000d04c01007387 */ /* 0x000fe80000100a00 */
[----:B------:R1:W-:Y:S04]  /*3a9a0*/  STL.64 [R1+0xd8], R78 ;  /* 0x0000d84e01007387 */ /* 0x0003e80000100a00 */
[----:B------:R-:W-:Y:S04]  /*3a9b0*/  STL.64 [R1+0xc0], R72 ;  /* 0x0000c04801007387 */ /* 0x000fe80000100a00 */
[----:B------:R2:W-:Y:S04]  /*3a9c0*/  STL.64 [R1+0xc8], R74 ;  /* 0x0000c84a01007387 */ /* 0x0005e80000100a00 */
[----:B------:R-:W-:Y:S04]  /*3a9d0*/  STL.64 [R1+0x4188], R222 ;  /* 0x004188de01007387 */ /* 0x000fe80000100a00 */
[----:B------:R-:W-:Y:S04]  /*3a9e0*/  STL.64 [R1+0x4180], R220 ;  /* 0x004180dc01007387 */ /* 0x000fe80000100a00 */
[----:B------:R-:W-:Y:S04]  /*3a9f0*/  STL.64 [R1+0x4198], R218 ;  /* 0x004198da01007387 */ /* 0x000fe80000100a00 */
[----:B------:R-:W-:Y:S04]  /*3aa00*/  STL.64 [R1+0x4190], R216 ;  /* 0x004190d801007387 */ /* 0x000fe80000100a00 */
[----:B------:R-:W-:Y:S04]  /*3aa10*/  STL.64 [R1+0x41a8], R214 ;  /* 0x0041a8d601007387 */ /* 0x000fe80000100a00 */
[----:B------:R4:W-:Y:S04]  /*3aa20*/  STL.64 [R1+0x41a0], R212 ;  /* 0x0041a0d401007387 */ /* 0x0009e80000100a00 */
        /* <DEDUP_REMOVED lines=32> */
[C---:B------:R-:W-:Y:S03]  /*3ac30*/  HMMA.1688.F32.TF32 R208, R88.reuse, R26, R228 ;  /* 0x0000001a58d0723c */ /* 0x040fe600000810e4 */
[----:B------:R-:W4:Y:S04]  /*3ac40*/  LDL.LU R228, [R1+0x1180] ;  /* 0x0011800001e47983 */ /* 0x000f280000300800 */
[----:B------:R-:W4:Y:S04]  /*3ac50*/  LDL.LU R229, [R1+0x1184] ;  /* 0x0011840001e57983 */ /* 0x000f280000300800 */
[----:B------:R-:W4:Y:S04]  /*3ac60*/  LDL.LU R230, [R1+0x1188] ;  /* 0x0011880001e67983 */ /* 0x000f280000300800 */
[----:B------:R-:W4:Y:S08]  /*3ac70*/  LDL.LU R231, [R1+0x118c] ;  /* 0x00118c0001e77983 */ /* 0x000f300000300800 */
[----:B------:R-:W-:Y:S04]  /*3ac80*/  STL.64 [R1+0x41b8], R210 ;  /* 0x0041b8d201007387 */ /* 0x000fe80000100a00 */
[----:B------:R4:W-:Y:S01]  /*3ac90*/  STL.64 [R1+0x41b0], R208 ;  /* 0x0041b0d001007387 */ /* 0x0009e20000100a00 */
[C---:B---3--:R-:W-:Y:S06]  /*3aca0*/  HMMA.1688.F32.TF32 R200, R88.reuse, R18, R164 ;  /* 0x0000001258c8723c */ /* 0x048fec00000810a4 */
[----:B--2---:R-:W-:Y:S06]  /*3acb0*/  HMMA.1688.F32.TF32 R204, R88, R22, R132 ;  /* 0x0000001658cc723c */ /* 0x004fec0000081084 */
[C---:B-1----:R-:W-:Y:S06]  /*3acc0*/  HMMA.1688.F32.TF32 R76, R120.reuse, R66, R108 ;  /* 0x00000042784c723c */ /* 0x042fec000008106c */
[C---:B----4-:R-:W-:Y:S06]  /*3acd0*/  HMMA.1688.F32.TF32 R152, R120.reuse, R14, R124 ;  /* 0x0000000e7898723c */ /* 0x050fec000008107c */
[C---:B------:R-:W-:Y:S05]  /*3ace0*/  HMMA.1688.F32.TF32 R72, R120.reuse, R10, R116 ;  /* 0x0000000a7848723c */ /* 0x040fea0000081074 */
[----:B------:R-:W-:Y:S01]  /*3acf0*/  STL.64 [R1+0x41c8], R206 ;  /* 0x0041c8ce01007387 */ /* 0x000fe20000100a00 */
[C---:B------:R-:W-:Y:S03]  /*3ad00*/  HMMA.1688.F32.TF32 R160, R120.reuse, R70, R112 ;  /* 0x0000004678a0723c */ /* 0x040fe60000081070 */
[----:B------:R1:W-:Y:S03]  /*3ad10*/  STL.64 [R1+0x41c0], R204 ;  /* 0x0041c0cc01007387 */ /* 0x0003e60000100a00 */
[C---:B------:R-:W-:Y:S01]  /*3ad20*/  HMMA.1688.F32.TF32 R168, R120.reuse, R62, R104 ;  /* 0x0000003e78a8723c */ /* 0x040fe20000081068 */
[----:B------:R-:W-:Y:S05]  /*3ad30*/  STL.64 [R1+0x41d8], R202 ;  /* 0x0041d8ca01007387 */ /* 0x000fea0000100a00 */
[C---:B------:R-:W-:Y:S01]  /*3ad40*/  HMMA.1688.F32.TF32 R80, R120.reuse, R58, R100 ;  /* 0x0000003a7850723c */ /* 0x040fe20000081064 */
        /* <DEDUP_REMOVED lines=53> */
[----:B------:R-:W-:Y:S03]  /*3b0a0*/  HMMA.1688.F32.TF32 R84, R120, R54, R228 ;  /* 0x000000367854723c */ /* 0x000fe600000810e4 */
[----:B------:R-:W3:Y:S04]  /*3b0b0*/  LDL.LU R228, [R1+0xb10] ;  /* 0x000b100001e47983 */ /* 0x000ee80000300800 */
[----:B------:R-:W3:Y:S04]  /*3b0c0*/  LDL.LU R229, [R1+0xb14] ;  /* 0x000b140001e57983 */ /* 0x000ee80000300800 */
[----:B------:R-:W3:Y:S04]  /*3b0d0*/  LDL.LU R230, [R1+0xb18] ;  /* 0x000b180001e67983 */ /* 0x000ee80000300800 */
[----:B------:R-:W3:Y:S08]  /*3b0e0*/  LDL.LU R231, [R1+0xb1c] ;  /* 0x000b1c0001e77983 */ /* 0x000ef00000300800 */
[----:B------:R-:W-:Y:S04]  /*3b0f0*/  STL.64 [R1+0x4208], R86 ;  /* 0x0042085601007387 */ /* 0x000fe80000100a00 */
[----:B------:R-:W-:Y:S01]  /*3b100*/  STL.64 [R1+0x4200], R84 ;  /* 0x0042005401007387 */ /* 0x000fe20000100a00 */
[----:B----4-:R-:W-:Y:S06]  /*3b110*/  HMMA.1688.F32.TF32 R124, R172, R14, R124 ;  /* 0x0000000eac7c723c */ /* 0x010fec000008107c */
[C---:B--2---:R-:W-:Y:S06]  /*3b120*/  HMMA.1688.F32.TF32 R108, R120.reuse, R30, R108 ;  /* 0x0000001e786c723c */ /* 0x044fec000008106c */
[C---:B---3--:R-:W-:Y:S06]  /*3b130*/  HMMA.1688.F32.TF32 R92, R120.reuse, R46, R140 ;  /* 0x0000002e785c723c */ /* 0x048fec000008108c */
[C---:B------:R-:W-:Y:S06]  /*3b140*/  HMMA.1688.F32.TF32 R88, R120.reuse, R50, R148 ;  /* 0x000000327858723c */ /* 0x040fec0000081094 */
[C---:B------:R-:W-:Y:S06]  /*3b150*/  HMMA.1688.F32.TF32 R96, R120.reuse, R42, R132 ;  /* 0x0000002a7860723c */ /* 0x040fec0000081084 */
[C---:B------:R-:W-:Y:S11]  /*3b160*/  HMMA.1688.F32.TF32 R100, R120.reuse, R38, R100 ;  /* 0x000000267864723c */ /* 0x040ff60000081064 */
[----:B------:R-:W-:Y:S01]  /*3b170*/  STL.64 [R1+0x4218], R90 ;  /* 0x0042185a01007387 */ /* 0x000fe20000100a00 */
[C---:B------:R-:W-:Y:S03]  /*3b180*/  HMMA.1688.F32.TF32 R104, R120.reuse, R34, R104 ;  /* 0x000000227868723c */ /* 0x040fe60000081068 */
[----:B------:R-:W-:Y:S03]  /*3b190*/  STL.64 [R1+0x4210], R88 ;  /* 0x0042105801007387 */ /* 0x000fe60000100a00 */
[C---:B------:R-:W-:Y:S01]  /*3b1a0*/  HMMA.1688.F32.TF32 R112, R120.reuse, R26, R112 ;  /* 0x0000001a7870723c */ /* 0x040fe20000081070 */
[----:B------:R-:W-:Y:S05]  /*3b1b0*/  STL.64 [R1+0x4228], R94 ;  /* 0x0042285e01007387 */ /* 0x000fea0000100a00 */
[C---:B------:R-:W-:Y:S01]  /*3b1c0*/  HMMA.1688.F32.TF32 R116, R120.reuse, R22, R116 ;  /* 0x000000167874723c */ /* 0x040fe20000081074 */
[----:B------:R-:W-:Y:S04]  /*3b1d0*/  STL.64 [R1+0x4220], R92 ;  /* 0x0042205c01007387 */ /* 0x000fe80000100a00 */
[----:B------:R-:W-:Y:S01]  /*3b1e0*/  STL.64 [R1+0x4238], R98 ;  /* 0x0042386201007387 */ /* 0x000fe20000100a00 */
        /* <DEDUP_REMOVED lines=16> */
[----:B------:R-:W2:Y:S04]  /*3b2f0*/  LDL.LU R248, [R1+0x7a0] ;  /* 0x0007a00001f87983 */ /* 0x000ea80000300800 */
[----:B------:R-:W2:Y:S04]  /*3b300*/  LDL.LU R249, [R1+0x7a4] ;  /* 0x0007a40001f97983 */ /* 0x000ea80000300800 */
[----:B------:R-:W2:Y:S04]  /*3b310*/  LDL.LU R250, [R1+0x7a8] ;  /* 0x0007a80001fa7983 */ /* 0x000ea80000300800 */
[----:B------:R-:W2:Y:S04]  /*3b320*/  LDL.LU R251, [R1+0x7ac] ;  /* 0x0007ac0001fb7983 */ /* 0x000ea80000300800 */
[----:B------:R-:W3:Y:S04]  /*3b330*/  LDL.LU R244, [R1+0x7b0] ;  /* 0x0007b00001f47983 */ /* 0x000ee80000300800 */
[----:B------:R-:W3:Y:S04]  /*3b340*/  LDL.LU R245, [R1+0x7b4] ;  /* 0x0007b40001f57983 */ /* 0x000ee80000300800 */
[----:B------:R-:W3:Y:S04]  /*3b350*/  LDL.LU R246, [R1+0x7b8] ;  /* 0x0007b80001f67983 */ /* 0x000ee80000300800 */
[----:B------:R-:W3:Y:S01]  /*3b360*/  LDL.LU R247, [R1+0x7bc] ;  /* 0x0007bc0001f77983 */ /* 0x000ee20000300800 */
[-C--:B------:R-:W-:Y:S03]  /*3b370*/  HMMA.1688.F32.TF32 R188, R172, R10.reuse, R228 ;  /* 0x0000000aacbc723c */ /* 0x080fe600000810e4 */
        /* <DEDUP_REMOVED lines=16> */
[----:B-1----:R-:W2:Y:S04]  /*3b480*/  LDL.LU R204, [R1+0x930] ;  /* 0x0009300001cc7983 */ /* 0x002ea80000300800 */
        /* <DEDUP_REMOVED lines=71> */
[C---:B---3--:R-:W-:Y:S06]  /*3b900*/  HMMA.1688.F32.TF32 R72, R232.reuse, R10, R212 ;  /* 0x0000000ae848723c */ /* 0x048fec00000810d4 */
[----:B----4-:R-:W-:Y:S01]  /*3b910*/  HMMA.1688.F32.TF32 R76, R232, R14, R208 ;  /* 0x0000000ee84c723c */ /* 0x010fe200000810d0 */
[----:B------:R-:W-:Y:S04]  /*3b920*/  STL.64 [R1+0x4308], R190 ;  /* 0x004308be01007387 */ /* 0x000fe80000100a00 */
[----:B------:R-:W-:-:S15]  /*3b930*/  STL.64 [R1+0x4300], R188 ;  /* 0x004300bc01007387 */ /* 0x000fde0000100a00 */
[----:B------:R-:W-:-:S03]  /*3b940*/  NOP ;  /* 0x0000000000007918 */ /* 0x000fc60000000000 */
[----:B------:R-:W-:Y:S04]  /*3b950*/  STL.64 [R1+0xae0], R76 ;  /* 0x000ae04c01007387 */ /* 0x000fe80000100a00 */
[----:B------:R-:W-:Y:S04]  /*3b960*/  STL.64 [R1+0xae8], R78 ;  /* 0x000ae84e01007387 */ /* 0x000fe80000100a00 */
[----:B------:R-:W-:Y:S04]  /*3b970*/  STL.64 [R1+0x250], R72 ;  /* 0x0002504801007387 */ /* 0x000fe80000100a00 */
[----:B------:R2:W-:Y:S02]  /*3b980*/  STL.64 [R1+0x258], R74 ;  /* 0x0002584a01007387 */ /* 0x0005e40000100a00 */
[----:B--2---:R-:W-:Y:S06]  /*3b990*/  HMMA.1688.F32.TF32 R72, R232, R66, R228 ;  /* 0x00000042e848723c */ /* 0x004fec00000810e4 */
[C---:B------:R-:W-:Y:S06]  /*3b9a0*/  HMMA.1688.F32.TF32 R136, R172.reuse, R30, R136 ;  /* 0x0000001eac88723c */ /* 0x040fec0000081088 */
[C---:B------:R-:W-:Y:S06]  /*3b9b0*/  HMMA.1688.F32.TF32 R164, R172.reuse, R26, R164 ;  /* 0x0000001aaca4723c */ /* 0x040fec00000810a4 */
[C---:B------:R-:W-:Y:S06]  /*3b9c0*/  HMMA.1688.F32.TF32 R156, R172.reuse, R34, R156 ;  /* 0x00000022ac9c723c */ /* 0x040fec000008109c */
[C---:B------:R-:W-:Y:S06]  /*3b9d0*/  HMMA.1688.F32.TF32 R148, R172.reuse, R42, R148 ;  /* 0x0000002aac94723c */ /* 0x040fec0000081094 */
[C---:B------:R-:W-:Y:S06]  /*3b9e0*/  HMMA.1688.F32.TF32 R184, R172.reuse, R46, R184 ;  /* 0x0000002eacb8723c */ /* 0x040fec00000810b8 */
[C---:B------:R-:W-:Y:S06]  /*3b9f0*/  HMMA.1688.F32.TF32 R140, R172.reuse, R50, R140 ;  /* 0x00000032ac8c723c */ /* 0x040fec000008108c */
[----:B------:R-:W-:Y:S06]  /*3ba00*/  HMMA.1688.F32.TF32 R196, R172, R58, R196 ;  /* 0x0000003aacc4723c */ /* 0x000fec00000810c4 */
[C---:B------:R-:W-:Y:S06]  /*3ba10*/  HMMA.1688.F32.TF32 R80, R232.reuse, R70, R216 ;  /* 0x00000046e850723c */ /* 0x040fec00000810d8 */
[----:B------:R-:W-:Y:S06]  /*3ba20*/  HMMA.1688.F32.TF32 R84, R232, R62, R220 ;  /* 0x0000003ee854723c */ /* 0x000fec00000810dc */
[----:B------:R-:W-:Y:S11]  /*3ba30*/  HMMA.1688.F32.TF32 R128, R172, R70, R128 ;  /* 0x00000046ac80723c */ /* 0x000ff60000081080 */
[----:B------:R-:W-:Y:S04]  /*3ba40*/  STL.64 [R1+0x240], R80 ;  /* 0x0002405001007387 */ /* 0x000fe80000100a00 */
[----:B------:R1:W-:Y:S04]  /*3ba50*/  STL.64 [R1+0x248], R82 ;  /* 0x0002485201007387 */ /* 0x0003e80000100a00 */
[----:B------:R-:W-:Y:S04]  /*3ba60*/  STL.64 [R1+0x230], R72 ;  /* 0x0002304801007387 */ /* 0x000fe80000100a00 */
[----:B------:R2:W-:Y:S01]  /*3ba70*/  STL.64 [R1+0x238], R74 ;  /* 0x0002384a01007387 */ /* 0x0005e20000100a00 */
[----:B-1----:R-:W-:Y:S06]  /*3ba80*/  HMMA.1688.F32.TF32 R80, R232, R58, R236 ;  /* 0x0000003ae850723c */ /* 0x002fec00000810ec */
[C---:B------:R-:W-:Y:S06]  /*3ba90*/  HMMA.1688.F32.TF32 R192, R172.reuse, R66, R192 ;  /* 0x00000042acc0723c */ /* 0x040fec00000810c0 */
[C---:B------:R-:W-:Y:S06]  /*3baa0*/  HMMA.1688.F32.TF32 R176, R172.reuse, R62, R176 ;  /* 0x0000003eacb0723c */ /* 0x040fec00000810b0 */
[C---:B------:R-:W-:Y:S06]  /*3bab0*/  HMMA.1688.F32.TF32 R180, R172.reuse, R54, R180 ;  /* 0x00000036acb4723c */ /* 0x040fec00000810b4 */
[C---:B------:R-:W-:Y:S06]  /*3bac0*/  HMMA.1688.F32.TF32 R132, R172.reuse, R38, R132 ;  /* 0x00000026ac84723c */ /* 0x040fec0000081084 */
[----:B------:R-:W-:Y:S01]  /*3bad0*/  HMMA.1688.F32.TF32 R144, R172, R22, R144 ;  /* 0x00000016ac90723c */ /* 0x000fe20000081090 */
[----:B------:R-:W-:Y:S01]  /*3bae0*/  LOP3.LUT R79, R5, 0x60, RZ, 0x3c, !PT ;  /* 0x00000060054f7812 */ /* 0x000fe200078e3cff */
[----:B------:R-:W-:Y:S04]  /*3baf0*/  LDS R228, [R7+UR10+0x2280] ;  /* 0x0022800a07e47984 */ /* 0x000fe80008000800 */
[C---:B--2---:R-:W-:Y:S01]  /*3bb00*/  HMMA.1688.F32.TF32 R72, R232.reuse, R54, R240 ;  /* 0x00000036e848723c */ /* 0x044fe200000810f0 */
[----:B------:R-:W-:Y:S04]  /*3bb10*/  STL.64 [R1+0x160], R84 ;  /* 0x0001605401007387 */ /* 0x000fe80000100a00 */
[----:B------:R1:W-:Y:S04]  /*3bb20*/  STL.64 [R1+0x168], R86 ;  /* 0x0001685601007387 */ /* 0x0003e80000100a00 */
[----:B------:R-:W-:Y:S04]  /*3bb30*/  STL.64 [R1+0x220], R80 ;  /* 0x0002205001007387 */ /* 0x000fe80000100a00 */
[----:B------:R2:W-:Y:S01]  /*3bb40*/  STL.64 [R1+0x228], R82 ;  /* 0x0002285201007387 */ /* 0x0005e20000100a00 */
[C---:B-1----:R-:W-:Y:S03]  /*3bb50*/  HMMA.1688.F32.TF32 R84, R232.reuse, R50, R244 ;  /* 0x00000032e854723c */ /* 0x042fe600000810f4 */
[----:B------:R-:W-:Y:S04]  /*3bb60*/  LDS R230, [R7+UR10+0x3280] ;  /* 0x0032800a07e67984 */ /* 0x000fe80008000800 */
[----:B------:R-:W-:Y:S01]  /*3bb70*/  LDS R229, [R79+UR10+0x2280] ;  /* 0x0022800a4fe57984 */ /* 0x000fe20008000800 */
[----:B--2---:R-:W-:Y:S03]  /*3bb80*/  HMMA.1688.F32.TF32 R80, R232, R46, R248 ;  /* 0x0000002ee850723c */ /* 0x004fe600000810f8 */
[----:B------:R-:W-:Y:S04]  /*3bb90*/  STL.64 [R1+0x210], R72 ;  /* 0x0002104801007387 */ /* 0x000fe80000100a00 */
[----:B------:R1:W-:Y:S01]  /*3bba0*/  STL.64 [R1+0x218], R74 ;  /* 0x0002184a01007387 */ /* 0x0003e20000100a00 */
[----:B------:R-:W-:Y:S03]  /*3bbb0*/  HMMA.1688.F32.TF32 R172, R172, R18, R204 ;  /* 0x00000012acac723c */ /* 0x000fe600000810cc */
[----:B------:R-:W2:Y:S03]  /*3bbc0*/  LDS R231, [R79+UR10+0x3280] ;  /* 0x0032800a4fe77984 */ /* 0x000ea60008000800 */
[C---:B-1----:R-:W-:Y:S01]  /*3bbd0*/  HMMA.1688.F32.TF32 R72, R232.reuse, R42, R224 ;  /* 0x0000002ae848723c */ /* 0x042fe200000810e0 */
[----:B------:R-:W-:Y:S04]  /*3bbe0*/  STL.64 [R1+0x200], R84 ;  /* 0x0002005401007387 */ /* 0x000fe80000100a00 */
[----:B------:R-:W-:Y:S04]  /*3bbf0*/  STL.64 [R1+0x208], R86 ;  /* 0x0002085601007387 */ /* 0x000fe80000100a00 */
[----:B------:R-:W3:Y:S04]  /*3bc00*/  LDL.LU R248, [R1+0x420] ;  /* 0x0004200001f87983 */ /* 0x000ee80000300800 */
[----:B------:R1:W-:Y:S04]  /*3bc10*/  STL.64 [R1+0x1f0], R80 ;  /* 0x0001f05001007387 */ /* 0x0003e80000100a00 */
[----:B------:R4:W-:Y:S04]  /*3bc20*/  STL.64 [R1+0x1f8], R82 ;  /* 0x0001f85201007387 */ /* 0x0009e80000100a00 */
[----:B------:R-:W-:Y:S04]  /*3bc30*/  LDS R224, [R7+UR10+0x2300] ;  /* 0x0023000a07e07984 */ /* 0x000fe80008000800 */
[----:B------:R2:W-:Y:S04]  /*3bc40*/  STL.64 [R1+0x1e0], R72 ;  /* 0x0001e04801007387 */ /* 0x0005e80000100a00 */
[----:B------:R2:W-:Y:S04]  /*3bc50*/  STL.64 [R1+0x1e8], R74 ;  /* 0x0001e84a01007387 */ /* 0x0005e80000100a00 */
        /* <DEDUP_REMOVED lines=43> */
[----:B-1----:R-:W3:Y:S04]  /*3bf10*/  LDL.LU R80, [R1+0x500] ;  /* 0x0005000001507983 */ /* 0x002ee80000300800 */
[----:B------:R-:W3:Y:S04]  /*3bf20*/  LDL.LU R81, [R1+0x504] ;  /* 0x0005040001517983 */ /* 0x000ee80000300800 */
[----:B----4-:R-:W3:Y:S04]  /*3bf30*/  LDL.LU R82, [R1+0x508] ;  /* 0x0005080001527983 */ /* 0x010ee80000300800 */
        /* <DEDUP_REMOVED lines=45> */
[----:B--2---:R-:W2:Y:S04]  /*3c210*/  LDL.LU R72, [R1+0x4d0] ;  /* 0x0004d00001487983 */ /* 0x004ea80000300800 */
        /* <DEDUP_REMOVED lines=11> */
[----:B------:R-:W-:Y:S04]  /*3c2d0*/  LDS R226, [R7+UR10+0x3300] ;  /* 0x0033000a07e27984 */ /* 0x000fe80008000800 */
[----:B------:R-:W-:Y:S04]  /*3c2e0*/  LDS R225, [R79+UR10+0x2300] ;  /* 0x0023000a4fe17984 */ /* 0x000fe80008000800 */
[----:B------:R-:W1:Y:S01]  /*3c2f0*/  LDS R227, [R79+UR10+0x3300] ;  /* 0x0033000a4fe37984 */ /* 0x000e620008000800 */
[C---:B----4-:R-:W-:Y:S06]  /*3c300*/  HMMA.1688.F32.TF32 R104, R232.reuse, R18, R104 ;  /* 0x00000012e868723c */ /* 0x050fec0000081068 */
[C---:B---3--:R-:W-:Y:S06]  /*3c310*/  HMMA.1688.F32.TF32 R108, R232.reuse, R22, R108 ;  /* 0x00000016e86c723c */ /* 0x048fec000008106c */
[C---:B------:R-:W-:Y:S06]  /*3c320*/  HMMA.1688.F32.TF32 R112, R232.reuse, R26, R112 ;  /* 0x0000001ae870723c */ /* 0x040fec0000081070 */
[C---:B------:R-:W-:Y:S06]  /*3c330*/  HMMA.1688.F32.TF32 R120, R232.reuse, R34, R120 ;  /* 0x00000022e878723c */ /* 0x040fec0000081078 */
[C---:B------:R-:W-:Y:S06]  /*3c340*/  HMMA.1688.F32.TF32 R124, R232.reuse, R38, R124 ;  /* 0x00000026e87c723c */ /* 0x040fec000008107c */
[----:B------:R-:W-:Y:S01]  /*3c350*/  HMMA.1688.F32.TF32 R116, R232, R30, R116 ;  /* 0x0000001ee874723c */ /* 0x000fe20000081074 */
[----:B------:R-:W-:Y:S04]  /*3c360*/  LDS R232, [R7+UR10+0x2380] ;  /* 0x0023800a07e87984 */ /* 0x000fe80008000800 */
[----:B------:R-:W-:-:S12]  /*3c370*/  LDS R234, [R7+UR10+0x3380] ;  /* 0x0033800a07ea7984 */ /* 0x000fd80008000800 */
        /* <DEDUP_REMOVED lines=13> */
[----:B------:R-:W4:Y:S01]  /*3c450*/  LDS R235, [R79+UR10+0x3380] ;  /* 0x0033800a4feb7984 */ /* 0x000f220008000800 */
[C---:B---3--:R-:W-:Y:S06]  /*3c460*/  HMMA.1688.F32.TF32 R104, R228.reuse, R14, R100 ;  /* 0x0000000ee468723c */ /* 0x048fec0000081064 */
[C---:B------:R-:W-:Y:S06]  /*3c470*/  HMMA.1688.F32.TF32 R100, R228.reuse, R10, R96 ;  /* 0x0000000ae464723c */ /* 0x040fec0000081060 */
        /* <DEDUP_REMOVED lines=17> */
[C---:B---3--:R-:W-:Y:S03]  /*3c590*/  HMMA.1688.F32.TF32 R88, R228.reuse, R50, R160 ;  /* 0x00000032e458723c */ /* 0x048fe600000810a0 */
[----:B------:R-:W-:Y:S04]  /*3c5a0*/  STL.64 [R1+0xb10], R80 ;  /* 0x000b105001007387 */ /* 0x000fe80000100a00 */
[----:B------:R3:W-:Y:S01]  /*3c5b0*/  STL.64 [R1+0xb18], R82 ;  /* 0x000b185201007387 */ /* 0x0007e20000100a00 */
[C---:B--2---:R-:W-:Y:S06]  /*3c5c0*/  HMMA.1688.F32.TF32 R84, R228.reuse, R46, R72 ;  /* 0x0000002ee454723c */ /* 0x044fec0000081048 */
[C---:B------:R-:W-:Y:S06]  /*3c5d0*/  HMMA.1688.F32.TF32 R72, R228.reuse, R38, R200 ;  /* 0x00000026e448723c */ /* 0x040fec00000810c8 */
[C---:B---3--:R-:W-:Y:S03]  /*3c5e0*/  HMMA.1688.F32.TF32 R80, R228.reuse, R42, R152 ;  /* 0x0000002ae450723c */ /* 0x048fe60000081098 */
[----:B------:R-:W-:Y:S04]  /*3c5f0*/  STL.64 [R1+0xb00], R88 ;  /* 0x000b005801007387 */ /* 0x000fe80000100a00 */
[----:B------:R-:W-:Y:S04]  /*3c600*/  STL.64 [R1+0xb08], R90 ;  /* 0x000b085a01007387 */ /* 0x000fe80000100a00 */
[----:B------:R-:W-:Y:S04]  /*3c610*/  STL.64 [R1+0xaf0], R84 ;  /* 0x000af05401007387 */ /* 0x000fe80000100a00 */
[----:B------:R2:W-:Y:S08]  /*3c620*/  STL.64 [R1+0xaf8], R86 ;  /* 0x000af85601007387 */ /* 0x0005f00000100a00 */
[----:B------:R-:W-:Y:S01]  /*3c630*/  STL.64 [R1+0x4c0], R80 ;  /* 0x0004c05001007387 */ /* 0x000fe20000100a00 */
[C---:B--2---:R-:W-:Y:S03]  /*3c640*/  HMMA.1688.F32.TF32 R84, R228.reuse, R34, R204 ;  /* 0x00000022e454723c */ /* 0x044fe600000810cc */
[----:B------:R2:W-:Y:S04]  /*3c650*/  STL.64 [R1+0x4c8], R82 ;  /* 0x0004c85201007387 */ /* 0x0005e80000100a00 */
[----:B------:R-:W-:Y:S04]  /*3c660*/  STL.64 [R1+0x4b0], R72 ;  /* 0x0004b04801007387 */ /* 0x000fe80000100a00 */
[----:B------:R3:W-:Y:S01]  /*3c670*/  STL.64 [R1+0x4b8], R74 ;  /* 0x0004b84a01007387 */ /* 0x0007e20000100a00 */
[C---:B--2---:R-:W-:Y:S06]  /*3c680*/  HMMA.1688.F32.TF32 R80, R228.reuse, R30, R208 ;  /* 0x0000001ee450723c */ /* 0x044fec00000810d0 */
[C---:B---3--:R-:W-:Y:S05]  /*3c690*/  HMMA.1688.F32.TF32 R72, R228.reuse, R26, R212 ;  /* 0x0000001ae448723c */ /* 0x048fea00000810d4 */
[----:B------:R-:W-:Y:S04]  /*3c6a0*/  STL.64 [R1+0x4a0], R84 ;  /* 0x0004a05401007387 */ /* 0x000fe80000100a00 */
[----:B------:R2:W-:Y:S08]  /*3c6b0*/  STL.64 [R1+0x4a8], R86 ;  /* 0x0004a85601007387 */ /* 0x0005f00000100a00 */
[----:B------:R-:W-:Y:S01]  /*3c6c0*/  STL.64 [R1+0x490], R80 ;  /* 0x0004905001007387 */ /* 0x000fe20000100a00 */
[C---:B--2---:R-:W-:Y:S03]  /*3c6d0*/  HMMA.1688.F32.TF32 R84, R228.reuse, R22, R216 ;  /* 0x00000016e454723c */ /* 0x044fe600000810d8 */
[----:B------:R2:W-:Y:S04]  /*3c6e0*/  STL.64 [R1+0x498], R82 ;  /* 0x0004985201007387 */ /* 0x0005e80000100a00 */
[----:B------:R-:W-:Y:S04]  /*3c6f0*/  STL.64 [R1+0x480], R72 ;  /* 0x0004804801007387 */ /* 0x000fe80000100a00 */
[----:B------:R1:W-:Y:S01]  /*3c700*/  STL.64 [R1+0x488], R74 ;  /* 0x0004884a01007387 */ /* 0x0003e20000100a00 */
[----:B--2---:R-:W-:Y:S06]  /*3c710*/  HMMA.1688.F32.TF32 R80, R228, R18, R220 ;  /* 0x00000012e450723c */ /* 0x004fec00000810dc */
[C---:B-1----:R-:W-:Y:S05]  /*3c720*/  HMMA.1688.F32.TF32 R72, R224.reuse, R14, R236 ;  /* 0x0000000ee048723c */ /* 0x042fea00000810ec */
[----:B------:R-:W-:Y:S04]  /*3c730*/  STL.64 [R1+0x470], R84 ;  /* 0x0004705401007387 */ /* 0x000fe80000100a00 */
[----:B------:R1:W-:Y:S08]  /*3c740*/  STL.64 [R1+0x478], R86 ;  /* 0x0004785601007387 */ /* 0x0003f00000100a00 */
[----:B------:R-:W-:Y:S01]  /*3c750*/  STL.64 [R1+0x460], R80 ;  /* 0x0004605001007387 */ /* 0x000fe20000100a00 */
[C---:B-1----:R-:W-:Y:S03]  /*3c760*/  HMMA.1688.F32.TF32 R84, R224.reuse, R10, R240 ;  /* 0x0000000ae054723c */ /* 0x042fe600000810f0 */
[----:B------:R1:W-:Y:S04]  /*3c770*/  STL.64 [R1+0x468], R82 ;  /* 0x0004685201007387 */ /* 0x0003e80000100a00 */
[----:B------:R-:W-:Y:S04]  /*3c780*/  STL.64 [R1+0x450], R72 ;  /* 0x0004504801007387 */ /* 0x000fe80000100a00 */
[----:B------:R2:W-:Y:S01]  /*3c790*/  STL.64 [R1+0x458], R74 ;  /* 0x0004584a01007387 */ /* 0x0005e20000100a00 */
[C---:B-1----:R-:W-:Y:S06]  /*3c7a0*/  HMMA.1688.F32.TF32 R80, R224.reuse, R70, R244 ;  /* 0x00000046e050723c */ /* 0x042fec00000810f4 */
[----:B--2---:R-:W-:Y:S05]  /*3c7b0*/  HMMA.1688.F32.TF32 R72, R224, R66, R248 ;  /* 0x00000042e048723c */ /* 0x004fea00000810f8 */
[----:B------:R-:W-:Y:S01]  /*3c7c0*/  STL.64 [R1+0x440], R84 ;  /* 0x0004405401007387 */ /* 0x000fe20000100a00 */
[----:B------:R-:W-:-:S03]  /*3c7d0*/  IMAD.MOV.U32 R216, RZ, RZ, R49 ;  /* 0x000000ffffd87224 */ /* 0x000fc600078e0031 */
[----:B------:R-:W-:Y:S01]  /*3c7e0*/  STL.64 [R1+0x448], R86 ;  /* 0x0004485601007387 */ /* 0x000fe20000100a00 */
[----:B------:R-:W-:Y:S01]  /*3c7f0*/  IMAD.MOV.U32 R217, RZ, RZ, R52 ;  /* 0x000000ffffd97224 */ /* 0x000fe200078e0034 */
[----:B------:R-:W-:Y:S01]  /*3c800*/  MOV R218, R53 ;  /* 0x0000003500da7202 */ /* 0x000fe20000000f00 */
[----:B------:R-:W-:-:S05]  /*3c810*/  IMAD.MOV.U32 R219, RZ, RZ, R56 ;  /* 0x000000ffffdb7224 */ /* 0x000fca00078e0038 */
[----:B------:R-:W-:Y:S04]  /*3c820*/  STL.64 [R1+0x430], R80 ;  /* 0x0004305001007387 */ /* 0x000fe80000100a00 */
[----:B------:R-:W-:Y:S04]  /*3c830*/  STL.64 [R1+0x438], R82 ;  /* 0x0004385201007387 */ /* 0x000fe80000100a00 */
[----:B------:R-:W2:Y:S04]  /*3c840*/  LDL.LU R49, [R1+0x438c] ;  /* 0x00438c0001317983 */ /* 0x000ea80000300800 */
[----:B------:R-:W-:Y:S01]  /*3c850*/  STL.64 [R1+0x420], R72 ;  /* 0x0004204801007387 */ /* 0x000fe20000100a00 */
[----:B------:R-:W-:-:S03]  /*3c860*/  IMAD.MOV.U32 R212, RZ, RZ, R69 ;  /* 0x000000ffffd47224 */ /* 0x000fc600078e0045 */
[----:B------:R1:W-:Y:S01]  /*3c870*/  STL.64 [R1+0x428], R74 ;  /* 0x0004284a01007387 */ /* 0x0003e20000100a00 */
[----:B------:R-:W-:-:S03]  /*3c880*/  IMAD.MOV.U32 R213, RZ, RZ, R68 ;  /* 0x000000ffffd57224 */ /* 0x000fc600078e0044 */
[----:B------:R-:W3:Y:S01]  /*3c890*/  LDL.LU R52, [R1+0x4388] ;  /* 0x0043880001347983 */ /* 0x000ee20000300800 */
[----:B------:R-:W-:-:S03]  /*3c8a0*/  IMAD.MOV.U32 R214, RZ, RZ, R64 ;  /* 0x000000ffffd67224 */ /* 0x000fc600078e0040 */
[----:B------:R-:W2:Y:S04]  /*3c8b0*/  LDL.LU R53, [R1+0x4384] ;  /* 0x0043840001357983 */ /* 0x000ea80000300800 */
[----:B------:R-:W4:Y:S04]  /*3c8c0*/  LDL.LU R56, [R1+0x4380] ;  /* 0x0043800001387983 */ /* 0x000f280000300800 */
[----:B------:R-:W3:Y:S04]  /*3c8d0*/  LDL.LU R69, [R1+0x437c] ;  /* 0x00437c0001457983 */ /* 0x000ee80000300800 */
[----:B------:R-:W2:Y:S04]  /*3c8e0*/  LDL.LU R68, [R1+0x4378] ;  /* 0x0043780001447983 */ /* 0x000ea80000300800 */
[----:B------:R-:W4:Y:S01]  /*3c8f0*/  LDL.LU R64, [R1+0x4374] ;  /* 0x0043740001407983 */ /* 0x000f220000300800 */
[----:B------:R-:W-:Y:S01]  /*3c900*/  IMAD.MOV.U32 R215, RZ, RZ, R252 ;  /* 0x000000ffffd77224 */ /* 0x000fe200078e00fc */
[----:B------:R-:W-:Y:S01]  /*3c910*/  MOV R209, R60 ;  /* 0x0000003c00d17202 */ /* 0x000fe20000000f00 */
[----:B------:R-:W-:Y:S01]  /*3c920*/  IMAD.MOV.U32 R208, RZ, RZ, R61 ;  /* 0x000000ffffd07224 */ /* 0x000fe200078e003d */
[----:B------:R-:W4:Y:S01]  /*3c930*/  LDL.LU R252, [R1+0x4370] ;  /* 0x0043700001fc7983 */ /* 0x000f220000300800 */
[----:B------:R-:W-:-:S03]  /*3c940*/  IMAD.MOV.U32 R210, RZ, RZ, R57 ;  /* 0x000000ffffd27224 */ /* 0x000fc600078e0039 */
[----:B------:R-:W4:Y:S04]  /*3c950*/  LDL.LU R61, [R1+0x436c] ;  /* 0x00436c00013d7983 */ /* 0x000f280000300800 */
[----:B------:R-:W4:Y:S04]  /*3c960*/  LDL.LU R60, [R1+0x4368] ;  /* 0x00436800013c7983 */ /* 0x000f280000300800 */
[----:B------:R-:W4:Y:S01]  /*3c970*/  LDL.LU R57, [R1+0x4364] ;  /* 0x0043640001397983 */ /* 0x000f220000300800 */
[----:B------:R-:W-:-:S03]  /*3c980*/  IMAD.MOV.U32 R211, RZ, RZ, R65 ;  /* 0x000000ffffd37224 */ /* 0x000fc600078e0041 */
[----:B------:R-:W1:Y:S01]  /*3c990*/  LDL.LU R65, [R1+0x4360] ;  /* 0x0043600001417983 */ /* 0x000e620000300800 */
[----:B---3--:R-:W-:Y:S02]  /*3c9a0*/  IMAD.MOV.U32 R202, RZ, RZ, R69 ;  /* 0x000000ffffca7224 */ /* 0x008fe400078e0045 */
[----:B--2---:R-:W-:Y:S02]  /*3c9b0*/  IMAD.MOV.U32 R201, RZ, RZ, R68 ;  /* 0x000000ffffc97224 */ /* 0x004fe400078e0044 */
[----:B----4-:R-:W-:Y:S02]  /*3c9c0*/  IMAD.MOV.U32 R200, RZ, RZ, R64 ;  /* 0x000000ffffc87224 */ /* 0x010fe400078e0040 */
[----:B------:R-:W2:Y:S04]  /*3c9d0*/  LDL.LU R64, [R1+0x435c] ;  /* 0x00435c0001407983 */ /* 0x000ea80000300800 */
[----:B------:R-:W3:Y:S04]  /*3c9e0*/  LDL.LU R68, [R1+0x4358] ;  /* 0x0043580001447983 */ /* 0x000ee80000300800 */
[----:B------:R-:W4:Y:S01]  /*3c9f0*/  LDL.LU R69, [R1+0x4354] ;  /* 0x0043540001457983 */ /* 0x000f220000300800 */
[----:B------:R-:W-:-:S02]  /*3ca00*/  IMAD.MOV.U32 R203, RZ, RZ, R56 ;  /* 0x000000ffffcb7224 */ /* 0x000fc400078e0038 */
[----:B------:R-:W-:Y:S01]  /*3ca10*/  IMAD.MOV.U32 R153, RZ, RZ, R60 ;  /* 0x000000ffff997224 */ /* 0x000fe200078e003c */
[----:B------:R-:W4:Y:S01]  /*3ca20*/  LDL.LU R56, [R1+0x4350] ;  /* 0x0043500001387983 */ /* 0x000f220000300800 */
[----:B------:R-:W-:Y:S01]  /*3ca30*/  MOV R152, R57 ;  /* 0x0000003900987202 */ /* 0x000fe20000000f00 */
[----:B------:R-:W-:Y:S02]  /*3ca40*/  IMAD.MOV.U32 R154, RZ, RZ, R61 ;  /* 0x000000ffff9a7224 */ /* 0x000fe400078e003d */
[----:B------:R-:W4:Y:S01]  /*3ca50*/  LDL.LU R57, [R1+0x434c] ;  /* 0x00434c0001397983 */ /* 0x000f220000300800 */
[----:B------:R-:W-:-:S03]  /*3ca60*/  IMAD.MOV.U32 R155, RZ, RZ, R252 ;  /* 0x000000ffff9b7224 */ /* 0x000fc600078e00fc */
[----:B------:R-:W4:Y:S04]  /*3ca70*/  LDL.LU R60, [R1+0x4348] ;  /* 0x00434800013c7983 */ /* 0x000f280000300800 */
[----:B------:R-:W4:Y:S04]  /*3ca80*/  LDL.LU R61, [R1+0x4344] ;  /* 0x00434400013d7983 */ /* 0x000f280000300800 */
[----:B------:R-:W4:Y:S01]  /*3ca90*/  LDL.LU R252, [R1+0x4340] ;  /* 0x0043400001fc7983 */ /* 0x000f220000300800 */
[----:B-1----:R-:W-:Y:S01]  /*3caa0*/  MOV R75, R65 ;  /* 0x00000041004b7202 */ /* 0x002fe20000000f00 */
[----:B--2---:R-:W-:-:S02]  /*3cab0*/  IMAD.MOV.U32 R74, RZ, RZ, R64 ;  /* 0x000000ffff4a7224 */ /* 0x004fc400078e0040 */
[----:B---3--:R-:W-:Y:S02]  /*3cac0*/  IMAD.MOV.U32 R73, RZ, RZ, R68 ;  /* 0x000000ffff497224 */ /* 0x008fe400078e0044 */
[----:B----4-:R-:W-:Y:S02]  /*3cad0*/  IMAD.MOV.U32 R72, RZ, RZ, R69 ;  /* 0x000000ffff487224 */ /* 0x010fe400078e0045 */
[----:B------:R-:W2:Y:S04]  /*3cae0*/  LDL.LU R69, [R1+0x433c] ;  /* 0x00433c0001457983 */ /* 0x000ea80000300800 */
[----:B------:R-:W3:Y:S04]  /*3caf0*/  LDL.LU R68, [R1+0x4338] ;  /* 0x0043380001447983 */ /* 0x000ee80000300800 */
[----:B------:R-:W4:Y:S04]  /*3cb00*/  LDL.LU R64, [R1+0x4334] ;  /* 0x0043340001407983 */ /* 0x000f280000300800 */
[----:B------:R-:W4:Y:S04]  /*3cb10*/  LDL.LU R65, [R1+0x4330] ;  /* 0x0043300001417983 */ /* 0x000f280000300800 */
[----:B------:R-:W4:Y:S01]  /*3cb20*/  LDL.LU R168, [R1+0x2f0] ;  /* 0x0002f00001a87983 */ /* 0x000f220000300800 */
[----:B------:R-:W-:-:S03]  /*3cb30*/  IMAD.MOV.U32 R171, RZ, RZ, R252 ;  /* 0x000000ffffab7224 */ /* 0x000fc600078e00fc */
[----:B------:R-:W4:Y:S04]  /*3cb40*/  LDL.LU R169, [R1+0x2f4] ;  /* 0x0002f40001a97983 */ /* 0x000f280000300800 */
[----:B------:R-:W4:Y:S04]  /*3cb50*/  LDL.LU R170, [R1+0x2f8] ;  /* 0x0002f80001aa7983 */ /* 0x000f280000300800 */
[----:B------:R-:W4:Y:S01]  /*3cb60*/  LDL.LU R252, [R1+0x432c] ;  /* 0x00432c0001fc7983 */ /* 0x000f220000300800 */
[----:B--2---:R-:W-:Y:S02]  /*3cb70*/  IMAD.MOV.U32 R83, RZ, RZ, R69 ;  /* 0x000000ffff537224 */ /* 0x004fe400078e0045 */
[----:B---3--:R-:W-:-:S02]  /*3cb80*/  IMAD.MOV.U32 R82, RZ, RZ, R68 ;  /* 0x000000ffff527224 */ /* 0x008fc400078e0044 */
[----:B----4-:R-:W-:Y:S02]  /*3cb90*/  IMAD.MOV.U32 R80, RZ, RZ, R64 ;  /* 0x000000ffff507224 */ /* 0x010fe400078e0040 */
[----:B------:R-:W2:Y:S01]  /*3cba0*/  LDL.LU R64, [R1+0x4328] ;  /* 0x0043280001407983 */ /* 0x000ea20000300800 */
[----:B------:R-:W-:-:S03]  /*3cbb0*/  IMAD.MOV.U32 R81, RZ, RZ, R65 ;  /* 0x000000ffff517224 */ /* 0x000fc600078e0041 */
[----:B------:R-:W3:Y:S04]  /*3cbc0*/  LDL.LU R65, [R1+0x4324] ;  /* 0x0043240001417983 */ /* 0x000ee80000300800 */
[----:B------:R-:W4:Y:S04]  /*3cbd0*/  LDL.LU R68, [R1+0x4320] ;  /* 0x0043200001447983 */ /* 0x000f280000300800 */
[----:B------:R-:W2:Y:S04]  /*3cbe0*/  LDL.LU R69, [R1+0x431c] ;  /* 0x00431c0001457983 */ /* 0x000ea80000300800 */
[----:B------:R-:W3:Y:S01]  /*3cbf0*/  LDL.LU R84, [R1+0x310] ;  /* 0x0003100001547983 */ /* 0x000ee20000300800 */
[----:B------:R-:W-:-:S03]  /*3cc00*/  IMAD.MOV.U32 R87, RZ, RZ, R252 ;  /* 0x000000ffff577224 */ /* 0x000fc600078e00fc */
[----:B------:R-:W3:Y:S04]  /*3cc10*/  LDL.LU R85, [R1+0x314] ;  /* 0x0003140001557983 */ /* 0x000ee80000300800 */
[----:B------:R-:W3:Y:S04]  /*3cc20*/  LDL.LU R86, [R1+0x318] ;  /* 0x0003180001567983 */ /* 0x000ee80000300800 */
[----:B------:R-:W4:Y:S04]  /*3cc30*/  LDL.LU R252, [R1+0x4318] ;  /* 0x0043180001fc7983 */ /* 0x000f280000300800 */
[----:B------:R-:W3:Y:S04]  /*3cc40*/  LDL.LU R92, [R1+0x330] ;  /* 0x00033000015c7983 */ /* 0x000ee80000300800 */
[----:B------:R-:W3:Y:S04]  /*3cc50*/  LDL.LU R93, [R1+0x334] ;  /* 0x00033400015d7983 */ /* 0x000ee80000300800 */
[----:B------:R-:W3:Y:S04]  /*3cc60*/  LDL.LU R94, [R1+0x338] ;  /* 0x00033800015e7983 */ /* 0x000ee80000300800 */
[----:B------:R-:W3:Y:S04]  /*3cc70*/  LDL.LU R95, [R1+0x33c] ;  /* 0x00033c00015f7983 */ /* 0x000ee80000300800 */
[----:B------:R-:W3:Y:S04]  /*3cc80*/  LDL.LU R96, [R1+0x340] ;  /* 0x0003400001607983 */ /* 0x000ee80000300800 */
[----:B------:R-:W3:Y:S04]  /*3cc90*/  LDL.LU R97, [R1+0x344] ;  /* 0x0003440001617983 */ /* 0x000ee80000300800 */
[----:B------:R-:W3:Y:S01]  /*3cca0*/  LDL.LU R98, [R1+0x348] ;  /* 0x0003480001627983 */ /* 0x000ee20000300800 */
[----:B----4-:R-:W-:-:S03]  /*3ccb0*/  MOV R99, R252 ;  /* 0x000000fc00637202 */ /* 0x010fc60000000f00 */
        /* <DEDUP_REMOVED lines=52> */
[----:B----4-:R-:W-:-:S03]  /*3d000*/  IMAD.MOV.U32 R107, RZ, RZ, R252 ;  /* 0x000000ffff6b7224 */ /* 0x010fc600078e00fc */
[----:B------:R-:W4:Y:S01]  /*3d010*/  LDL.LU R252, [R1+0x4310] ;  /* 0x0043100001fc7983 */ /* 0x000f220000300800 */
[----:B--2---:R-:W-:Y:S02]  /*3d020*/  IMAD.MOV.U32 R88, RZ, RZ, R69 ;  /* 0x000000ffff587224 */ /* 0x004fe400078e0045 */
[----:B------:R-:W-:Y:S02]  /*3d030*/  IMAD.MOV.U32 R89, RZ, RZ, R68 ;  /* 0x000000ffff597224 */ /* 0x000fe400078e0044 */
[----:B---3--:R-:W-:Y:S02]  /*3d040*/  IMAD.MOV.U32 R90, RZ, RZ, R65 ;  /* 0x000000ffff5a7224 */ /* 0x008fe400078e0041 */
[----:B------:R-:W-:Y:S02]  /*3d050*/  IMAD.MOV.U32 R91, RZ, RZ, R64 ;  /* 0x000000ffff5b7224 */ /* 0x000fe400078e0040 */
[----:B------:R-:W-:Y:S02]  /*3d060*/  IMAD.MOV.U32 R222, RZ, RZ, R3 ;  /* 0x000000ffffde7224 */ /* 0x000fe400078e0003 */
[----:B------:R-:W-:-:S02]  /*3d070*/  IMAD.MOV.U32 R223, RZ, RZ, R2 ;  /* 0x000000ffffdf7224 */ /* 0x000fc400078e0002 */
[----:B------:R-:W-:Y:S01]  /*3d080*/  IMAD.MOV.U32 R221, RZ, RZ, R4 ;  /* 0x000000ffffdd7224 */ /* 0x000fe200078e0004 */
[----:B------:R-:W-:Y:S01]  /*3d090*/  HMMA.1688.F32.TF32 R100, R232, R14, R100 ;  /* 0x0000000ee864723c */ /* 0x000fe20000081064 */
[----:B------:R-:W-:-:S05]  /*3d0a0*/  IMAD.MOV.U32 R160, RZ, RZ, R61 ;  /* 0x000000ffffa07224 */ /* 0x000fca00078e003d */
[----:B------:R-:W-:Y:S06]  /*3d0b0*/  HMMA.1688.F32.TF32 R96, R232, R10, R96 ;  /* 0x0000000ae860723c */ /* 0x000fec0000081060 */
[----:B------:R-:W-:Y:S01]  /*3d0c0*/  HMMA.1688.F32.TF32 R228, R224, R22, R228 ;  /* 0x00000016e0e4723c */ /* 0x000fe200000810e4 */
[----:B------:R-:W-:-:S05]  /*3d0d0*/  MOV R161, R60 ;  /* 0x0000003c00a17202 */ /* 0x000fca0000000f00 */
[C---:B------:R-:W-:Y:S06]  /*3d0e0*/  HMMA.1688.F32.TF32 R248, R224.reuse, R26, R248 ;  /* 0x0000001ae0f8723c */ /* 0x040fec00000810f8 */
[C---:B------:R-:W-:Y:S06]  /*3d0f0*/  HMMA.1688.F32.TF32 R244, R224.reuse, R30, R244 ;  /* 0x0000001ee0f4723c */ /* 0x040fec00000810f4 */
[C---:B------:R-:W-:Y:S06]  /*3d100*/  HMMA.1688.F32.TF32 R108, R224.reuse, R42, R108 ;  /* 0x0000002ae06c723c */ /* 0x040fec000008106c */
[C---:B------:R-:W-:Y:S06]  /*3d110*/  HMMA.1688.F32.TF32 R112, R224.reuse, R46, R112 ;  /* 0x0000002ee070723c */ /* 0x040fec0000081070 */
[C---:B------:R-:W-:Y:S06]  /*3d120*/  HMMA.1688.F32.TF32 R116, R224.reuse, R50, R116 ;  /* 0x00000032e074723c */ /* 0x040fec0000081074 */
[C---:B------:R-:W-:Y:S06]  /*3d130*/  HMMA.1688.F32.TF32 R124, R224.reuse, R58, R124 ;  /* 0x0000003ae07c723c */ /* 0x040fec000008107c */
[C---:B------:R-:W-:Y:S06]  /*3d140*/  HMMA.1688.F32.TF32 R188, R224.reuse, R62, R188 ;  /* 0x0000003ee0bc723c */ /* 0x040fec00000810bc */
[----:B------:R-:W-:-:S15]  /*3d150*/  HMMA.1688.F32.TF32 R120, R224, R54, R120 ;  /* 0x00000036e078723c */ /* 0x000fde0000081078 */
[----:B------:R-:W-:-:S02]  /*3d160*/  NOP ;  /* 0x0000000000007918 */ /* 0x000fc40000000000 */
[----:B------:R-:W-:Y:S04]  /*3d170*/  STL.64 [R1+0xe30], R188 ;  /* 0x000e30bc01007387 */ /* 0x000fe80000100a00 */
[----:B------:R1:W-:Y:S01]  /*3d180*/  STL.64 [R1+0xe38], R190 ;  /* 0x000e38be01007387 */ /* 0x0003e20000100a00 */
[C---:B------:R-:W-:Y:S03]  /*3d190*/  HMMA.1688.F32.TF32 R236, R224.reuse, R38, R236 ;  /* 0x00000026e0ec723c */ /* 0x040fe600000810ec */
[----:B-1----:R-:W2:Y:S04]  /*3d1a0*/  LDL.LU.64 R190, [R1+0x4308] ;  /* 0x0043080001be7983 */ /* 0x002ea80000300a00 */
[----:B------:R-:W2:Y:S04]  /*3d1b0*/  LDL.LU.64 R188, [R1+0x4300] ;  /* 0x0043000001bc7983 */ /* 0x000ea80000300a00 */
[----:B------:R-:W-:Y:S01]  /*3d1c0*/  STL.64 [R1+0xe20], R124 ;  /* 0x000e207c01007387 */ /* 0x000fe20000100a00 */
[C---:B------:R-:W-:Y:S03]  /*3d1d0*/  HMMA.1688.F32.TF32 R240, R224.reuse, R34, R240 ;  /* 0x00000022e0f0723c */ /* 0x040fe600000810f0 */
[----:B------:R1:W-:Y:S04]  /*3d1e0*/  STL.64 [R1+0xe28], R126 ;  /* 0x000e287e01007387 */ /* 0x0003e80000100a00 */
[----:B-1----:R-:W3:Y:S04]  /*3d1f0*/  LDL.LU.64 R126, [R1+0x42f8] ;  /* 0x0042f800017e7983 */ /* 0x002ee80000300a00 */
[----:B------:R-:W3:Y:S04]  /*3d200*/  LDL.LU.64 R124, [R1+0x42f0] ;  /* 0x0042f000017c7983 */ /* 0x000ee80000300a00 */
[----:B------:R-:W-:Y:S04]  /*3d210*/  STL.64 [R1+0x410], R120 ;  /* 0x0004107801007387 */ /* 0x000fe80000100a00 */
[----:B------:R1:W-:Y:S01]  /*3d220*/  STL.64 [R1+0x418], R122 ;  /* 0x0004187a01007387 */ /* 0x0003e20000100a00 */
[----:B------:R-:W-:Y:S01]  /*3d230*/  HMMA.1688.F32.TF32 R104, R224, R18, R104 ;  /* 0x00000012e068723c */ /* 0x000fe20000081068 */
[----:B------:R-:W-:-:S02]  /*3d240*/  IMAD.MOV.U32 R3, RZ, RZ, R110 ;  /* 0x000000ffff037224 */ /* 0x000fc400078e006e */
[----:B------:R-:W-:Y:S02]  /*3d250*/  IMAD.MOV.U32 R2, RZ, RZ, R111 ;  /* 0x000000ffff027224 */ /* 0x000fe400078e006f */
[----:B------:R-:W-:Y:S01]  /*3d260*/  IMAD.MOV.U32 R207, RZ, RZ, R48 ;  /* 0x000000ffffcf7224 */ /* 0x000fe200078e0030 */
[C---:B------:R-:W-:Y:S01]  /*3d270*/  HMMA.1688.F32.TF32 R92, R232.reuse, R70, R92 ;  /* 0x00000046e85c723c */ /* 0x040fe2000008105c */
[----:B------:R-:W-:Y:S01]  /*3d280*/  IMAD.MOV.U32 R4, RZ, RZ, R109 ;  /* 0x000000ffff047224 */ /* 0x000fe200078e006d */
[----:B------:R-:W-:Y:S01]  /*3d290*/  MOV R220, R45 ;  /* 0x0000002d00dc7202 */ /* 0x000fe20000000f00 */
[----:B------:R-:W-:Y:S01]  /*3d2a0*/  IMAD.MOV.U32 R162, RZ, RZ, R57 ;  /* 0x000000ffffa27224 */ /* 0x000fe200078e0039 */
[----:B------:R-:W-:Y:S04]  /*3d2b0*/  LDS R224, [R5+UR10+0x4000] ;  /* 0x0040000a05e07984 */ /* 0x000fe80008000800 */
[----:B-1----:R-:W2:Y:S04]  /*3d2c0*/  LDL.LU.64 R122, [R1+0x42e8] ;  /* 0x0042e800017a7983 */ /* 0x002ea80000300a00 */
[----:B------:R-:W2:Y:S04]  /*3d2d0*/  LDL.LU.64 R120, [R1+0x42e0] ;  /* 0x0042e00001787983 */ /* 0x000ea80000300a00 */
[----:B------:R-:W-:Y:S04]  /*3d2e0*/  STL.64 [R1+0x400], R116 ;  /* 0x0004007401007387 */ /* 0x000fe80000100a00 */
[----:B------:R1:W-:Y:S01]  /*3d2f0*/  STL.64 [R1+0x408], R118 ;  /* 0x0004087601007387 */ /* 0x0003e20000100a00 */
[----:B------:R-:W-:Y:S01]  /*3d300*/  HMMA.1688.F32.TF32 R88, R232, R66, R88 ;  /* 0x00000042e858723c */ /* 0x000fe20000081058 */
[----:B------:R-:W-:-:S02]  /*3d310*/  IMAD.MOV.U32 R163, RZ, RZ, R56 ;  /* 0x000000ffffa37224 */ /* 0x000fc400078e0038 */
[----:B------:R-:W-:Y:S01]  /*3d320*/  IMAD.MOV.U32 R204, RZ, RZ, R53 ;  /* 0x000000ffffcc7224 */ /* 0x000fe200078e0035 */
[----:B------:R-:W-:Y:S01]  /*3d330*/  LDS R226, [R5+UR10+0x5000] ;  /* 0x0050000a05e27984 */ /* 0x000fe20008000800 */
[----:B------:R-:W-:Y:S02]  /*3d340*/  IMAD.MOV.U32 R205, RZ, RZ, R52 ;  /* 0x000000ffffcd7224 */ /* 0x000fe400078e0034 */
[----:B------:R-:W-:Y:S01]  /*3d350*/  IMAD.MOV.U32 R206, RZ, RZ, R49 ;  /* 0x000000ffffce7224 */ /* 0x000fe200078e0031 */
[----:B------:R-:W-:Y:S04]  /*3d360*/  LDS R225, [R6+UR10+0x4000] ;  /* 0x0040000a06e17984 */ /* 0x000fe80008000800 */
[----:B-1----:R-:W3:Y:S04]  /*3d370*/  LDL.LU.64 R118, [R1+0x42d8] ;  /* 0x0042d80001767983 */ /* 0x002ee80000300a00 */
[----:B------:R-:W3:Y:S04]  /*3d380*/  LDL.LU.64 R116, [R1+0x42d0] ;  /* 0x0042d00001747983 */ /* 0x000ee80000300a00 */
[----:B------:R-:W-:Y:S04]  /*3d390*/  STL.64 [R1+0x3f0], R112 ;  /* 0x0003f07001007387 */ /* 0x000fe80000100a00 */
[----:B------:R1:W-:Y:S01]  /*3d3a0*/  STL.64 [R1+0x3f8], R114 ;  /* 0x0003f87201007387 */ /* 0x0003e20000100a00 */
[C---:B------:R-:W-:Y:S03]  /*3d3b0*/  HMMA.1688.F32.TF32 R68, R232.reuse, R62, R84 ;  /* 0x0000003ee844723c */ /* 0x040fe60000081054 */
[----:B------:R-:W-:Y:S04]  /*3d3c0*/  LDS R227, [R6+UR10+0x5000] ;  /* 0x0050000a06e37984 */ /* 0x000fe80008000800 */
[----:B-1----:R-:W2:Y:S04]  /*3d3d0*/  LDL.LU.64 R114, [R1+0x42c8] ;  /* 0x0042c80001727983 */ /* 0x002ea80000300a00 */
[----:B------:R-:W2:Y:S04]  /*3d3e0*/  LDL.LU.64 R112, [R1+0x42c0] ;  /* 0x0042c00001707983 */ /* 0x000ea80000300a00 */
[----:B------:R1:W-:Y:S04]  /*3d3f0*/  STL [R1+0x3e0], R108 ;  /* 0x0003e06c01007387 */ /* 0x0003e80000100800 */
[----:B------:R-:W3:Y:S04]  /*3d400*/  LDL.LU.64 R110, [R1+0x42b8] ;  /* 0x0042b800016e7983 */ /* 0x000ee80000300a00 */
[----:B-1----:R-:W3:Y:S04]  /*3d410*/  LDL.LU.64 R108, [R1+0x42b0] ;  /* 0x0042b000016c7983 */ /* 0x002ee80000300a00 */
[----:B------:R-:W-:Y:S04]  /*3d420*/  STL.64 [R1+0xe80], R236 ;  /* 0x000e80ec01007387 */ /* 0x000fe80000100a00 */
[----:B------:R1:W-:Y:S01]  /*3d430*/  STL.64 [R1+0xe88], R238 ;  /* 0x000e88ee01007387 */ /* 0x0003e20000100a00 */
[C---:B------:R-:W-:Y:S03]  /*3d440*/  HMMA.1688.F32.TF32 R64, R232.reuse, R58, R80 ;  /* 0x0000003ae840723c */ /* 0x040fe60000081050 */
[----:B-1----:R-:W2:Y:S04]  /*3d450*/  LDL.LU.64 R238, [R1+0x42a8] ;  /* 0x0042a80001ee7983 */ /* 0x002ea80000300a00 */
[----:B------:R-:W3:Y:S04]  /*3d460*/  LDL.LU.64 R236, [R1+0x42a0] ;  /* 0x0042a00001ec7983 */ /* 0x000ee80000300a00 */
[----:B------:R-:W-:Y:S04]  /*3d470*/  STL.64 [R1+0xe70], R240 ;  /* 0x000e70f001007387 */ /* 0x000fe80000100a00 */
[----:B------:R1:W-:Y:S01]  /*3d480*/  STL.64 [R1+0xe78], R242 ;  /* 0x000e78f201007387 */ /* 0x0003e20000100a00 */
[C---:B------:R-:W-:Y:S06]  /*3d490*/  HMMA.1688.F32.TF32 R60, R232.reuse, R54, R168 ;  /* 0x00000036e83c723c */ /* 0x040fec00000810a8 */
[C---:B------:R-:W-:Y:S01]  /*3d4a0*/  HMMA.1688.F32.TF32 R56, R232.reuse, R50, R160 ;  /* 0x00000032e838723c */ /* 0x040fe200000810a0 */
[----:B-1----:R-:W2:Y:S04]  /*3d4b0*/  LDL.LU.64 R242, [R1+0x4298] ;  /* 0x0042980001f27983 */ /* 0x002ea80000300a00 */
[----:B------:R-:W2:Y:S04]  /*3d4c0*/  LDL.LU.64 R240, [R1+0x4290] ;  /* 0x0042900001f07983 */ /* 0x000ea80000300a00 */
[----:B------:R-:W-:Y:S04]  /*3d4d0*/  STL.64 [R1+0xe60], R244 ;  /* 0x000e60f401007387 */ /* 0x000fe80000100a00 */
[----:B------:R1:W-:Y:S01]  /*3d4e0*/  STL.64 [R1+0xe68], R246 ;  /* 0x000e68f601007387 */ /* 0x0003e20000100a00 */
[C---:B------:R-:W-:Y:S06]  /*3d4f0*/  HMMA.1688.F32.TF32 R52, R232.reuse, R46, R72 ;  /* 0x0000002ee834723c */ /* 0x040fec0000081048 */
[C---:B------:R-:W-:Y:S01]  /*3d500*/  HMMA.1688.F32.TF32 R48, R232.reuse, R42, R152 ;  /* 0x0000002ae830723c */ /* 0x040fe20000081098 */
[----:B-1----:R-:W2:Y:S04]  /*3d510*/  LDL.LU.64 R246, [R1+0x4288] ;  /* 0x0042880001f67983 */ /* 0x002ea80000300a00 */
[----:B------:R-:W2:Y:S04]  /*3d520*/  LDL.LU.64 R244, [R1+0x4280] ;  /* 0x0042800001f47983 */ /* 0x000ea80000300a00 */
[----:B------:R-:W-:Y:S04]  /*3d530*/  STL.64 [R1+0xe50], R248 ;  /* 0x000e50f801007387 */ /* 0x000fe80000100a00 */
[----:B------:R1:W-:Y:S04]  /*3d540*/  STL.64 [R1+0xe58], R250 ;  /* 0x000e58fa01007387 */ /* 0x0003e80000100a00 */
[----:B-1----:R-:W2:Y:S04]  /*3d550*/  LDL.LU.64 R250, [R1+0x4278] ;  /* 0x0042780001fa7983 */ /* 0x002ea80000300a00 */
[----:B------:R-:W2:Y:S04]  /*3d560*/  LDL.LU.64 R248, [R1+0x4270] ;  /* 0x0042700001f87983 */ /* 0x000ea80000300a00 */
        /* <DEDUP_REMOVED lines=25> */
[C---:B----4-:R-:W-:Y:S03]  /*3d700*/  HMMA.1688.F32.TF32 R52, R232.reuse, R34, R204 ;  /* 0x00000022e834723c */ /* 0x050fe600000810cc */
[----:B------:R-:W-:Y:S04]  /*3d710*/  LDS R228, [R7+UR10+0x4000] ;  /* 0x0040000a07e47984 */ /* 0x000fe80008000800 */
[----:B------:R-:W-:Y:S01]  /*3d720*/  LDS R230, [R7+UR10+0x5000] ;  /* 0x0050000a07e67984 */ /* 0x000fe20008000800 */
[C---:B-1----:R-:W-:Y:S03]  /*3d730*/  HMMA.1688.F32.TF32 R48, R232.reuse, R30, R208 ;  /* 0x0000001ee830723c */ /* 0x042fe600000810d0 */
[----:B------:R-:W-:Y:S04]  /*3d740*/  LDS R229, [R79+UR10+0x4000] ;  /* 0x0040000a4fe57984 */ /* 0x000fe80008000800 */
[----:B------:R-:W-:Y:S04]  /*3d750*/  LDS R231, [R79+UR10+0x5000] ;  /* 0x0050000a4fe77984 */ /* 0x000fe80008000800 */
[----:B------:R-:W-:Y:S04]  /*3d760*/  STL.64 [R1+0xee0], R56 ;  /* 0x000ee03801007387 */ /* 0x000fe80000100a00 */
[----:B------:R1:W-:Y:S04]  /*3d770*/  STL.64 [R1+0xee8], R58 ;  /* 0x000ee83a01007387 */ /* 0x0003e80000100a00 */
[----:B------:R-:W-:Y:S04]  /*3d780*/  STL.64 [R1+0xed0], R52 ;  /* 0x000ed03401007387 */ /* 0x000fe80000100a00 */
[----:B------:R4:W-:Y:S01]  /*3d790*/  STL.64 [R1+0xed8], R54 ;  /* 0x000ed83601007387 */ /* 0x0009e20000100a00 */
[C---:B-1----:R-:W-:Y:S03]  /*3d7a0*/  HMMA.1688.F32.TF32 R56, R232.reuse, R26, R212 ;  /* 0x0000001ae838723c */ /* 0x042fe600000810d4 */
[----:B------:R-:W-:Y:S04]  /*3d7b0*/  STL.64 [R1+0xeb0], R48 ;  /* 0x000eb03001007387 */ /* 0x000fe80000100a00 */
[----:B------:R1:W-:Y:S01]  /*3d7c0*/  STL.64 [R1+0xeb8], R50 ;  /* 0x000eb83201007387 */ /* 0x0003e20000100a00 */
[C---:B----4-:R-:W-:Y:S06]  /*3d7d0*/  HMMA.1688.F32.TF32 R52, R232.reuse, R22, R216 ;  /* 0x00000016e834723c */ /* 0x050fec00000810d8 */
[----:B-1----:R-:W-:Y:S01]  /*3d7e0*/  HMMA.1688.F32.TF32 R48, R232, R18, R220 ;  /* 0x00000012e830723c */ /* 0x002fe200000810dc */
[----:B------:R-:W-:Y:S01]  /*3d7f0*/  IMAD.MOV.U32 R215, RZ, RZ, R0 ;  /* 0x000000ffffd77224 */ /* 0x000fe200078e0000 */
[----:B------:R-:W-:-:S07]  /*3d800*/  LOP3.LUT R0, R252, 0x40, RZ, 0x3c, !PT ;  /* 0x00000040fc007812 */ /* 0x000fce00078e3cff */
[----:B------:R-:W-:Y:S04]  /*3d810*/  STL.64 [R1+0xea0], R56 ;  /* 0x000ea03801007387 */ /* 0x000fe80000100a00 */
[----:B------:R-:W1:Y:S04]  /*3d820*/  LDSM.16.M88.4 R68, [R0+UR11+0x20000] ;  /* 0x0200000b0044783b */ /* 0x000e680008000200 */
[----:B------:R-:W4:Y:S04]  /*3d830*/  LDSM.16.M88.4 R64, [R0+UR11+0x20800] ;  /* 0x0208000b0040783b */ /* 0x000f280008000200 */
[----:B------:R-:W4:Y:S04]  /*3d840*/  LDSM.16.M88.4 R60, [R0+UR11+0x21000] ;  /* 0x0210000b003c783b */ /* 0x000f280008000200 */
[----:B------:R-:W-:Y:S04]  /*3d850*/  STL.64 [R1+0xea8], R58 ;  /* 0x000ea83a01007387 */ /* 0x000fe80000100a00 */
[----:B------:R-:W-:Y:S04]  /*3d860*/  STL.64 [R1+0xe90], R52 ;  /* 0x000e903401007387 */ /* 0x000fe80000100a00 */
[----:B------:R-:W3:Y:S04]  /*3d870*/  LDSM.16.M88.4 R56, [R0+UR11+0x21800] ;  /* 0x0218000b0038783b */ /* 0x000ee80008000200 */
[----:B------:R-:W-:Y:S01]  /*3d880*/  STL.64 [R1+0xe98], R54 ;  /* 0x000e983601007387 */ /* 0x000fe20000100a00 */
[----:B------:R-:W-:-:S03]  /*3d890*/  MOV R208, R44 ;  /* 0x0000002c00d07202 */ /* 0x000fc60000000f00 */
[----:B------:R-:W-:Y:S04]  /*3d8a0*/  STL.64 [R1+0xe00], R48 ;  /* 0x000e003001007387 */ /* 0x000fe80000100a00 */
[----:B------:R-:W3:Y:S04]  /*3d8b0*/  LDSM.16.M88.4 R52, [R0+UR11+0x22000] ;  /* 0x0220000b0034783b */ /* 0x000ee80008000200 */
[----:B------:R-:W-:Y:S01]  /*3d8c0*/  STL.64 [R1+0xe08], R50 ;  /* 0x000e083201007387 */ /* 0x000fe20000100a00 */
[----:B------:R-:W-:-:S03]  /*3d8d0*/  IMAD.MOV.U32 R209, RZ, RZ, R41 ;  /* 0x000000ffffd17224 */ /* 0x000fc600078e0029 */
[----:B------:R-:W3:Y:S01]  /*3d8e0*/  LDSM.16.M88.4 R48, [R0+UR11+0x22800] ;  /* 0x0228000b0030783b */ /* 0x000ee20008000200 */
[----:B------:R-:W-:-:S03]  /*3d8f0*/  IMAD.MOV.U32 R210, RZ, RZ, R40 ;  /* 0x000000ffffd27224 */ /* 0x000fc600078e0028 */
[----:B------:R-:W3:Y:S01]  /*3d900*/  LDSM.16.M88.4 R44, [R0+UR11+0x23000] ;  /* 0x0230000b002c783b */ /* 0x000ee20008000200 */
[----:B------:R-:W-:Y:S02]  /*3d910*/  IMAD.MOV.U32 R211, RZ, RZ, R37 ;  /* 0x000000ffffd37224 */ /* 0x000fe400078e0025 */
[----:B------:R-:W-:Y:S01]  /*3d920*/  IMAD.MOV.U32 R204, RZ, RZ, R36 ;  /* 0x000000ffffcc7224 */ /* 0x000fe200078e0024 */
[----:B------:R-:W3:Y:S01]  /*3d930*/  LDSM.16.M88.4 R40, [R0+UR11+0x23800] ;  /* 0x0238000b0028783b */ /* 0x000ee20008000200 */
[----:B------:R-:W-:Y:S02]  /*3d940*/  IMAD.MOV.U32 R205, RZ, RZ, R33 ;  /* 0x000000ffffcd7224 */ /* 0x000fe400078e0021 */
[----:B------:R-:W-:Y:S01]  /*3d950*/  IMAD.MOV.U32 R206, RZ, RZ, R32 ;  /* 0x000000ffffce7224 */ /* 0x000fe200078e0020 */
[----:B------:R-:W3:Y:S01]  /*3d960*/  LDSM.16.M88.4 R36, [R0+UR11+0x24000] ;  /* 0x0240000b0024783b */ /* 0x000ee20008000200 */
[----:B------:R-:W-:Y:S01]  /*3d970*/  MOV R207, R29 ;  /* 0x0000001d00cf7202 */ /* 0x000fe20000000f00 */
[----:B------:R-:W-:-:S02]  /*3d980*/  IMAD.MOV.U32 R220, RZ, RZ, R28 ;  /* 0x000000ffffdc7224 */ /* 0x000fc400078e001c */
[----:B------:R-:W2:Y:S01]  /*3d990*/  LDSM.16.M88.4 R32, [R0+UR11+0x24800] ;  /* 0x0248000b0020783b */ /* 0x000ea20008000200 */
[----:B------:R-:W-:Y:S02]  /*3d9a0*/  IMAD.MOV.U32 R221, RZ, RZ, R25 ;  /* 0x000000ffffdd7224 */ /* 0x000fe400078e0019 */
[----:B------:R-:W-:Y:S01]  /*3d9b0*/  IMAD.MOV.U32 R222, RZ, RZ, R24 ;  /* 0x000000ffffde7224 */ /* 0x000fe200078e0018 */
[----:B------:R-:W2:Y:S01]  /*3d9c0*/  LDSM.16.M88.4 R28, [R0+UR11+0x25000] ;  /* 0x0250000b001c783b */ /* 0x000ea20008000200 */
[----:B------:R-:W-:Y:S02]  /*3d9d0*/  IMAD.MOV.U32 R223, RZ, RZ, R21 ;  /* 0x000000ffffdf7224 */ /* 0x000fe400078e0015 */
[----:B------:R-:W-:Y:S01]  /*3d9e0*/  IMAD.MOV.U32 R216, RZ, RZ, R20 ;  /* 0x000000ffffd87224 */ /* 0x000fe200078e0014 */
[----:B------:R-:W2:Y:S01]  /*3d9f0*/  LDSM.16.M88.4 R24, [R0+UR11+0x25800] ;  /* 0x0258000b0018783b */ /* 0x000ea20008000200 */
[----:B------:R-:W-:Y:S01]  /*3da00*/  IMAD.MOV.U32 R217, RZ, RZ, R17 ;  /* 0x000000ffffd97224 */ /* 0x000fe200078e0011 */
[----:B------:R-:W-:-:S02]  /*3da10*/  MOV R218, R16 ;  /* 0x0000001000da7202 */ /* 0x000fc40000000f00 */
[----:B------:R-:W2:Y:S01]  /*3da20*/  LDSM.16.M88.4 R20, [R0+UR11+0x26000] ;  /* 0x0260000b0014783b */ /* 0x000ea20008000200 */
[----:B------:R-:W-:Y:S02]  /*3da30*/  IMAD.MOV.U32 R219, RZ, RZ, R13 ;  /* 0x000000ffffdb7224 */ /* 0x000fe400078e000d */
[----:B------:R-:W-:Y:S01]  /*3da40*/  IMAD.MOV.U32 R212, RZ, RZ, R12 ;  /* 0x000000ffffd47224 */ /* 0x000fe200078e000c */
[----:B------:R-:W2:Y:S01]  /*3da50*/  LDSM.16.M88.4 R16, [R0+UR11+0x26800] ;  /* 0x0268000b0010783b */ /* 0x000ea20008000200 */
[----:B------:R-:W-:Y:S02]  /*3da60*/  IMAD.MOV.U32 R213, RZ, RZ, R9 ;  /* 0x000000ffffd57224 */ /* 0x000fe400078e0009 */
[----:B------:R-:W-:Y:S01]  /*3da70*/  IMAD.MOV.U32 R214, RZ, RZ, R8 ;  /* 0x000000ffffd67224 */ /* 0x000fe200078e0008 */
[----:B------:R-:W2:Y:S04]  /*3da80*/  LDSM.16.M88.4 R12, [R0+UR11+0x27000] ;  /* 0x0270000b000c783b */ /* 0x000ea80008000200 */
[----:B------:R-:W2:Y:S04]  /*3da90*/  LDSM.16.M88.4 R8, [R0+UR11+0x27800] ;  /* 0x0278000b0008783b */ /* 0x000ea80008000200 */
[----:B------:R-:W-:Y:S04]  /*3daa0*/  STL [R1+0x3e50], R252 ;  /* 0x003e50fc01007387 */ /* 0x000fe80000100800 */
[----:B-1----:R-:W-:Y:S04]  /*3dab0*/  STL [R1+0x4098], R70 ;  /* 0x0040984601007387 */ /* 0x002fe80000100800 */
[----:B------:R-:W-:Y:S04]  /*3dac0*/  STL [R1+0x4094], R71 ;  /* 0x0040944701007387 */ /* 0x000fe80000100800 */
[----:B----4-:R-:W-:Y:S04]  /*3dad0*/  STL [R1+0x40a0], R66 ;  /* 0x0040a04201007387 */ /* 0x010fe80000100800 */
[----:B------:R-:W-:Y:S04]  /*3dae0*/  STL [R1+0x409c], R67 ;  /* 0x00409c4301007387 */ /* 0x000fe80000100800 */
[----:B------:R-:W-:Y:S04]  /*3daf0*/  STL [R1+0x408c], R62 ;  /* 0x00408c3e01007387 */ /* 0x000fe80000100800 */
[----:B------:R-:W-:Y:S04]  /*3db00*/  STL [R1+0x4088], R63 ;  /* 0x0040883f01007387 */ /* 0x000fe80000100800 */
[----:B---3--:R-:W-:Y:S01]  /*3db10*/  STL [R1+0x40a4], R58 ;  /* 0x0040a43a01007387 */ /* 0x008fe20000100800 */
[C---:B------:R-:W-:Y:S03]  /*3db20*/  HMMA.1688.F32.TF32 R72, R224.reuse, R64, R216 ;  /* 0x00000040e048723c */ /* 0x040fe600000810d8 */
[----:B------:R-:W-:Y:S04]  /*3db30*/  STL [R1+0x4090], R59 ;  /* 0x0040903b01007387 */ /* 0x000fe80000100800 */
[----:B------:R-:W-:Y:S01]  /*3db40*/  STL [R1+0x40ac], R54 ;  /* 0x0040ac3601007387 */ /* 0x000fe20000100800 */
[----:B------:R-:W-:Y:S03]  /*3db50*/  HMMA.1688.F32.TF32 R80, R224, R68, R212 ;  /* 0x00000044e050723c */ /* 0x000fe600000810d4 */
        /* <DEDUP_REMOVED lines=9> */
[----:B--2---:R-:W-:Y:S04]  /*3dbf0*/  STL [R1+0x40d4], R34 ;  /* 0x0040d42201007387 */ /* 0x004fe80000100800 */
        /* <DEDUP_REMOVED lines=8> */
[----:B------:R-:W-:Y:S04]  /*3dc80*/  STL [R1+0x40f0], R19 ;  /* 0x0040f01301007387 */ /* 0x000fe80000100800 */
[----:B------:R-:W-:Y:S04]  /*3dc90*/  STL [R1+0x4064], R14 ;  /* 0x0040640e01007387 */ /* 0x000fe80000100800 */
[----:B------:R-:W-:Y:S04]  /*3dca0*/  STL [R1+0x4060], R15 ;  /* 0x0040600f01007387 */ /* 0x000fe80000100800 */
[----:B------:R-:W-:Y:S04]  /*3dcb0*/  STL [R1+0x406c], R10 ;  /* 0x00406c0a01007387 */ /* 0x000fe80000100800 */
[----:B------:R-:W-:Y:S04]  /*3dcc0*/  STL [R1+0x4068], R11 ;  /* 0x0040680b01007387 */ /* 0x000fe80000100800 */
[----:B------:R-:W-:Y:S04]  /*3dcd0*/  STL [R1+0x3a80], R0 ;  /* 0x003a800001007387 */ /* 0x000fe80000100800 */
[----:B------:R-:W-:Y:S04]  /*3dce0*/  STL.64 [R1+0xde0], R72 ;  /* 0x000de04801007387 */ /* 0x000fe80000100a00 */
[----:B------:R-:W-:Y:S04]  /*3dcf0*/  STL.64 [R1+0xdf0], R80 ;  /* 0x000df05001007387 */ /* 0x000fe80000100a00 */
[----:B------:R-:W-:Y:S04]  /*3dd00*/  STL.64 [R1+0xdf8], R82 ;  /* 0x000df85201007387 */ /* 0x000fe80000100a00 */
[----:B------:R2:W-:Y:S04]  /*3dd10*/  STL [R1+0xde8], R74 ;  /* 0x000de84a01007387 */ /* 0x0005e80000100800 */
[----:B------:R-:W3:Y:S04]  /*3dd20*/  LDL.LU R212, [R1+0x600] ;  /* 0x0006000001d47983 */ /* 0x000ee80000300800 */
[----:B------:R-:W3:Y:S04]  /*3dd30*/  LDL.LU R213, [R1+0x604] ;  /* 0x0006040001d57983 */ /* 0x000ee80000300800 */
[----:B------:R-:W3:Y:S04]  /*3dd40*/  LDL.LU R214, [R1+0x608] ;  /* 0x0006080001d67983 */ /* 0x000ee80000300800 */
[----:B------:R-:W3:Y:S04]  /*3dd50*/  LDL.LU R215, [R1+0x60c] ;  /* 0x00060c0001d77983 */ /* 0x000ee80000300800 */
[----:B------:R-:W4:Y:S04]  /*3dd60*/  LDL.LU R216, [R1+0x5f0] ;  /* 0x0005f00001d87983 */ /* 0x000f280000300800 */
[----:B------:R-:W4:Y:S04]  /*3dd70*/  LDL.LU R217, [R1+0x5f4] ;  /* 0x0005f40001d97983 */ /* 0x000f280000300800 */
[----:B------:R-:W4:Y:S04]  /*3dd80*/  LDL.LU R218, [R1+0x5f8] ;  /* 0x0005f80001da7983 */ /* 0x000f280000300800 */
[----:B------:R-:W4:Y:S01]  /*3dd90*/  LDL.LU R219, [R1+0x5fc] ;  /* 0x0005fc0001db7983 */ /* 0x000f220000300800 */
[----:B-1----:R-:W-:-:S02]  /*3dda0*/  IMAD.MOV.U32 R18, RZ, RZ, R75 ;  /* 0x000000ffff127224 */ /* 0x002fc400078e004b */
[----:B--2---:R-:W-:Y:S01]  /*3ddb0*/  HMMA.1688.F32.TF32 R72, R224, R60, R220 ;  /* 0x0000003ce048723c */ /* 0x004fe200000810dc */
[----:B------:R-:W-:Y:S04]  /*3ddc0*/  LDS R233, [R79+UR10+0x4080] ;  /* 0x0040800a4fe97984 */ /* 0x000fe80008000800 */
[----:B------:R1:W-:Y:S04]  /*3ddd0*/  STL [R1+0x40f8], R18 ;  /* 0x0040f81201007387 */ /* 0x0003e80000100800 */
[----:B------:R-:W2:Y:S04]  /*3dde0*/  LDL.LU R220, [R1+0x5e0] ;  /* 0x0005e00001dc7983 */ /* 0x000ea80000300800 */
[----:B------:R-:W2:Y:S04]  /*3ddf0*/  LDL.LU R221, [R1+0x5e4] ;  /* 0x0005e40001dd7983 */ /* 0x000ea80000300800 */
[----:B------:R-:W2:Y:S04]  /*3de00*/  LDL.LU R222, [R1+0x5e8] ;  /* 0x0005e80001de7983 */ /* 0x000ea80000300800 */
[----:B------:R-:W2:Y:S03]  /*3de10*/  LDL.LU R223, [R1+0x5ec] ;  /* 0x0005ec0001df7983 */ /* 0x000ea60000300800 */
[----:B------:R-:W-:Y:S01]  /*3de20*/  MOV R19, R72 ;  /* 0x0000004800137202 */ /* 0x000fe20000000f00 */
[----:B------:R-:W-:Y:S01]  /*3de30*/  IMAD.MOV.U32 R22, RZ, RZ, R73 ;  /* 0x000000ffff167224 */ /* 0x000fe200078e0049 */
[----:B------:R-:W-:Y:S01]  /*3de40*/  LDS R235, [R79+UR10+0x5080] ;  /* 0x0050800a4feb7984 */ /* 0x000fe20008000800 */
[----:B------:R-:W-:-:S02]  /*3de50*/  IMAD.MOV.U32 R23, RZ, RZ, R74 ;  /* 0x000000ffff177224 */ /* 0x000fc400078e004a */
[----:B------:R-:W-:Y:S01]  /*3de60*/  IMAD.MOV.U32 R26, RZ, RZ, R75 ;  /* 0x000000ffff1a7224 */ /* 0x000fe200078e004b */
[----:B------:R-:W-:Y:S01]  /*3de70*/  LDS R232, [R7+UR10+0x4080] ;  /* 0x0040800a07e87984 */ /* 0x000fe20008000800 */
[----:B------:R-:W-:Y:S03]  /*3de80*/  HMMA.1688.F32.TF32 R72, R224, R56, R204 ;  /* 0x00000038e048723c */ /* 0x000fe600000810cc */
[----:B------:R-:W-:Y:S04]  /*3de90*/  STL [R1+0x4108], R26 ;  /* 0x0041081a01007387 */ /* 0x000fe80000100800 */
[----:B------:R-:W-:Y:S04]  /*3dea0*/  STL [R1+0x4104], R23 ;  /* 0x0041041701007387 */ /* 0x000fe80000100800 */
[----:B------:R-:W-:Y:S04]  /*3deb0*/  STL [R1+0x4100], R22 ;  /* 0x0041001601007387 */ /* 0x000fe80000100800 */
[----:B------:R-:W-:Y:S04]  /*3dec0*/  STL [R1+0x40fc], R19 ;  /* 0x0040fc1301007387 */ /* 0x000fe80000100800 */
[----:B------:R-:W-:Y:S04]  /*3ded0*/  LDS R234, [R7+UR10+0x5080] ;  /* 0x0050800a07ea7984 */ /* 0x000fe80008000800 */
[----:B------:R-:W-:Y:S01]  /*3dee0*/  STL [R1+0xdc0], R72 ;  /* 0x000dc04801007387 */ /* 0x000fe20000100800 */
[----:B-1----:R-:W-:-:S03]  /*3def0*/  IMAD.MOV.U32 R18, RZ, RZ, R73 ;  /* 0x000000ffff127224 */ /* 0x002fc600078e0049 */
[----:B------:R1:W-:Y:S02]  /*3df00*/  STL.64 [R1+0xdc8], R74 ;  /* 0x000dc84a01007387 */ /* 0x0003e40000100a00 */
[----:B-1----:R-:W-:-:S15]  /*3df10*/  HMMA.1688.F32.TF32 R72, R224, R52, R208 ;  /* 0x00000034e048723c */ /* 0x002fde00000810d0 */
        /* <DEDUP_REMOVED lines=8> */
[----:B------:R-:W-:Y:S04]  /*3dfa0*/  STL [R1+0x4114], R38 ;  /* 0x0041142601007387 */ /* 0x000fe80000100800 */
[----:B------:R-:W-:Y:S01]  /*3dfb0*/  STL [R1+0x4110], R35 ;  /* 0x0041102301007387 */ /* 0x000fe20000100800 */
[----:B---3--:R-:W-:-:S15]  /*3dfc0*/  HMMA.1688.F32.TF32 R72, R224, R48, R212 ;  /* 0x00000030e048723c */ /* 0x008fde00000810d4 */
[----:B------:R-:W-:-:S09]  /*3dfd0*/  NOP ;  /* 0x0000000000007918 */ /* 0x000fd20000000000 */
[----:B------:R-:W-:Y:S02]  /*3dfe0*/  IMAD.MOV.U32 R27, RZ, RZ, R72 ;  /* 0x000000ffff1b7224 */ /* 0x000fe400078e0048 */
[----:B------:R-:W-:Y:S02]  /*3dff0*/  IMAD.MOV.U32 R30, RZ, RZ, R73 ;  /* 0x000000ffff1e7224 */ /* 0x000fe400078e0049 */
[----:B------:R-:W-:Y:S02]  /*3e000*/  IMAD.MOV.U32 R31, RZ, RZ, R74 ;  /* 0x000000ffff1f7224 */ /* 0x000fe400078e004a */
[----:B------:R-:W-:Y:S02]  /*3e010*/  IMAD.MOV.U32 R34, RZ, RZ, R75 ;  /* 0x000000ffff227224 */ /* 0x000fe400078e004b */
[----:B----4-:R-:W-:Y:S03]  /*3e020*/  HMMA.1688.F32.TF32 R72, R224, R44, R216 ;  /* 0x0000002ce048723c */ /* 0x010fe600000810d8 */
[----:B------:R-:W-:Y:S04]  /*3e030*/  STL [R1+0x412c], R34 ;  /* 0x00412c2201007387 */ /* 0x000fe80000100800 */
[----:B------:R1:W-:-:S15]  /*3e040*/  STL [R1+0x4128], R31 ;  /* 0x0041281f01007387 */ /* 0x0003de0000100800 */
[----:B------:R-:W-:-:S02]  /*3e050*/  NOP ;  /* 0x0000000000007918 */ /* 0x000fc40000000000 */
[----:B------:R-:W-:Y:S01]  /*3e060*/  IMAD.MOV.U32 R43, RZ, RZ, R72 ;  /* 0x000000ffff2b7224 */ /* 0x000fe200078e0048 */
[----:B------:R-:W-:Y:S01]  /*3e070*/  MOV R46, R73 ;  /* 0x00000049002e7202 */ /* 0x000fe20000000f00 */
[----:B------:R-:W-:Y:S02]  /*3e080*/  IMAD.MOV.U32 R47, RZ, RZ, R74 ;  /* 0x000000ffff2f7224 */ /* 0x000fe400078e004a */
[----:B------:R-:W-:Y:S02]  /*3e090*/  IMAD.MOV.U32 R50, RZ, RZ, R75 ;  /* 0x000000ffff327224 */ /* 0x000fe400078e004b */
[----:B--2---:R-:W-:Y:S01]  /*3e0a0*/  HMMA.1688.F32.TF32 R72, R224, R40, R220 ;  /* 0x00000028e048723c */ /* 0x004fe200000810dc */
[----:B------:R-:W-:Y:S04]  /*3e0b0*/  STL [R1+0x4124], R30 ;  /* 0x0041241e01007387 */ /* 0x000fe80000100800 */
[----:B------:R2:W-:Y:S04]  /*3e0c0*/  STL [R1+0x4120], R27 ;  /* 0x0041201b01007387 */ /* 0x0005e80000100800 */
[----:B------:R3:W-:Y:S04]  /*3e0d0*/  STL [R1+0x4138], R47 ;  /* 0x0041382f01007387 */ /* 0x0007e80000100800 */
[----:B------:R4:W-:Y:S04]  /*3e0e0*/  STL [R1+0x4134], R46 ;  /* 0x0041342e01007387 */ /* 0x0009e80000100800 */
[----:B------:R4:W-:Y:S04]  /*3e0f0*/  STL [R1+0x4130], R43 ;  /* 0x0041302b01007387 */ /* 0x0009e80000100800 */
[----:B------:R-:W3:Y:S04]  /*3e100*/  LDL.LU R160, [R1+0x5d0] ;  /* 0x0005d00001a07983 */ /* 0x000ee80000300800 */
[----:B------:R-:W3:Y:S01]  /*3e110*/  LDL.LU R161, [R1+0x5d4] ;  /* 0x0005d40001a17983 */ /* 0x000ee20000300800 */
[----:B------:R-:W-:-:S03]  /*3e120*/  IMAD.MOV.U32 R26, RZ, RZ, R72 ;  /* 0x000000ffff1a7224 */ /* 0x000fc600078e0048 */
[----:B------:R-:W3:Y:S01]  /*3e130*/  LDL.LU R162, [R1+0x5d8] ;  /* 0x0005d80001a27983 */ /* 0x000ee20000300800 */
[----:B------:R-:W-:-:S03]  /*3e140*/  IMAD.MOV.U32 R23, RZ, RZ, R73 ;  /* 0x000000ffff177224 */ /* 0x000fc600078e0049 */
[----:B------:R-:W3:Y:S01]  /*3e150*/  LDL.LU R163, [R1+0x5dc] ;  /* 0x0005dc0001a37983 */ /* 0x000ee20000300800 */
[----:B------:R-:W-:-:S03]  /*3e160*/  IMAD.MOV.U32 R22, RZ, RZ, R74 ;  /* 0x000000ffff167224 */ /* 0x000fc600078e004a */
[----:B------:R-:W2:Y:S01]  /*3e170*/  LDL.LU R72, [R1+0x5c0] ;  /* 0x0005c00001487983 */ /* 0x000ea20000300800 */
[----:B------:R-:W-:-:S03]  /*3e180*/  IMAD.MOV.U32 R19, RZ, RZ, R75 ;  /* 0x000000ffff137224 */ /* 0x000fc600078e004b */
[----:B------:R-:W2:Y:S04]  /*3e190*/  LDL.LU R73, [R1+0x5c4] ;  /* 0x0005c40001497983 */ /* 0x000ea80000300800 */
[----:B------:R-:W2:Y:S04]  /*3e1a0*/  LDL.LU R74, [R1+0x5c8] ;  /* 0x0005c800014a7983 */ /* 0x000ea80000300800 */
[----:B------:R-:W2:Y:S04]  /*3e1b0*/  LDL.LU R75, [R1+0x5cc] ;  /* 0x0005cc00014b7983 */ /* 0x000ea80000300800 */
[----:B------:R-:W4:Y:S04]  /*3e1c0*/  LDL.LU R220, [R1] ;  /* 0x0000000001dc7983 */ /* 0x000f280000300800 */
        /* <DEDUP_REMOVED lines=27> */
[----:B--2---:R-:W-:-:S15]  /*3e380*/  HMMA.1688.F32.TF32 R72, R224, R32, R72 ;  /* 0x00000020e048723c */ /* 0x004fde0000081048 */
[----:B------:R-:W-:-:S09]  /*3e390*/  NOP ;  /* 0x0000000000007918 */ /* 0x000fd20000000000 */
[----:B------:R-:W-:Y:S01]  /*3e3a0*/  IMAD.MOV.U32 R51, RZ, RZ, R72 ;  /* 0x000000ffff337224 */ /* 0x000fe200078e0048 */
[----:B------:R-:W-:Y:S01]  /*3e3b0*/  MOV R58, R75 ;  /* 0x0000004b003a7202 */ /* 0x000fe20000000f00 */
[----:B------:R-:W-:Y:S02]  /*3e3c0*/  IMAD.MOV.U32 R54, RZ, RZ, R73 ;  /* 0x000000ffff367224 */ /* 0x000fe400078e0049 */
        /* <DEDUP_REMOVED lines=9> */
[----:B-1----:R-:W-:Y:S01]  /*3e460*/  IMAD.MOV.U32 R31, RZ, RZ, R72 ;  /* 0x000000ffff1f7224 */ /* 0x002fe200078e0048 */
[----:B------:R-:W-:Y:S01]  /*3e470*/  MOV R27, R74 ;  /* 0x0000004a001b7202 */ /* 0x000fe20000000f00 */
[----:B------:R-:W-:Y:S02]  /*3e480*/  IMAD.MOV.U32 R30, RZ, RZ, R73 ;  /* 0x000000ffff1e7224 */ /* 0x000fe400078e0049 */
[----:B------:R-:W-:Y:S02]  /*3e490*/  IMAD.MOV.U32 R42, RZ, RZ, R75 ;  /* 0x000000ffff2a7224 */ /* 0x000fe400078e004b */
[C---:B------:R-:W-:Y:S06]  /*3e4a0*/  HMMA.1688.F32.TF32 R72, R224.reuse, R20, R204 ;  /* 0x00000014e048723c */ /* 0x040fec00000810cc */
[----:B------:R-:W-:-:S15]  /*3e4b0*/  HMMA.1688.F32.TF32 R80, R224, R36, R160 ;  /* 0x00000024e050723c */ /* 0x000fde00000810a0 */
[----:B------:R-:W-:-:S03]  /*3e4c0*/  NOP ;  /* 0x0000000000007918 */ /* 0x000fc60000000000 */
[----:B------:R-:W-:Y:S02]  /*3e4d0*/  IMAD.MOV.U32 R47, RZ, RZ, R72 ;  /* 0x000000ffff2f7224 */ /* 0x000fe400078e0048 */
[----:B------:R-:W-:Y:S02]  /*3e4e0*/  IMAD.MOV.U32 R46, RZ, RZ, R73 ;  /* 0x000000ffff2e7224 */ /* 0x000fe400078e0049 */
[----:B------:R-:W-:Y:S02]  /*3e4f0*/  IMAD.MOV.U32 R43, RZ, RZ, R74 ;  /* 0x000000ffff2b7224 */ /* 0x000fe400078e004a */
[----:B------:R-:W-:Y:S02]  /*3e500*/  IMAD.MOV.U32 R34, RZ, RZ, R75 ;  /* 0x000000ffff227224 */ /* 0x000fe400078e004b */
[----:B------:R-:W-:Y:S01]  /*3e510*/  HMMA.1688.F32.TF32 R72, R224, R16, R208 ;  /* 0x00000010e048723c */ /* 0x000fe200000810d0 */
[----:B------:R-:W-:Y:S01]  /*3e520*/  MOV R39, R80 ;  /* 0x0000005000277202 */ /* 0x000fe20000000f00 */
[----:B------:R-:W-:-:S02]  /*3e530*/  IMAD.MOV.U32 R38, RZ, RZ, R81 ;  /* 0x000000ffff267224 */ /* 0x000fc400078e0051 */
[----:B------:R-:W-:Y:S02]  /*3e540*/  IMAD.MOV.U32 R35, RZ, RZ, R82 ;  /* 0x000000ffff237224 */ /* 0x000fe400078e0052 */
[----:B------:R-:W-:Y:S01]  /*3e550*/  HMMA.1688.F32.TF32 R84, R224, R12, R212 ;  /* 0x0000000ce054723c */ /* 0x000fe200000810d4 */
[----:B------:R-:W-:-:S05]  /*3e560*/  IMAD.MOV.U32 R18, RZ, RZ, R83 ;  /* 0x000000ffff127224 */ /* 0x000fca00078e0053 */
[----:B------:R-:W-:Y:S01]  /*3e570*/  HMMA.1688.F32.TF32 R80, R224, R8, R216 ;  /* 0x00000008e050723c */ /* 0x000fe200000810d8 */
[----:B------:R-:W-:Y:S01]  /*3e580*/  IMAD.MOV.U32 R204, RZ, RZ, R236 ;  /* 0x000000ffffcc7224 */ /* 0x000fe200078e00ec */
[----:B------:R-:W-:Y:S01]  /*3e590*/  LDS R224, [R5+UR10+0x4080] ;  /* 0x0040800a05e07984 */ /* 0x000fe20008000800 */
[----:B------:R-:W-:Y:S02]  /*3e5a0*/  IMAD.MOV.U32 R205, RZ, RZ, R237 ;  /* 0x000000ffffcd7224 */ /* 0x000fe400078e00ed */
[----:B------:R-:W-:Y:S01]  /*3e5b0*/  IMAD.MOV.U32 R206, RZ, RZ, R238 ;  /* 0x000000ffffce7224 */ /* 0x000fe200078e00ee */
[----:B------:R-:W-:Y:S01]  /*3e5c0*/  LDS R226, [R5+UR10+0x5080] ;  /* 0x0050800a05e27984 */ /* 0x000fe20008000800 */
[----:B------:R-:W-:-:S03]  /*3e5d0*/  IMAD.MOV.U32 R207, RZ, RZ, R239 ;  /* 0x000000ffffcf7224 */ /* 0x000fc600078e00ef */
[----:B------:R-:W-:Y:S02]  /*3e5e0*/  LDS R225, [R6+UR10+0x4080] ;  /* 0x0040800a06e17984 */ /* 0x000fe40008000800 */
[----:B------:R-:W-:Y:S01]  /*3e5f0*/  IMAD.MOV.U32 R59, RZ, RZ, R72 ;  /* 0x000000ffff3b7224 */ /* 0x000fe200078e0048 */
[----:B------:R-:W-:Y:S01]  /*3e600*/  MOV R62, R73 ;  /* 0x00000049003e7202 */ /* 0x000fe20000000f00 */
[----:B------:R-:W-:Y:S01]  /*3e610*/  IMAD.MOV.U32 R63, RZ, RZ, R74 ;  /* 0x000000ffff3f7224 */ /* 0x000fe200078e004a */
[----:B------:R-:W1:Y:S01]  /*3e620*/  LDS R227, [R6+UR10+0x5080] ;  /* 0x0050800a06e37984 */ /* 0x000e620008000800 */
[----:B------:R-:W-:Y:S02]  /*3e630*/  IMAD.MOV.U32 R252, RZ, RZ, R75 ;  /* 0x000000fffffc7224 */ /* 0x000fe400078e004b */
[C---:B------:R-:W-:Y:S01]  /*3e640*/  HMMA.1688.F32.TF32 R72, R228.reuse, R68, R220 ;  /* 0x00000044e448723c */ /* 0x040fe200000810dc */
[----:B------:R-:W-:Y:S04]  /*3e650*/  STL.64 [R1+0xd10], R84 ;  /* 0x000d105401007387 */ /* 0x000fe80000100a00 */
[----:B------:R2:W-:Y:S04]  /*3e660*/  STL.64 [R1+0xd18], R86 ;  /* 0x000d185601007387 */ /* 0x0005e80000100a00 */
[----:B------:R-:W-:Y:S04]  /*3e670*/  STL.64 [R1+0xcb0], R80 ;  /* 0x000cb05001007387 */ /* 0x000fe80000100a00 */
[----:B------:R3:W-:Y:S01]  /*3e680*/  STL.64 [R1+0xcb8], R82 ;  /* 0x000cb85201007387 */ /* 0x0007e20000100a00 */
[C---:B--2---:R-:W-:Y:S09]  /*3e690*/  HMMA.1688.F32.TF32 R84, R228.reuse, R64, R248 ;  /* 0x00000040e454723c */ /* 0x044ff200000810f8 */
[----:B------:R-:W-:Y:S01]  /*3e6a0*/  STL.64 [R1+0xd00], R72 ;  /* 0x000d004801007387 */ /* 0x000fe20000100a00 */
[C---:B---3--:R-:W-:Y:S03]  /*3e6b0*/  HMMA.1688.F32.TF32 R80, R228.reuse, R60, R244 ;  /* 0x0000003ce450723c */ /* 0x048fe600000810f4 */
[----:B------:R2:W-:Y:S03]  /*3e6c0*/  STL.64 [R1+0xd08], R74 ;  /* 0x000d084a01007387 */ /* 0x0005e60000100a00 */
[C---:B--2---:R-:W-:Y:S07]  /*3e6d0*/  HMMA.1688.F32.TF32 R72, R228.reuse, R56, R240 ;  /* 0x00000038e448723c */ /* 0x044fee00000810f0 */
[----:B------:R-:W-:Y:S04]  /*3e6e0*/  STL.64 [R1+0xcf0], R84 ;  /* 0x000cf05401007387 */ /* 0x000fe80000100a00 */
[----:B------:R-:W-:Y:S04]  /*3e6f0*/  STL.64 [R1+0xcf8], R86 ;  /* 0x000cf85601007387 */ /* 0x000fe80000100a00 */
[----:B------:R-:W2:Y:S04]  /*3e700*/  LDL.LU R208, [R1+0x60] ;  /* 0x0000600001d07983 */ /* 0x000ea80000300800 */
[----:B------:R3:W-:Y:S04]  /*3e710*/  STL.64 [R1+0xce0], R80 ;  /* 0x000ce05001007387 */ /* 0x0007e80000100a00 */
[----:B------:R4:W-:Y:S04]  /*3e720*/  STL.64 [R1+0xce8], R82 ;  /* 0x000ce85201007387 */ /* 0x0009e80000100a00 */
        /* <DEDUP_REMOVED lines=57> */
[C---:B----4-:R-:W-:Y:S06]  /*3eac0*/  HMMA.1688.F32.TF32 R96, R228.reuse, R48, R88 ;  /* 0x00000030e460723c */ /* 0x050fec0000081058 */
[C---:B---3--:R-:W-:Y:S06]  /*3ead0*/  HMMA.1688.F32.TF32 R88, R228.reuse, R40, R80 ;  /* 0x00000028e458723c */ /* 0x048fec0000081050 */
[C---:B--2---:R-:W-:Y:S06]  /*3eae0*/  HMMA.1688.F32.TF32 R100, R228.reuse, R52, R92 ;  /* 0x00000034e464723c */ /* 0x044fec000008105c */
        /* <DEDUP_REMOVED lines=23> */
[----:B-1----:R-:W-:Y:S09]  /*3ec60*/  HMMA.1688.F32.TF32 R72, R228, R12, R204 ;  /* 0x0000000ce448723c */ /* 0x002ff200000810cc */
[----:B------:R-:W-:Y:S04]  /*3ec70*/  STL.64 [R1+0xbe0], R80 ;  /* 0x000be05001007387 */ /* 0x000fe80000100a00 */
[----:B------:R-:W-:Y:S10]  /*3ec80*/  STL.64 [R1+0xbe8], R82 ;  /* 0x000be85201007387 */ /* 0x000ff40000100a00 */
[----:B------:R-:W-:Y:S01]  /*3ec90*/  STL.64 [R1+0xbc0], R72 ;  /* 0x000bc04801007387 */ /* 0x000fe20000100a00 */
[----:B------:R-:W-:-:S03]  /*3eca0*/  MOV R10, R75 ;  /* 0x0000004b000a7202 */ /* 0x000fc60000000f00 */
[----:B------:R-:W-:Y:S04]  /*3ecb0*/  STL.64 [R1+0xbd0], R76 ;  /* 0x000bd04c01007387 */ /* 0x000fe80000100a00 */
[----:B------:R-:W-:Y:S04]  /*3ecc0*/  STL.64 [R1+0xbd8], R78 ;  /* 0x000bd84e01007387 */ /* 0x000fe80000100a00 */
[----:B------:R1:W-:Y:S02]  /*3ecd0*/  STL [R1+0xbc8], R74 ;  /* 0x000bc84a01007387 */ /* 0x0003e40000100800 */
[----:B-1----:R-:W-:Y:S02]  /*3ece0*/  HMMA.1688.F32.TF32 R72, R228, R8, R208 ;  /* 0x00000008e448723c */ /* 0x002fe400000810d0 */
[----:B------:R-:W-:Y:S04]  /*3ecf0*/  STL [R1+0x4070], R10 ;  /* 0x0040700a01007387 */ /* 0x000fe80000100800 */
[----:B------:R-:W-:Y:S01]  /*3ed00*/  LDS R228, [R5+UR10+0x4100] ;  /* 0x0041000a05e47984 */ /* 0x000fe20008000800 */
[C---:B------:R-:W-:Y:S03]  /*3ed10*/  HMMA.1688.F32.TF32 R76, R224.reuse, R64, R216 ;  /* 0x00000040e04c723c */ /* 0x040fe600000810d8 */
[----:B------:R-:W-:Y:S04]  /*3ed20*/  LDS R230, [R5+UR10+0x5100] ;  /* 0x0051000a05e67984 */ /* 0x000fe80008000800 */
[----:B------:R-:W-:Y:S04]  /*3ed30*/  LDS R229, [R6+UR10+0x4100] ;  /* 0x0041000a06e57984 */ /* 0x000fe80008000800 */
[----:B------:R-:W1:Y:S05]  /*3ed40*/  LDS R231, [R6+UR10+0x5100] ;  /* 0x0051000a06e77984 */ /* 0x000e6a0008000800 */
[----:B------:R-:W-:Y:S04]  /*3ed50*/  STL.64 [R1+0xbb0], R72 ;  /* 0x000bb04801007387 */ /* 0x000fe80000100a00 */
[----:B------:R2:W-:Y:S02]  /*3ed60*/  STL.64 [R1+0xbb8], R74 ;  /* 0x000bb84a01007387 */ /* 0x0005e40000100a00 */
[----:B--2---:R-:W-:-:S15]  /*3ed70*/  HMMA.1688.F32.TF32 R72, R224, R68, R212 ;  /* 0x00000044e048723c */ /* 0x004fde00000810d4 */
[----:B------:R-:W-:-:S08]  /*3ed80*/  NOP ;  /* 0x0000000000007918 */ /* 0x000fd00000000000 */
[----:B------:R-:W-:Y:S01]  /*3ed90*/  STL.64 [R1+0xba0], R72 ;  /* 0x000ba04801007387 */ /* 0x000fe20000100a00 */
[----:B------:R-:W-:-:S03]  /*3eda0*/  IMAD.MOV.U32 R10, RZ, RZ, R75 ;  /* 0x000000ffff0a7224 */ /* 0x000fc600078e004b */
[----:B------:R2:W-:Y:S02]  /*3edb0*/  STL [R1+0xba8], R74 ;  /* 0x000ba84a01007387 */ /* 0x0005e40000100800 */
[----:B--2---:R-:W-:Y:S02]  /*3edc0*/  HMMA.1688.F32.TF32 R72, R224, R60, R220 ;  /* 0x0000003ce048723c */ /* 0x004fe400000810dc */
[----:B------:R-:W-:Y:S04]  /*3edd0*/  STL [R1+0x4074], R10 ;  /* 0x0040740a01007387 */ /* 0x000fe80000100800 */
[----:B------:R2:W-:Y:S04]  /*3ede0*/  STL.64 [R1+0xb90], R76 ;  /* 0x000b904c01007387 */ /* 0x0005e80000100a00 */
[----:B------:R3:W-:-:S13]  /*3edf0*/  STL.64 [R1+0xb98], R78 ;  /* 0x000b984e01007387 */ /* 0x0007da0000100a00 */
[----:B------:R4:W-:Y:S04]  /*3ee00*/  STL [R1+0xb8c], R75 ;  /* 0x000b8c4b01007387 */ /* 0x0009e80000100800 */
        /* <DEDUP_REMOVED lines=8> */
[----:B--2---:R-:W2:Y:S04]  /*3ee90*/  LDL.LU R76, [R1+0xf0] ;  /* 0x0000f000014c7983 */ /* 0x004ea80000300800 */
[----:B------:R-:W2:Y:S04]  /*3eea0*/  LDL.LU R77, [R1+0xf4] ;  /* 0x0000f400014d7983 */ /* 0x000ea80000300800 */
[----:B---3--:R-:W2:Y:S04]  /*3eeb0*/  LDL.LU R78, [R1+0xf8] ;  /* 0x0000f800014e7983 */ /* 0x008ea80000300800 */
        /* <DEDUP_REMOVED lines=73> */
[----:B------:R-:W-:-:S02]  /*3f350*/  IMAD.MOV.U32 R11, RZ, RZ, R72 ;  /* 0x000000ffff0b7224 */ /* 0x000fc400078e0048 */
[----:B------:R-:W-:Y:S01]  /*3f360*/  IMAD.MOV.U32 R15, RZ, RZ, R74 ;  /* 0x000000ffff0f7224 */ /* 0x000fe200078e004a */
[----:B------:R-:W2:Y:S01]  /*3f370*/  LDL.LU R72, [R1+0xd0] ;  /* 0x0000d00001487983 */ /* 0x000ea20000300800 */
[----:B------:R-:W-:-:S03]  /*3f380*/  IMAD.MOV.U32 R14, RZ, RZ, R73 ;  /* 0x000000ffff0e7224 */ /* 0x000fc600078e0049 */
[----:B------:R-:W2:Y:S04]  /*3f390*/  LDL.LU R73, [R1+0xd4] ;  /* 0x0000d40001497983 */ /* 0x000ea80000300800 */
[----:B------:R-:W2:Y:S04]  /*3f3a0*/  LDL.LU R74, [R1+0xd8] ;  /* 0x0000d800014a7983 */ /* 0x000ea80000300800 */
[----:B----4-:R-:W4:Y:S04]  /*3f3b0*/  LDL.LU R75, [R1+0xdc] ;  /* 0x0000dc00014b7983 */ /* 0x010f280000300800 */
[----:B------:R-:W-:Y:S04]  /*3f3c0*/  STL [R1+0x4080], R15 ;  /* 0x0040800f01007387 */ /* 0x000fe80000100800 */
[----:B------:R1:W-:Y:S04]  /*3f3d0*/  STL [R1+0x407c], R14 ;  /* 0x00407c0e01007387 */ /* 0x0003e80000100800 */
[----:B------:R-:W-:Y:S01]  /*3f3e0*/  STL [R1+0x4078], R11 ;  /* 0x0040780b01007387 */ /* 0x000fe20000100800 */
[C---:B---3--:R-:W-:Y:S06]  /*3f3f0*/  HMMA.1688.F32.TF32 R212, R224.reuse, R12, R212 ;  /* 0x0000000ce0d4723c */ /* 0x048fec00000810d4 */
[C---:B--2---:R-:W-:Y:S06]  /*3f400*/  HMMA.1688.F32.TF32 R208, R224.reuse, R16, R208 ;  /* 0x00000010e0d0723c */ /* 0x044fec00000810d0 */
[C---:B------:R-:W-:Y:S06]  /*3f410*/  HMMA.1688.F32.TF32 R200, R224.reuse, R24, R200 ;  /* 0x00000018e0c8723c */ /* 0x040fec00000810c8 */
[C---:B------:R-:W-:Y:S06]  /*3f420*/  HMMA.1688.F32.TF32 R168, R224.reuse, R28, R168 ;  /* 0x0000001ce0a8723c */ /* 0x040fec00000810a8 */
[C---:B------:R-:W-:Y:S06]  /*3f430*/  HMMA.1688.F32.TF32 R80, R224.reuse, R32, R80 ;  /* 0x00000020e050723c */ /* 0x040fec0000081050 */
[C---:B------:R-:W-:Y:S06]  /*3f440*/  HMMA.1688.F32.TF32 R88, R224.reuse, R40, R88 ;  /* 0x00000028e058723c */ /* 0x040fec0000081058 */
[C---:B------:R-:W-:Y:S06]  /*3f450*/  HMMA.1688.F32.TF32 R92, R224.reuse, R44, R92 ;  /* 0x0000002ce05c723c */ /* 0x040fec000008105c */
[C---:B------:R-:W-:Y:S06]  /*3f460*/  HMMA.1688.F32.TF32 R104, R224.reuse, R56, R104 ;  /* 0x00000038e068723c */ /* 0x040fec0000081068 */
[C---:B------:R-:W-:Y:S06]  /*3f470*/  HMMA.1688.F32.TF32 R100, R224.reuse, R52, R100 ;  /* 0x00000034e064723c */ /* 0x040fec0000081064 */
[----:B------:R-:W-:-:S12]  /*3f480*/  HMMA.1688.F32.TF32 R96, R224, R48, R96 ;  /* 0x00000030e060723c */ /* 0x000fd80000081060 */
[----:B------:R-:W-:Y:S01]  /*3f490*/  IMAD.MOV.U32 R10, RZ, RZ, R107 ;  /* 0x000000ffff0a7224 */ /* 0x000fe200078e006b */
[----:B------:R-:W-:Y:S04]  /*3f4a0*/  STL.64 [R1+0xb70], R104 ;  /* 0x000b706801007387 */ /* 0x000fe80000100a00 */
[----:B------:R2:W-:Y:S01]  /*3f4b0*/  STL [R1+0xb78], R106 ;  /* 0x000b786a01007387 */ /* 0x0005e20000100800 */
[----:B-1----:R-:W-:Y:S01]  /*3f4c0*/  MOV R14, R102 ;  /* 0x00000066000e7202 */ /* 0x002fe20000000f00 */
[----:B------:R-:W-:Y:S02]  /*3f4d0*/  HMMA.1688.F32.TF32 R84, R224, R36, R84 ;  /* 0x00000024e054723c */ /* 0x000fe40000081054 */
[----:B--2---:R-:W2:Y:S01]  /*3f4e0*/  LDL.LU.64 R106, [R1+0x4258] ;  /* 0x00425800016a7983 */ /* 0x004ea20000300a00 */
[----:B------:R-:W-:-:S03]  /*3f4f0*/  IMAD.MOV.U32 R11, RZ, RZ, R103 ;  /* 0x000000ffff0b7224 */ /* 0x000fc600078e0067 */
[----:B------:R-:W2:Y:S01]  /*3f500*/  LDL.LU.64 R104, [R1+0x4250] ;  /* 0x0042500001687983 */ /* 0x000ea20000300a00 */
[----:B------:R-:W-:-:S03]  /*3f510*/  IMAD.MOV.U32 R15, RZ, RZ, R101 ;  /* 0x000000ffff0f7224 */ /* 0x000fc600078e0065 */
[----:B------:R1:W-:Y:S04]  /*3f520*/  STL [R1+0x4084], R10 ;  /* 0x0040840a01007387 */ /* 0x0003e80000100800 */
[----:B------:R3:W-:Y:S04]  /*3f530*/  STL [R1+0xb60], R100 ;  /* 0x000b606401007387 */ /* 0x0007e80000100800 */
[----:B------:R-:W2:Y:S01]  /*3f540*/  LDL.LU.64 R102, [R1+0x4248] ;  /* 0x0042480001667983 */ /* 0x000ea20000300a00 */
[----:B-1----:R-:W-:-:S03]  /*3f550*/  IMAD.MOV.U32 R10, RZ, RZ, R99 ;  /* 0x000000ffff0a7224 */ /* 0x002fc600078e0063 */
[----:B---3--:R-:W2:Y:S04]  /*3f560*/  LDL.LU.64 R100, [R1+0x4240] ;  /* 0x0042400001647983 */ /* 0x008ea80000300a00 */
[----:B------:R-:W-:Y:S04]  /*3f570*/  STL.64 [R1+0xb50], R96 ;  /* 0x000b506001007387 */ /* 0x000fe80000100a00 */
[----:B------:R1:W-:Y:S01]  /*3f580*/  STL [R1+0xb58], R98 ;  /* 0x000b586201007387 */ /* 0x0003e20000100800 */
[C---:B------:R-:W-:Y:S03]  /*3f590*/  HMMA.1688.F32.TF32 R204, R224.reuse, R20, R204 ;  /* 0x00000014e0cc723c */ /* 0x040fe600000810cc */
[----:B-1----:R-:W3:Y:S04]  /*3f5a0*/  LDL.LU.64 R98, [R1+0x4238] ;  /* 0x0042380001627983 */ /* 0x002ee80000300a00 */
[----:B------:R-:W3:Y:S04]  /*3f5b0*/  LDL.LU.64 R96, [R1+0x4230] ;  /* 0x0042300001607983 */ /* 0x000ee80000300a00 */
[----:B------:R-:W-:Y:S04]  /*3f5c0*/  STL.64 [R1+0xb40], R92 ;  /* 0x000b405c01007387 */ /* 0x000fe80000100a00 */
[----:B------:R1:W-:Y:S04]  /*3f5d0*/  STL.64 [R1+0xb48], R94 ;  /* 0x000b485e01007387 */ /* 0x0003e80000100a00 */
[----:B-1----:R-:W2:Y:S04]  /*3f5e0*/  LDL.LU.64 R94, [R1+0x4228] ;  /* 0x00422800015e7983 */ /* 0x002ea80000300a00 */
        /* <DEDUP_REMOVED lines=34> */
[----:B------:R-:W3:Y:S04]  /*3f810*/  LDL.LU.64 R218, [R1+0x4198] ;  /* 0x0041980001da7983 */ /* 0x000ee80000300a00 */
[----:B------:R-:W3:Y:S04]  /*3f820*/  LDL.LU.64 R216, [R1+0x4190] ;  /* 0x0041900001d87983 */ /* 0x000ee80000300a00 */
[----:B------:R1:W-:Y:S04]  /*3f830*/  STL.64 [R1+0xa60], R224 ;  /* 0x000a60e001007387 */ /* 0x0003e80000100a00 */
[----:B------:R4:W-:Y:S04]  /*3f840*/  STL.64 [R1+0xa68], R226 ;  /* 0x000a68e201007387 */ /* 0x0009e80000100a00 */
[----:B-1----:R-:W2:Y:S04]  /*3f850*/  LDL.LU R224, [R1+0x140] ;  /* 0x0001400001e07983 */ /* 0x002ea80000300800 */
[----:B------:R-:W2:Y:S04]  /*3f860*/  LDL.LU R225, [R1+0x144] ;  /* 0x0001440001e17983 */ /* 0x000ea80000300800 */
[----:B----4-:R-:W2:Y:S04]  /*3f870*/  LDL.LU R226, [R1+0x148] ;  /* 0x0001480001e27983 */ /* 0x010ea80000300800 */
[----:B------:R-:W2:Y:S01]  /*3f880*/  LDL.LU R227, [R1+0x14c] ;  /* 0x00014c0001e37983 */ /* 0x000ea20000300800 */
[----:B------:R-:W-:-:S15]  /*3f890*/  HMMA.1688.F32.TF32 R220, R232, R68, R220 ;  /* 0x00000044e8dc723c */ /* 0x000fde00000810dc */
[----:B------:R-:W-:-:S08]  /*3f8a0*/  NOP ;  /* 0x0000000000007918 */ /* 0x000fd00000000000 */
[----:B------:R-:W-:Y:S04]  /*3f8b0*/  STL.64 [R1+0xa50], R220 ;  /* 0x000a50dc01007387 */ /* 0x000fe80000100a00 */
[----:B------:R1:W-:Y:S04]  /*3f8c0*/  STL.64 [R1+0xa58], R222 ;  /* 0x000a58de01007387 */ /* 0x0003e80000100a00 */
[----:B-1----:R-:W4:Y:S04]  /*3f8d0*/  LDL.LU.64 R222, [R1+0x4188] ;  /* 0x0041880001de7983 */ /* 0x002f280000300a00 */
[----:B------:R-:W4:Y:S01]  /*3f8e0*/  LDL.LU.64 R220, [R1+0x4180] ;  /* 0x0041800001dc7983 */ /* 0x000f220000300a00 */
[C---:B------:R-:W-:Y:S06]  /*3f8f0*/  HMMA.1688.F32.TF32 R236, R232.reuse, R60, R236 ;  /* 0x0000003ce8ec723c */ /* 0x040fec00000810ec */
[C---:B------:R-:W-:Y:S06]  /*3f900*/  HMMA.1688.F32.TF32 R160, R232.reuse, R40, R160 ;  /* 0x00000028e8a0723c */ /* 0x040fec00000810a0 */
[----:B--2---:R-:W-:-:S15]  /*3f910*/  HMMA.1688.F32.TF32 R224, R232, R64, R224 ;  /* 0x00000040e8e0723c */ /* 0x004fde00000810e0 */
        /* <DEDUP_REMOVED lines=9> */
[----:B------:R1:W-:Y:S02]  /*3f9b0*/  STL.64 [R1+0xa28], R226 ;  /* 0x000a28e201007387 */ /* 0x0003e40000100a00 */
[C---:B-1----:R-:W-:Y:S06]  /*3f9c0*/  HMMA.1688.F32.TF32 R224, R232.reuse, R44, R76 ;  /* 0x0000002ce8e0723c */ /* 0x042fec000008104c */
        /* <DEDUP_REMOVED lines=12> */
[----:B------:R3:W-:Y:S04]  /*3fa90*/  STL.64 [R1+0x9d8], R78 ;  /* 0x0009d84e01007387 */ /* 0x0007e80000100a00 */
[----:B------:R-:W-:Y:S04]  /*3faa0*/  STL.64 [R1+0x9c0], R72 ;  /* 0x0009c04801007387 */ /* 0x000fe80000100a00 */
[----:B------:R4:W-:Y:S04]  /*3fab0*/  STL.64 [R1+0x9c8], R74 ;  /* 0x0009c84a01007387 */ /* 0x0009e80000100a00 */
[----:B------:R-:W2:Y:S01]  /*3fac0*/  LDL.LU R245, [R1+0x824] ;  /* 0x0008240001f57983 */ /* 0x000ea20000300800 */
[C---:B---3--:R-:W-:Y:S03]  /*3fad0*/  HMMA.1688.F32.TF32 R76, R232.reuse, R24, R216 ;  /* 0x00000018e84c723c */ /* 0x048fe600000810d8 */
[----:B------:R-:W2:Y:S03]  /*3fae0*/  LDL.LU R246, [R1+0x828] ;  /* 0x0008280001f67983 */ /* 0x000ea60000300800 */
[C---:B----4-:R-:W-:Y:S01]  /*3faf0*/  HMMA.1688.F32.TF32 R72, R232.reuse, R28, R220 ;  /* 0x0000001ce848723c */ /* 0x050fe200000810dc */
        /* <DEDUP_REMOVED lines=18> */
[----:B------:R1:W-:Y:S01]  /*3fc20*/  STL.64 [R1+0x9b0], R72 ;  /* 0x0009b04801007387 */ /* 0x0003e20000100a00 */
[C---:B------:R-:W-:Y:S03]  /*3fc30*/  HMMA.1688.F32.TF32 R212, R232.reuse, R20, R212 ;  /* 0x00000014e8d4723c */ /* 0x040fe600000810d4 */
[----:B------:R1:W-:Y:S04]  /*3fc40*/  STL.64 [R1+0x9b8], R74 ;  /* 0x0009b84a01007387 */ /* 0x0003e80000100a00 */
[----:B------:R-:W2:Y:S04]  /*3fc50*/  LDL.LU R221, [R1+0xec4] ;  /* 0x000ec40001dd7983 */ /* 0x000ea80000300800 */
[----:B------:R-:W2:Y:S04]  /*3fc60*/  LDL.LU R222, [R1+0xec8] ;  /* 0x000ec80001de7983 */ /* 0x000ea80000300800 */
[----:B------:R-:W2:Y:S04]  /*3fc70*/  LDL.LU R223, [R1+0xecc] ;  /* 0x000ecc0001df7983 */ /* 0x000ea80000300800 */
[----:B-1----:R-:W4:Y:S04]  /*3fc80*/  LDL.LU R72, [R1+0x8e0] ;  /* 0x0008e00001487983 */ /* 0x002f280000300800 */
[----:B------:R1:W-:Y:S01]  /*3fc90*/  STL.64 [R1+0x9a0], R76 ;  /* 0x0009a04c01007387 */ /* 0x0003e20000100a00 */
[C---:B------:R-:W-:Y:S03]  /*3fca0*/  HMMA.1688.F32.TF32 R208, R232.reuse, R16, R208 ;  /* 0x00000010e8d0723c */ /* 0x040fe600000810d0 */
[----:B------:R1:W-:Y:S04]  /*3fcb0*/  STL.64 [R1+0x9a8], R78 ;  /* 0x0009a84e01007387 */ /* 0x0003e80000100a00 */
[----:B------:R-:W4:Y:S04]  /*3fcc0*/  LDL.LU R73, [R1+0x8e4] ;  /* 0x0008e40001497983 */ /* 0x000f280000300800 */
[----:B------:R-:W4:Y:S04]  /*3fcd0*/  LDL.LU R74, [R1+0x8e8] ;  /* 0x0008e800014a7983 */ /* 0x000f280000300800 */
[----:B------:R-:W4:Y:S04]  /*3fce0*/  LDL.LU R75, [R1+0x8ec] ;  /* 0x0008ec00014b7983 */ /* 0x000f280000300800 */
[----:B------:R-:W3:Y:S04]  /*3fcf0*/  LDL.LU R160, [R1+0x910] ;  /* 0x0009100001a07983 */ /* 0x000ee80000300800 */
[----:B------:R-:W3:Y:S04]  /*3fd00*/  LDL.LU R161, [R1+0x914] ;  /* 0x0009140001a17983 */ /* 0x000ee80000300800 */
[----:B------:R-:W3:Y:S04]  /*3fd10*/  LDL.LU R162, [R1+0x918] ;  /* 0x0009180001a27983 */ /* 0x000ee80000300800 */
[----:B------:R-:W3:Y:S04]  /*3fd20*/  LDL.LU R163, [R1+0x91c] ;  /* 0x00091c0001a37983 */ /* 0x000ee80000300800 */
        /* <DEDUP_REMOVED lines=12> */
[----:B------:R1:W-:Y:S04]  /*3fdf0*/  STL.64 [R1+0x990], R212 ;  /* 0x000990d401007387 */ /* 0x0003e80000100a00 */
[----:B------:R1:W-:Y:S04]  /*3fe00*/  STL.64 [R1+0x998], R214 ;  /* 0x000998d601007387 */ /* 0x0003e80000100a00 */
[----:B-1----:R-:W2:Y:S04]  /*3fe10*/  LDL.LU R212, [R1+0x890] ;  /* 0x0008900001d47983 */ /* 0x002ea80000300800 */
        /* <DEDUP_REMOVED lines=8> */
[----:B------:R-:W2:Y:S01]  /*3fea0*/  LDL.LU R211, [R1+0x8fc] ;  /* 0x0008fc0001d37983 */ /* 0x000ea20000300800 */
[C---:B------:R-:W-:Y:S06]  /*3feb0*/  HMMA.1688.F32.TF32 R204, R232.reuse, R12, R204 ;  /* 0x0000000ce8cc723c */ /* 0x040fec00000810cc */
[----:B------:R-:W-:-:S15]  /*3fec0*/  HMMA.1688.F32.TF32 R200, R232, R8, R200 ;  /* 0x00000008e8c8723c */ /* 0x000fde00000810c8 */
[----:B------:R-:W-:-:S02]  /*3fed0*/  NOP ;  /* 0x0000000000007918 */ /* 0x000fc40000000000 */
[----:B------:R1:W-:Y:S04]  /*3fee0*/  STL.64 [R1+0x970], R204 ;  /* 0x000970cc01007387 */ /* 0x0003e80000100a00 */
[----:B------:R1:W-:Y:S04]  /*3fef0*/  STL.64 [R1+0x978], R206 ;  /* 0x000978ce01007387 */ /* 0x0003e80000100a00 */
[----:B-1----:R-:W2:Y:S04]  /*3ff00*/  LDL.LU R204, [R1+0x8a0] ;  /* 0x0008a00001cc7983 */ /* 0x002ea80000300800 */
[----:B------:R-:W2:Y:S04]  /*3ff10*/  LDL.LU R205, [R1+0x8a4] ;  /* 0x0008a40001cd7983 */ /* 0x000ea80000300800 */
[----:B------:R-:W2:Y:S04]  /*3ff20*/  LDL.LU R206, [R1+0x8a8] ;  /* 0x0008a80001ce7983 */ /* 0x000ea80000300800 */
[----:B------:R-:W2:Y:S04]  /*3ff30*/  LDL.LU R207, [R1+0x8ac] ;  /* 0x0008ac0001cf7983 */ /* 0x000ea80000300800 */
[----:B------:R-:W2:Y:S04]  /*3ff40*/  LDL.LU R232, [R1+0x8c0] ;  /* 0x0008c00001e87983 */ /* 0x000ea80000300800 */
[----:B------:R1:W-:Y:S04]  /*3ff50*/  STL.64 [R1+0x870], R200 ;  /* 0x000870c801007387 */ /* 0x0003e80000100a00 */
[----:B------:R1:W-:Y:S04]  /*3ff60*/  STL.64 [R1+0x878], R202 ;  /* 0x000878ca01007387 */ /* 0x0003e80000100a00 */
[----:B------:R-:W2:Y:S04]  /*3ff70*/  LDL.LU R233, [R1+0x8c4] ;  /* 0x0008c40001e97983 */ /* 0x000ea80000300800 */
[----:B------:R-:W2:Y:S04]  /*3ff80*/  LDL.LU R234, [R1+0x8c8] ;  /* 0x0008c80001ea7983 */ /* 0x000ea80000300800 */
[----:B------:R-:W2:Y:S04]  /*3ff90*/  LDL.LU R235, [R1+0x8cc] ;  /* 0x0008cc0001eb7983 */ /* 0x000ea80000300800 */
[----:B-1----:R-:W2:Y:S04]  /*3ffa0*/  LDL.LU R200, [R1+0x8b0] ;  /* 0x0008b00001c87983 */ /* 0x002ea80000300800 */
[----:B------:R-:W2:Y:S04]  /*3ffb0*/  LDL.LU R201, [R1+0x8b4] ;  /* 0x0008b40001c97983 */ /* 0x000ea80000300800 */
[----:B------:R-:W2:Y:S04]  /*3ffc0*/  LDL.LU R202, [R1+0x8b8] ;  /* 0x0008b80001ca7983 */ /* 0x000ea80000300800 */
[----:B------:R-:W2:Y:S01]  /*3ffd0*/  LDL.LU R203, [R1+0x8bc] ;  /* 0x0008bc0001cb7983 */ /* 0x000ea20000300800 */
[C---:B----4-:R-:W-:Y:S06]  /*3ffe0*/  HMMA.1688.F32.TF32 R72, R228.reuse, R52, R72 ;  /* 0x00000034e448723c */ /* 0x050fec0000081048 */
[C---:B---3--:R-:W-:Y:S06]  /*3fff0*/  HMMA.1688.F32.TF32 R160, R228.reuse, R64, R160 ;  /* 0x00000040e4a0723c */ /* 0x048fec00000810a0 */
[C---:B--2---:R-:W-:Y:S06]  /*40000*/  HMMA.1688.F32.TF32 R76, R228.reuse, R68, R76 ;  /* 0x00000044e44c723c */ /* 0x044fec000008104c */
[----:B------:R-:W-:-:S15]  /*40010*/  HMMA.1688.F32.TF32 R216, R228, R60, R216 ;  /* 0x0000003ce4d8723c */ /* 0x000fde00000810d8 */
[----:B------:R-:W-:-:S02]  /*40020*/  NOP ;  /* 0x0000000000007918 */ /* 0x000fc40000000000 */
[----:B------:R-:W-:Y:S01]  /*40030*/  STL.64 [R1+0x960], R76 ;  /* 0x0009604c01007387 */ /* 0x000fe20000100a00 */
[C---:B------:R-:W-:Y:S03]  /*40040*/  HMMA.1688.F32.TF32 R152, R228.reuse, R48, R152 ;  /* 0x00000030e498723c */ /* 0x040fe60000081098 */
[----:B------:R1:W-:Y:S04]  /*40050*/  STL.64 [R1+0x968], R78 ;  /* 0x0009684e01007387 */ /* 0x0003e80000100a00 */
[----:B-1----:R-:W2:Y:S04]  /*40060*/  LDL.LU.64 R78, [R1+0x4178] ;  /* 0x00417800014e7983 */ /* 0x002ea80000300a00 */
[----:B------:R-:W2:Y:S04]  /*40070*/  LDL.LU.64 R76, [R1+0x4170] ;  /* 0x00417000014c7983 */ /* 0x000ea80000300a00 */
[----:B------:R-:W-:Y:S04]  /*40080*/  STL.64 [R1+0x950], R160 ;  /* 0x000950a001007387 */ /* 0x000fe80000100a00 */
[----:B------:R1:W-:Y:S04]  /*40090*/  STL.64 [R1+0x958], R162 ;  /* 0x000958a201007387 */ /* 0x0003e80000100a00 */
[----:B-1----:R-:W3:Y:S04]  /*400a0*/  LDL.LU.64 R162, [R1+0x4168] ;  /* 0x0041680001a27983 */ /* 0x002ee80000300a00 */
[----:B------:R-:W3:Y:S01]  /*400b0*/  LDL.LU.64 R160, [R1+0x4160] ;  /* 0x0041600001a07983 */ /* 0x000ee20000300a00 */
[C---:B------:R-:W-:Y:S03]  /*400c0*/  HMMA.1688.F32.TF32 R208, R228.reuse, R56, R208 ;  /* 0x00000038e4d0723c */ /* 0x040fe600000810d0 */
[----:B------:R-:W-:Y:S04]  /*400d0*/  STL.64 [R1+0x940], R216 ;  /* 0x000940d801007387 */ /* 0x000fe80000100a00 */
[----:B------:R-:W-:Y:S04]  /*400e0*/  STL.64 [R1+0x948], R218 ;  /* 0x000948da01007387 */ /* 0x000fe80000100a00 */
[----:B------:R-:W-:Y:S04]  /*400f0*/  LDS R216, [R7+UR10+0x4380] ;  /* 0x0043800a07d87984 */ /* 0x000fe80008000800 */
[----:B------:R-:W-:Y:S08]  /*40100*/  LDS R218, [R7+UR10+0x5380] ;  /* 0x0053800a07da7984 */ /* 0x000ff00008000800 */
[----:B------:R-:W-:Y:S04]  /*40110*/  STL.64 [R1+0x930], R208 ;  /* 0x000930d001007387 */ /* 0x000fe80000100a00 */
[----:B------:R-:W-:Y:S04]  /*40120*/  STL.64 [R1+0x938], R210 ;  /* 0x000938d201007387 */ /* 0x000fe80000100a00 */
[----:B------:R-:W-:Y:S04]  /*40130*/  STL.64 [R1+0x920], R72 ;  /* 0x0009204801007387 */ /* 0x000fe80000100a00 */
[----:B------:R1:W-:Y:S01]  /*40140*/  STL.64 [R1+0x928], R74 ;  /* 0x0009284a01007387 */ /* 0x0003e20000100a00 */
[C---:B------:R-:W-:Y:S03]  /*40150*/  HMMA.1688.F32.TF32 R232, R228.reuse, R44, R232 ;  /* 0x0000002ce4e8723c */ /* 0x040fe600000810e8 */
[----:B-1----:R-:W4:Y:S04]  /*40160*/  LDL.LU.64 R74, [R1+0x4158] ;  /* 0x00415800014a7983 */ /* 0x002f280000300a00 */
[----:B------:R-:W4:Y:S04]  /*40170*/  LDL.LU.64 R72, [R1+0x4150] ;  /* 0x0041500001487983 */ /* 0x000f280000300a00 */
[----:B------:R-:W-:Y:S04]  /*40180*/  STL.64 [R1+0x910], R152 ;  /* 0x0009109801007387 */ /* 0x000fe80000100a00 */
[----:B------:R1:W-:Y:S01]  /*40190*/  STL.64 [R1+0x918], R154 ;  /* 0x0009189a01007387 */ /* 0x0003e20000100a00 */
[----:B------:R-:W-:Y:S01]  /*401a0*/  HMMA.1688.F32.TF32 R200, R228, R40, R200 ;  /* 0x00000028e4c8723c */ /* 0x000fe200000810c8 */
[----:B------:R-:W-:-:S02]  /*401b0*/  LOP3.LUT R219, R5, 0x60, RZ, 0x3c, !PT ;  /* 0x0000006005db7812 */ /* 0x000fc400078e3cff */
[----:B------:R-:W-:Y:S04]  /*401c0*/  LDS R208, [R7+UR10+0x4100] ;  /* 0x0041000a07d07984 */ /* 0x000fe80008000800 */
[----:B------:R-:W-:Y:S04]  /*401d0*/  LDS R210, [R7+UR10+0x5100] ;  /* 0x0051000a07d27984 */ /* 0x000fe80008000800 */
[----:B-1----:R-:W4:Y:S04]  /*401e0*/  LDL.LU.64 R154, [R1+0x4148] ;  /* 0x00414800019a7983 */ /* 0x002f280000300a00 */
[----:B------:R-:W4:Y:S04]  /*401f0*/  LDL.LU.64 R152, [R1+0x4140] ;  /* 0x0041400001987983 */ /* 0x000f280000300a00 */
[----:B------:R-:W-:Y:S04]  /*40200*/  STL.64 [R1+0x900], R232 ;  /* 0x000900e801007387 */ /* 0x000fe80000100a00 */
[----:B------:R1:W-:Y:S04]  /*40210*/  STL.64 [R1+0x908], R234 ;  /* 0x000908ea01007387 */ /* 0x0003e80000100a00 */
[----:B------:R-:W-:Y:S04]  /*40220*/  STL.64 [R1+0x8f0], R200 ;  /* 0x0008f0c801007387 */ /* 0x000fe80000100a00 */
[----:B------:R1:W-:Y:S02]  /*40230*/  STL.64 [R1+0x8f8], R202 ;  /* 0x0008f8ca01007387 */ /* 0x0003e40000100a00 */
[C---:B-1----:R-:W-:Y:S02]  /*40240*/  HMMA.1688.F32.TF32 R232, R228.reuse, R36, R204 ;  /* 0x00000024e4e8723c */ /* 0x042fe400000810cc */
[----:B------:R-:W-:Y:S04]  /*40250*/  LDS R209, [R219+UR10+0x4100] ;  /* 0x0041000adbd17984 */ /* 0x000fe80008000800 */
[----:B------:R-:W1:Y:S01]  /*40260*/  LDS R211, [R219+UR10+0x5100] ;  /* 0x0051000adbd37984 */ /* 0x000e620008000800 */
[C---:B------:R-:W-:Y:S03]  /*40270*/  HMMA.1688.F32.TF32 R200, R228.reuse, R32, R212 ;  /* 0x00000020e4c8723c */ /* 0x040fe600000810d4 */
[----:B------:R-:W-:Y:S04]  /*40280*/  LDS R204, [R5+UR10+0x4180] ;  /* 0x0041800a05cc7984 */ /* 0x000fe80008000800 */
[----:B------:R-:W-:Y:S01]  /*40290*/  LDS R206, [R5+UR10+0x5180] ;  /* 0x0051800a05ce7984 */ /* 0x000fe20008000800 */
[C---:B------:R-:W-:Y:S03]  /*402a0*/  HMMA.1688.F32.TF32 R212, R228.reuse, R20, R236 ;  /* 0x00000014e4d4723c */ /* 0x040fe600000810ec */
[----:B------:R-:W-:Y:S04]  /*402b0*/  LDS R205, [R6+UR10+0x4180] ;  /* 0x0041800a06cd7984 */ /* 0x000fe80008000800 */
[----:B------:R-:W4:Y:S04]  /*402c0*/  LDS R207, [R6+UR10+0x5180] ;  /* 0x0051800a06cf7984 */ /* 0x000f280008000800 */
[----:B------:R-:W-:Y:S04]  /*402d0*/  STL.64 [R1+0x8e0], R232 ;  /* 0x0008e0e801007387 */ /* 0x000fe80000100a00 */
[----:B------:R-:W-:Y:S04]  /*402e0*/  STL.64 [R1+0x8e8], R234 ;  /* 0x0008e8ea01007387 */ /* 0x000fe80000100a00 */
[----:B------:R-:W-:Y:S04]  /*402f0*/  STL.64 [R1+0x8d0], R200 ;  /* 0x0008d0c801007387 */ /* 0x000fe80000100a00 */
[----:B------:R1:W-:Y:S04]  /*40300*/  STL.64 [R1+0x8d8], R202 ;  /* 0x0008d8ca01007387 */ /* 0x0003e80000100a00 */
[----:B------:R-:W-:Y:S01]  /*40310*/  LDS R217, [R219+UR10+0x4380] ;  /* 0x0043800adbd97984 */ /* 0x000fe20008000800 */
[C---:B-1----:R-:W-:Y:S06]  /*40320*/  HMMA.1688.F32.TF32 R200, R228.reuse, R28, R220 ;  /* 0x0000001ce4c8723c */ /* 0x042fec00000810dc */
[----:B------:R-:W-:-:S15]  /*40330*/  HMMA.1688.F32.TF32 R220, R228, R24, R224 ;  /* 0x00000018e4dc723c */ /* 0x000fde00000810e0 */
[----:B------:R-:W-:-:S02]  /*40340*/  NOP ;  /* 0x0000000000007918 */ /* 0x000fc40000000000 */
        /* <DEDUP_REMOVED lines=10> */
[----:B------:R-:W-:Y:S04]  /*403f0*/  STL.64 [R1+0x898], R202 ;  /* 0x000898ca01007387 */ /* 0x000fe80000100a00 */
[----:B------:R1:W-:Y:S04]  /*40400*/  STL.64 [R1+0x880], R220 ;  /* 0x000880dc01007387 */ /* 0x0003e80000100a00 */
[----:B------:R1:W-:Y:S01]  /*40410*/  STL.64 [R1+0x888], R222 ;  /* 0x000888de01007387 */ /* 0x0003e20000100a00 */
[C---:B------:R-:W-:Y:S03]  /*40420*/  HMMA.1688.F32.TF32 R168, R208.reuse, R52, R168 ;  /* 0x00000034d0a8723c */ /* 0x040fe600000810a8 */
[----:B------:R-:W-:Y:S04]  /*40430*/  LDS R200, [R7+UR10+0x4180] ;  /* 0x0041800a07c87984 */ /* 0x000fe80008000800 */
[----:B------:R1:W-:Y:S04]  /*40440*/  STL.64 [R1+0x860], R212 ;  /* 0x000860d401007387 */ /* 0x0003e80000100a00 */
[----:B------:R1:W-:Y:S04]  /*40450*/  STL.64 [R1+0x868], R214 ;  /* 0x000868d601007387 */ /* 0x0003e80000100a00 */
[----:B------:R-:W4:Y:S01]  /*40460*/  LDL.LU R244, [R1+0xfa0] ;  /* 0x000fa00001f47983 */ /* 0x000f220000300800 */
[C---:B--2---:R-:W-:Y:S03]  /*40470*/  HMMA.1688.F32.TF32 R76, R208.reuse, R56, R76 ;  /* 0x00000038d04c723c */ /* 0x044fe6000008104c */
[----:B------:R-:W-:Y:S03]  /*40480*/  LDS R202, [R7+UR10+0x5180] ;  /* 0x0051800a07ca7984 */ /* 0x000fe60008000800 */
[C---:B------:R-:W-:Y:S01]  /*40490*/  HMMA.1688.F32.TF32 R80, R208.reuse, R48, R80 ;  /* 0x00000030d050723c */ /* 0x040fe20000081050 */
[----:B------:R-:W-:Y:S04]  /*404a0*/  LDS R201, [R219+UR10+0x4180] ;  /* 0x0041800adbc97984 */ /* 0x000fe80008000800 */
[----:B------:R-:W2:Y:S01]  /*404b0*/  LDS R203, [R219+UR10+0x5180] ;  /* 0x0051800adbcb7984 */ /* 0x000ea20008000800 */
[C---:B---3--:R-:W-:Y:S06]  /*404c0*/  HMMA.1688.F32.TF32 R160, R208.reuse, R60, R160 ;  /* 0x0000003cd0a0723c */ /* 0x048fec00000810a0 */
[C---:B------:R-:W-:Y:S06]  /*404d0*/  HMMA.1688.F32.TF32 R84, R208.reuse, R44, R84 ;  /* 0x0000002cd054723c */ /* 0x040fec0000081054 */
[----:B----4-:R-:W-:-:S15]  /*404e0*/  HMMA.1688.F32.TF32 R152, R208, R68, R152 ;  /* 0x00000044d098723c */ /* 0x010fde0000081098 */
[----:B------:R-:W-:-:S08]  /*404f0*/  NOP ;  /* 0x0000000000007918 */ /* 0x000fd00000000000 */
        /* <DEDUP_REMOVED lines=14> */
[----:B------:R-:W2:Y:S01]  /*405e0*/  LDL.LU R221, [R1+0xfe4] ;  /* 0x000fe40001dd7983 */ /* 0x000ea20000300800 */
[C---:B------:R-:W-:Y:S03]  /*405f0*/  HMMA.1688.F32.TF32 R72, R208.reuse, R64, R72 ;  /* 0x00000040d048723c */ /* 0x040fe60000081048 */
        /* <DEDUP_REMOVED lines=28> */
[----:B-1----:R-:W3:Y:S04]  /*407c0*/  LDL.LU R72, [R1+0x1030] ;  /* 0x0010300001487983 */ /* 0x002ee80000300800 */
[----:B------:R-:W3:Y:S04]  /*407d0*/  LDL.LU R73, [R1+0x1034] ;  /* 0x0010340001497983 */ /* 0x000ee80000300800 */
[----:B------:R-:W3:Y:S04]  /*407e0*/  LDL.LU R74, [R1+0x1038] ;  /* 0x00103800014a7983 */ /* 0x000ee80000300800 */
[----:B------:R-:W3:Y:S04]  /*407f0*/  LDL.LU R75, [R1+0x103c] ;  /* 0x00103c00014b7983 */ /* 0x000ee80000300800 */
[----:B------:R1:W-:Y:S04]  /*40800*/  STL.64 [R1+0x830], R160 ;  /* 0x000830a001007387 */ /* 0x0003e80000100a00 */
[----:B------:R1:W-:Y:S04]  /*40810*/  STL.64 [R1+0x838], R162 ;  /* 0x000838a201007387 */ /* 0x0003e80000100a00 */
[----:B-1----:R-:W4:Y:S04]  /*40820*/  LDL.LU R160, [R1+0x1040] ;  /* 0x0010400001a07983 */ /* 0x002f280000300800 */
[----:B------:R-:W4:Y:S04]  /*40830*/  LDL.LU R161, [R1+0x1044] ;  /* 0x0010440001a17983 */ /* 0x000f280000300800 */
[----:B------:R-:W4:Y:S04]  /*40840*/  LDL.LU R162, [R1+0x1048] ;  /* 0x0010480001a27983 */ /* 0x000f280000300800 */
[----:B------:R-:W4:Y:S04]  /*40850*/  LDL.LU R163, [R1+0x104c] ;  /* 0x00104c0001a37983 */ /* 0x000f280000300800 */
        /* <DEDUP_REMOVED lines=20> */
[----:B-1----:R-:W3:Y:S04]  /*409a0*/  LDL.LU R84, [R1+0x1080] ;  /* 0x0010800001547983 */ /* 0x002ee80000300800 */
[----:B------:R-:W3:Y:S04]  /*409b0*/  LDL.LU R85, [R1+0x1084] ;  /* 0x0010840001557983 */ /* 0x000ee80000300800 */
[----:B------:R-:W3:Y:S04]  /*409c0*/  LDL.LU R86, [R1+0x1088] ;  /* 0x0010880001567983 */ /* 0x000ee80000300800 */
[----:B------:R-:W3:Y:S01]  /*409d0*/  LDL.LU R87, [R1+0x108c] ;  /* 0x00108c0001577983 */ /* 0x000ee20000300800 */
[----:B------:R-:W-:-:S15]  /*409e0*/  HMMA.1688.F32.TF32 R88, R208, R40, R88 ;  /* 0x00000028d058723c */ /* 0x000fde0000081058 */
[----:B------:R-:W-:-:S08]  /*409f0*/  NOP ;  /* 0x0000000000007918 */ /* 0x000fd00000000000 */
[----:B------:R-:W-:Y:S04]  /*40a00*/  STL.64 [R1+0x7e0], R88 ;  /* 0x0007e05801007387 */ /* 0x000fe80000100a00 */
[----:B------:R1:W-:Y:S02]  /*40a10*/  STL.64 [R1+0x7e8], R90 ;  /* 0x0007e85a01007387 */ /* 0x0003e40000100a00 */
[C---:B-1----:R-:W-:Y:S06]  /*40a20*/  HMMA.1688.F32.TF32 R88, R208.reuse, R36, R92 ;  /* 0x00000024d058723c */ /* 0x042fec000008105c */
[----:B------:R-:W-:-:S15]  /*40a30*/  HMMA.1688.F32.TF32 R92, R208, R32, R96 ;  /* 0x00000020d05c723c */ /* 0x000fde0000081060 */
[----:B------:R-:W-:-:S02]  /*40a40*/  NOP ;  /* 0x0000000000007918 */ /* 0x000fc40000000000 */
        /* <DEDUP_REMOVED lines=9> */
[C---:B-1----:R-:W-:Y:S02]  /*40ae0*/  HMMA.1688.F32.TF32 R88, R208.reuse, R16, R112 ;  /* 0x00000010d058723c */ /* 0x042fe40000081070 */
[----:B------:R-:W-:Y:S04]  /*40af0*/  STL.64 [R1+0x7a0], R96 ;  /* 0x0007a06001007387 */ /* 0x000fe80000100a00 */
[----:B------:R1:W-:Y:S04]  /*40b00*/  STL.64 [R1+0x7a8], R98 ;  /* 0x0007a86201007387 */ /* 0x0003e80000100a00 */
[----:B------:R-:W-:Y:S04]  /*40b10*/  STL.64 [R1+0x790], R92 ;  /* 0x0007905c01007387 */ /* 0x000fe80000100a00 */
[----:B------:R1:W-:Y:S02]  /*40b20*/  STL.64 [R1+0x798], R94 ;  /* 0x0007985e01007387 */ /* 0x0003e40000100a00 */
[C---:B-1----:R-:W-:Y:S07]  /*40b30*/  HMMA.1688.F32.TF32 R96, R208.reuse, R12, R116 ;  /* 0x0000000cd060723c */ /* 0x042fee0000081074 */
[----:B------:R-:W-:Y:S01]  /*40b40*/  STL.64 [R1+0x780], R88 ;  /* 0x0007805801007387 */ /* 0x000fe20000100a00 */
[----:B------:R-:W-:Y:S03]  /*40b50*/  HMMA.1688.F32.TF32 R92, R208, R8, R120 ;  /* 0x00000008d05c723c */ /* 0x000fe60000081078 */
[----:B------:R3:W-:-:S12]  /*40b60*/  STL.64 [R1+0x788], R90 ;  /* 0x0007885a01007387 */ /* 0x0007d80000100a00 */
[----:B------:R-:W-:Y:S04]  /*40b70*/  STL.64 [R1+0x720], R96 ;  /* 0x0007206001007387 */ /* 0x000fe80000100a00 */
[----:B------:R-:W-:Y:S04]  /*40b80*/  STL.64 [R1+0x728], R98 ;  /* 0x0007286201007387 */ /* 0x000fe80000100a00 */
[----:B------:R-:W-:Y:S04]  /*40b90*/  STL.64 [R1+0x680], R92 ;  /* 0x0006805c01007387 */ /* 0x000fe80000100a00 */
[----:B------:R-:W-:Y:S01]  /*40ba0*/  STL.64 [R1+0x688], R94 ;  /* 0x0006885e01007387 */ /* 0x000fe20000100a00 */
[C---:B--2---:R-:W-:Y:S06]  /*40bb0*/  HMMA.1688.F32.TF32 R76, R204.reuse, R56, R76 ;  /* 0x00000038cc4c723c */ /* 0x044fec000008104c */
[C---:B---3--:R-:W-:Y:S06]  /*40bc0*/  HMMA.1688.F32.TF32 R88, R204.reuse, R68, R84 ;  /* 0x00000044cc58723c */ /* 0x048fec0000081054 */
[C---:B----4-:R-:W-:Y:S06]  /*40bd0*/  HMMA.1688.F32.TF32 R84, R204.reuse, R64, R80 ;  /* 0x00000040cc54723c */ /* 0x050fec0000081050 */
[C---:B------:R-:W-:Y:S11]  /*40be0*/  HMMA.1688.F32.TF32 R80, R204.reuse, R60, R168 ;  /* 0x0000003ccc50723c */ /* 0x040ff600000810a8 */
        /* <DEDUP_REMOVED lines=10> */
[C---:B------:R-:W-:Y:S06]  /*40c90*/  HMMA.1688.F32.TF32 R72, R204.reuse, R40, R228 ;  /* 0x00000028cc48723c */ /* 0x040fec00000810e4 */
[C---:B-1----:R-:W-:Y:S03]  /*40ca0*/  HMMA.1688.F32.TF32 R76, R204.reuse, R44, R152 ;  /* 0x0000002ccc4c723c */ /* 0x042fe60000081098 */
[----:B------:R-:W-:Y:S04]  /*40cb0*/  STL.64 [R1+0x710], R84 ;  /* 0x0007105401007387 */ /* 0x000fe80000100a00 */
[----:B------:R-:W-:Y:S04]  /*40cc0*/  STL.64 [R1+0x718], R86 ;  /* 0x0007185601007387 */ /* 0x000fe80000100a00 */
        /* <DEDUP_REMOVED lines=8> */
[C---:B--2---:R-:W-:Y:S05]  /*40d50*/  HMMA.1688.F32.TF32 R72, R204.reuse, R28, R220 ;  /* 0x0000001ccc48723c */ /* 0x044fea00000810dc */
        /* <DEDUP_REMOVED lines=16> */
[----:B-1----:R-:W-:Y:S06]  /*40e60*/  HMMA.1688.F32.TF32 R76, R204, R8, R248 ;  /* 0x00000008cc4c723c */ /* 0x002fec00000810f8 */
        /* <DEDUP_REMOVED lines=11> */
[----:B------:R-:W-:Y:S04]  /*40f20*/  STL.64 [R1+0x698], R82 ;  /* 0x0006985201007387 */ /* 0x000fe80000100a00 */
[----:B------:R-:W2:Y:S04]  /*40f30*/  LDL.LU R248, [R1+0x1190] ;  /* 0x0011900001f87983 */ /* 0x000ea80000300800 */
[----:B------:R-:W-:Y:S04]  /*40f40*/  STL.64 [R1+0x630], R76 ;  /* 0x0006304c01007387 */ /* 0x000fe80000100a00 */
[----:B------:R-:W-:Y:S04]  /*40f50*/  STL.64 [R1+0x638], R78 ;  /* 0x0006384e01007387 */ /* 0x000fe80000100a00 */
[----:B------:R-:W-:Y:S04]  /*40f60*/  STL.64 [R1+0x620], R72 ;  /* 0x0006204801007387 */ /* 0x000fe80000100a00 */
[----:B------:R1:W-:Y:S04]  /*40f70*/  STL.64 [R1+0x628], R74 ;  /* 0x0006284a01007387 */ /* 0x0003e80000100a00 */
        /* <DEDUP_REMOVED lines=39> */
[C---:B-1----:R-:W-:Y:S03]  /*411f0*/  HMMA.1688.F32.TF32 R72, R200.reuse, R52, R176 ;  /* 0x00000034c848723c */ /* 0x042fe600000810b0 */
[----:B------:R-:W-:Y:S03]  /*41200*/  LDS R76, [R5+UR10+0x4200] ;  /* 0x0042000a054c7984 */ /* 0x000fe60008000800 */
[C---:B------:R-:W-:Y:S01]  /*41210*/  HMMA.1688.F32.TF32 R84, R200.reuse, R48, R196 ;  /* 0x00000030c854723c */ /* 0x040fe200000810c4 */
[----:B------:R-:W-:Y:S04]  /*41220*/  LDS R78, [R5+UR10+0x5200] ;  /* 0x0052000a054e7984 */ /* 0x000fe80008000800 */
[----:B------:R-:W-:Y:S01]  /*41230*/  LDS R77, [R6+UR10+0x4200] ;  /* 0x0042000a064d7984 */ /* 0x000fe20008000800 */
[C---:B------:R-:W-:Y:S03]  /*41240*/  HMMA.1688.F32.TF32 R80, R200.reuse, R44, R180 ;  /* 0x0000002cc850723c */ /* 0x040fe600000810b4 */
[----:B------:R-:W3:Y:S08]  /*41250*/  LDS R79, [R6+UR10+0x5200] ;  /* 0x0052000a064f7984 */ /* 0x000ef00008000800 */
        /* <DEDUP_REMOVED lines=10> */
[----:B------:R-:W-:Y:S04]  /*41300*/  STL.64 [R1+0x5e8], R74 ;  /* 0x0005e84a01007387 */ /* 0x000fe80000100a00 */
[----:B------:R-:W-:Y:S04]  /*41310*/  STL.64 [R1+0x5d0], R84 ;  /* 0x0005d05401007387 */ /* 0x000fe80000100a00 */
[----:B------:R1:W-:Y:S01]  /*41320*/  STL.64 [R1+0x5d8], R86 ;  /* 0x0005d85601007387 */ /* 0x0003e20000100a00 */
[C---:B------:R-:W-:Y:S03]  /*41330*/  HMMA.1688.F32.TF32 R88, R200.reuse, R24, R156 ;  /* 0x00000018c858723c */ /* 0x040fe6000008109c */
[----:B------:R-:W-:Y:S04]  /*41340*/  LDS R72, [R7+UR10+0x4200] ;  /* 0x0042000a07487984 */ /* 0x000fe80008000800 */
[----:B------:R-:W-:Y:S04]  /*41350*/  STL.64 [R1+0x5c0], R80 ;  /* 0x0005c05001007387 */ /* 0x000fe80000100a00 */
[----:B------:R1:W-:Y:S02]  /*41360*/  STL.64 [R1+0x5c8], R82 ;  /* 0x0005c85201007387 */ /* 0x0003e40000100a00 */
[C---:B-1----:R-:W-:Y:S02]  /*41370*/  HMMA.1688.F32.TF32 R84, R200.reuse, R20, R136 ;  /* 0x00000014c854723c */ /* 0x042fe40000081088 */
[----:B------:R-:W-:Y:S04]  /*41380*/  LDS R74, [R7+UR10+0x5200] ;  /* 0x0052000a074a7984 */ /* 0x000fe80008000800 */
[----:B------:R-:W-:Y:S01]  /*41390*/  LDS R73, [R219+UR10+0x4200] ;  /* 0x0042000adb497984 */ /* 0x000fe20008000800 */
[----:B------:R-:W-:Y:S03]  /*413a0*/  HMMA.1688.F32.TF32 R80, R200, R28, R132 ;  /* 0x0000001cc850723c */ /* 0x000fe60000081084 */
[----:B------:R-:W1:-:S15]  /*413b0*/  LDS R75, [R219+UR10+0x5200] ;  /* 0x0052000adb4b7984 */ /* 0x000e5e0008000800 */
[----:B------:R-:W-:-:S05]  /*413c0*/  NOP ;  /* 0x0000000000007918 */ /* 0x000fca0000000000 */
        /* <DEDUP_REMOVED lines=11> */
[----:B------:R-:W-:Y:S04]  /*41480*/  STL.64 [R1+0x170], R88 ;  /* 0x0001705801007387 */ /* 0x000fe80000100a00 */
[----:B------:R-:W-:Y:S04]  /*41490*/  STL.64 [R1+0x178], R90 ;  /* 0x0001785a01007387 */ /* 0x000fe80000100a00 */
[----:B------:R-:W-:Y:S04]  /*414a0*/  LDS R80, [R5+UR10+0x4280] ;  /* 0x0042800a05507984 */ /* 0x000fe80008000800 */
[----:B------:R-:W-:Y:S04]  /*414b0*/  STL.64 [R1+0x110], R84 ;  /* 0x0001105401007387 */ /* 0x000fe80000100a00 */
[----:B------:R3:W-:Y:S04]  /*414c0*/  STL.64 [R1+0x118], R86 ;  /* 0x0001185601007387 */ /* 0x0007e80000100a00 */
[----:B------:R-:W-:Y:S04]  /*414d0*/  LDS R82, [R5+UR10+0x5280] ;  /* 0x0052800a05527984 */ /* 0x000fe80008000800 */
[----:B------:R-:W-:Y:S04]  /*414e0*/  LDS R81, [R6+UR10+0x4280] ;  /* 0x0042800a06517984 */ /* 0x000fe80008000800 */
[----:B------:R-:W1:Y:S01]  /*414f0*/  LDS R83, [R6+UR10+0x5280] ;  /* 0x0052800a06537984 */ /* 0x000e620008000800 */
[C---:B---3--:R-:W-:Y:S06]  /*41500*/  HMMA.1688.F32.TF32 R84, R76.reuse, R68, R152 ;  /* 0x000000444c54723c */ /* 0x048fec0000081098 */
[C---:B--2---:R-:W-:Y:S06]  /*41510*/  HMMA.1688.F32.TF32 R92, R76.reuse, R64, R228 ;  /* 0x000000404c5c723c */ /* 0x044fec00000810e4 */
[C---:B----4-:R-:W-:Y:S11]  /*41520*/  HMMA.1688.F32.TF32 R88, R76.reuse, R60, R232 ;  /* 0x0000003c4c58723c */ /* 0x050ff600000810e8 */
[----:B------:R-:W-:Y:S04]  /*41530*/  STL.64 [R1+0x100], R84 ;  /* 0x0001005401007387 */ /* 0x000fe80000100a00 */
[----:B------:R2:W-:Y:S02]  /*41540*/  STL.64 [R1+0x108], R86 ;  /* 0x0001085601007387 */ /* 0x0005e40000100a00 */
[C---:B--2---:R-:W-:Y:S02]  /*41550*/  HMMA.1688.F32.TF32 R84, R76.reuse, R56, R212 ;  /* 0x000000384c54723c */ /* 0x044fe400000810d4 */
[----:B------:R-:W-:Y:S04]  /*41560*/  STL.64 [R1+0xf0], R92 ;  /* 0x0000f05c01007387 */ /* 0x000fe80000100a00 */
[----:B------:R2:W-:Y:S04]  /*41570*/  STL.64 [R1+0xf8], R94 ;  /* 0x0000f85e01007387 */ /* 0x0005e80000100a00 */
[----:B------:R-:W-:Y:S04]  /*41580*/  STL.64 [R1+0xe0], R88 ;  /* 0x0000e05801007387 */ /* 0x000fe80000100a00 */
[----:B------:R3:W-:Y:S01]  /*41590*/  STL.64 [R1+0xe8], R90 ;  /* 0x0000e85a01007387 */ /* 0x0007e20000100a00 */
[C---:B--2---:R-:W-:Y:S08]  /*415a0*/  HMMA.1688.F32.TF32 R92, R76.reuse, R52, R220 ;  /* 0x000000344c5c723c */ /* 0x044ff000000810dc */
[----:B------:R-:W-:Y:S01]  /*415b0*/  STL.64 [R1+0xd0], R84 ;  /* 0x0000d05401007387 */ /* 0x000fe20000100a00 */
[C---:B---3--:R-:W-:Y:S03]  /*415c0*/  HMMA.1688.F32.TF32 R88, R76.reuse, R48, R224 ;  /* 0x000000304c58723c */ /* 0x048fe600000810e0 */
[----:B------:R2:W-:Y:S03]  /*415d0*/  STL.64 [R1+0xd8], R86 ;  /* 0x0000d85601007387 */ /* 0x0005e60000100a00 */
[C---:B--2---:R-:W-:Y:S08]  /*415e0*/  HMMA.1688.F32.TF32 R84, R76.reuse, R44, R236 ;  /* 0x0000002c4c54723c */ /* 0x044ff000000810ec */
[----:B------:R-:W-:Y:S04]  /*415f0*/  STL.64 [R1+0xc0], R92 ;  /* 0x0000c05c01007387 */ /* 0x000fe80000100a00 */
[----:B------:R2:W-:Y:S05]  /*41600*/  STL.64 [R1+0xc8], R94 ;  /* 0x0000c85e01007387 */ /* 0x0005ea0000100a00 */
[----:B------:R-:W-:Y:S04]  /*41610*/  STL.64 [R1+0xb0], R88 ;  /* 0x0000b05801007387 */ /* 0x000fe80000100a00 */
[----:B------:R3:W-:Y:S01]  /*41620*/  STL.64 [R1+0xb8], R90 ;  /* 0x0000b85a01007387 */ /* 0x0007e20000100a00 */
[C---:B--2---:R-:W-:Y:S03]  /*41630*/  HMMA.1688.F32.TF32 R92, R76.reuse, R40, R240 ;  /* 0x000000284c5c723c */ /* 0x044fe600000810f0 */
[----:B------:R-:W-:Y:S03]  /*41640*/  STL.64 [R1+0xa0], R84 ;  /* 0x0000a05401007387 */ /* 0x000fe60000100a00 */
[C---:B---3--:R-:W-:Y:S01]  /*41650*/  HMMA.1688.F32.TF32 R88, R76.reuse, R36, R244 ;  /* 0x000000244c58723c */ /* 0x048fe200000810f4 */
[----:B------:R2:W-:Y:S05]  /*41660*/  STL.64 [R1+0xa8], R86 ;  /* 0x0000a85601007387 */ /* 0x0005ea0000100a00 */
[-C--:B--2---:R-:W-:Y:S11]  /*41670*/  HMMA.1688.F32.TF32 R84, R76, R32.reuse, R248 ;  /* 0x000000204c54723c */ /* 0x084ff600000810f8 */
        /* <DEDUP_REMOVED lines=94> */
[----:B------:R-:W1:Y:S04]  /*41c60*/  LDL.LU R224, [R1+0x12c0] ;  /* 0x0012c00001e07983 */ /* 0x000e680000300800 */
[----:B------:R-:W1:Y:S04]  /*41c70*/  LDL.LU R225, [R1+0x12c4] ;  /* 0x0012c40001e17983 */ /* 0x000e680000300800 */
[----:B------:R-:W1:Y:S04]  /*41c80*/  LDL.LU R226, [R1+0x12c8] ;  /* 0x0012c80001e27983 */ /* 0x000e680000300800 */
[----:B------:R-:W1:Y:S01]  /*41c90*/  LDL.LU R227, [R1+0x12cc] ;  /* 0x0012cc0001e37983 */ /* 0x000e620000300800 */
[C---:B--2---:R-:W-:Y:S06]  /*41ca0*/  HMMA.1688.F32.TF32 R236, R72.reuse, R32, R236 ;  /* 0x0000002048ec723c */ /* 0x044fec00000810ec */
[C---:B---3--:R-:W-:Y:S06]  /*41cb0*/  HMMA.1688.F32.TF32 R84, R72.reuse, R40, R84 ;  /* 0x000000284854723c */ /* 0x048fec0000081054 */
[----:B----4-:R-:W-:Y:S06]  /*41cc0*/  HMMA.1688.F32.TF32 R240, R72, R56, R240 ;  /* 0x0000003848f0723c */ /* 0x010fec00000810f0 */
[C---:B------:R-:W-:Y:S06]  /*41cd0*/  HMMA.1688.F32.TF32 R104, R76.reuse, R8, R104 ;  /* 0x000000084c68723c */ /* 0x040fec0000081068 */
[C---:B------:R-:W-:Y:S06]  /*41ce0*/  HMMA.1688.F32.TF32 R108, R76.reuse, R12, R108 ;  /* 0x0000000c4c6c723c */ /* 0x040fec000008106c */
[C---:B------:R-:W-:Y:S06]  /*41cf0*/  HMMA.1688.F32.TF32 R112, R76.reuse, R16, R112 ;  /* 0x000000104c70723c */ /* 0x040fec0000081070 */
[C---:B------:R-:W-:Y:S06]  /*41d00*/  HMMA.1688.F32.TF32 R120, R76.reuse, R24, R120 ;  /* 0x000000184c78723c */ /* 0x040fec0000081078 */
[C---:B------:R-:W-:Y:S06]  /*41d10*/  HMMA.1688.F32.TF32 R124, R76.reuse, R28, R208 ;  /* 0x0000001c4c7c723c */ /* 0x040fec00000810d0 */
[----:B------:R-:W-:Y:S06]  /*41d20*/  HMMA.1688.F32.TF32 R116, R76, R20, R116 ;  /* 0x000000144c74723c */ /* 0x000fec0000081074 */
[C---:B------:R-:W-:Y:S11]  /*41d30*/  HMMA.1688.F32.TF32 R76, R72.reuse, R68, R100 ;  /* 0x00000044484c723c */ /* 0x040ff60000081064 */
        /* <DEDUP_REMOVED lines=9> */
[C---:B------:R-:W-:Y:S03]  /*41dd0*/  HMMA.1688.F32.TF32 R96, R72.reuse, R52, R96 ;  /* 0x000000344860723c */ /* 0x040fe60000081060 */
[----:B------:R-:W-:Y:S04]  /*41de0*/  STL.64 [R1+0x28], R110 ;  /* 0x0000286e01007387 */ /* 0x000fe80000100a00 */
[----:B------:R-:W-:Y:S04]  /*41df0*/  STL.64 [R1+0x10], R104 ;  /* 0x0000106801007387 */ /* 0x000fe80000100a00 */
[----:B------:R-:W-:Y:S04]  /*41e00*/  STL.64 [R1+0x18], R106 ;  /* 0x0000186a01007387 */ /* 0x000fe80000100a00 */
[----:B------:R-:W-:Y:S04]  /*41e10*/  STL.64 [R1], R76 ;  /* 0x0000004c01007387 */ /* 0x000fe80000100a00 */
[----:B------:R2:W-:Y:S02]  /*41e20*/  STL.64 [R1+0x8], R78 ;  /* 0x0000084e01007387 */ /* 0x0005e40000100a00 */
[C---:B--2---:R-:W-:Y:S02]  /*41e30*/  HMMA.1688.F32.TF32 R76, R72.reuse, R48, R92 ;  /* 0x00000030484c723c */ /* 0x044fe4000008105c */
[----:B------:R-:W-:Y:S04]  /*41e40*/  STL [R1+0x404c], R240 ;  /* 0x00404cf001007387 */ /* 0x000fe80000100800 */
[----:B------:R-:W-:Y:S01]  /*41e50*/  STL [R1+0x4048], R241 ;  /* 0x004048f101007387 */ /* 0x000fe20000100800 */
[C---:B------:R-:W-:Y:S03]  /*41e60*/  HMMA.1688.F32.TF32 R88, R72.reuse, R44, R88 ;  /* 0x0000002c4858723c */ /* 0x040fe60000081058 */
[----:B------:R-:W-:Y:S04]  /*41e70*/  STL [R1+0x4044], R242 ;  /* 0x004044f201007387 */ /* 0x000fe80000100800 */
[----:B------:R-:W-:Y:S04]  /*41e80*/  STL [R1+0x4040], R243 ;  /* 0x004040f301007387 */ /* 0x000fe80000100800 */
[----:B------:R-:W-:Y:S04]  /*41e90*/  STL.64 [R1+0x160], R96 ;  /* 0x0001606001007387 */ /* 0x000fe80000100a00 */
[----:B------:R-:W-:Y:S04]  /*41ea0*/  STL.64 [R1+0x168], R98 ;  /* 0x0001686201007387 */ /* 0x000fe80000100a00 */
[----:B------:R-:W-:Y:S04]  /*41eb0*/  STL.64 [R1+0x150], R76 ;  /* 0x0001504c01007387 */ /* 0x000fe80000100a00 */
[----:B------:R2:W-:Y:S02]  /*41ec0*/  STL.64 [R1+0x158], R78 ;  /* 0x0001584e01007387 */ /* 0x0005e40000100a00 */
[C---:B--2---:R-:W-:Y:S02]  /*41ed0*/  HMMA.1688.F32.TF32 R76, R72.reuse, R36, R168 ;  /* 0x00000024484c723c */ /* 0x044fe400000810a8 */
[----:B------:R-:W-:Y:S04]  /*41ee0*/  STL.64 [R1+0x140], R88 ;  /* 0x0001405801007387 */ /* 0x000fe80000100a00 */
[----:B------:R-:W-:Y:S04]  /*41ef0*/  STL.64 [R1+0x148], R90 ;  /* 0x0001485a01007387 */ /* 0x000fe80000100a00 */
[----:B------:R-:W-:Y:S04]  /*41f00*/  STL.64 [R1+0x130], R84 ;  /* 0x0001305401007387 */ /* 0x000fe80000100a00 */
[----:B------:R-:W-:Y:S04]  /*41f10*/  STL.64 [R1+0x138], R86 ;  /* 0x0001385601007387 */ /* 0x000fe80000100a00 */
[----:B------:R-:W-:Y:S05]  /*41f20*/  STL [R1+0x403c], R236 ;  /* 0x00403cec01007387 */ /* 0x000fea0000100800 */
[----:B------:R-:W-:Y:S04]  /*41f30*/  STL.64 [R1+0x120], R76 ;  /* 0x0001204c01007387 */ /* 0x000fe80000100a00 */
[----:B------:R2:W-:Y:S02]  /*41f40*/  STL.64 [R1+0x128], R78 ;  /* 0x0001284e01007387 */ /* 0x0005e40000100a00 */
[C---:B--2---:R-:W-:Y:S02]  /*41f50*/  HMMA.1688.F32.TF32 R76, R72.reuse, R28, R160 ;  /* 0x0000001c484c723c */ /* 0x044fe400000810a0 */
[----:B------:R-:W-:Y:S04]  /*41f60*/  STL [R1+0x4038], R237 ;  /* 0x004038ed01007387 */ /* 0x000fe80000100800 */
[----:B------:R-:W-:Y:S01]  /*41f70*/  STL [R1+0x4034], R238 ;  /* 0x004034ee01007387 */ /* 0x000fe20000100800 */
[C---:B------:R-:W-:Y:S03]  /*41f80*/  HMMA.1688.F32.TF32 R84, R72.reuse, R24, R152 ;  /* 0x000000184854723c */ /* 0x040fe60000081098 */
[----:B------:R-:W-:Y:S03]  /*41f90*/  STL [R1+0x4030], R239 ;  /* 0x004030ef01007387 */ /* 0x000fe60000100800 */
[C---:B------:R-:W-:Y:S10]  /*41fa0*/  HMMA.1688.F32.TF32 R88, R72.reuse, R20, R228 ;  /* 0x000000144858723c */ /* 0x040ff400000810e4 */
[----:B------:R-:W-:Y:S04]  /*41fb0*/  STL.64 [R1+0x1d0], R76 ;  /* 0x0001d04c01007387 */ /* 0x000fe80000100a00 */
[----:B------:R2:W-:Y:S02]  /*41fc0*/  STL.64 [R1+0x1d8], R78 ;  /* 0x0001d84e01007387 */ /* 0x0005e40000100a00 */
[C---:B--2---:R-:W-:Y:S02]  /*41fd0*/  HMMA.1688.F32.TF32 R76, R72.reuse, R16, R232 ;  /* 0x00000010484c723c */ /* 0x044fe400000810e8 */
[----:B------:R-:W-:Y:S04]  /*41fe0*/  STL.64 [R1+0x1c0], R84 ;  /* 0x0001c05401007387 */ /* 0x000fe80000100a00 */
[----:B------:R2:W-:Y:S01]  /*41ff0*/  STL.64 [R1+0x1c8], R86 ;  /* 0x0001c85601007387 */ /* 0x0005e20000100a00 */
[C---:B------:R-:W-:Y:S03]  /*42000*/  HMMA.1688.F32.TF32 R248, R72.reuse, R64, R248 ;  /* 0x0000004048f8723c */ /* 0x040fe600000810f8 */
[----:B------:R-:W-:Y:S03]  /*42010*/  STL.64 [R1+0x1b0], R88 ;  /* 0x0001b05801007387 */ /* 0x000fe60000100a00 */
[C---:B------:R-:W-:Y:S01]  /*42020*/  HMMA.1688.F32.TF32 R244, R72.reuse, R60, R244 ;  /* 0x0000003c48f4723c */ /* 0x040fe200000810f4 */
[----:B------:R-:W-:Y:S05]  /*42030*/  STL.64 [R1+0x1b8], R90 ;  /* 0x0001b85a01007387 */ /* 0x000fea0000100a00 */
[C---:B--2---:R-:W-:Y:S04]  /*42040*/  HMMA.1688.F32.TF32 R84, R72.reuse, R12, R212 ;  /* 0x0000000c4854723c */ /* 0x044fe800000810d4 */
[----:B------:R-:W-:Y:S02]  /*42050*/  STL.64 [R1+0x1a0], R76 ;  /* 0x0001a04c01007387 */ /* 0x000fe40000100a00 */
[----:B------:R-:W-:Y:S02]  /*42060*/  HMMA.1688.F32.TF32 R72, R72, R8, R220 ;  /* 0x000000084848723c */ /* 0x000fe400000810dc */
[----:B------:R1:W-:Y:S04]  /*42070*/  STL.64 [R1+0x1a8], R78 ;  /* 0x0001a84e01007387 */ /* 0x0003e80000100a00 */
[----:B-1----:R-:W-:Y:S11]  /*42080*/  HMMA.1688.F32.TF32 R76, R80, R68, R224 ;  /* 0x00000044504c723c */ /* 0x002ff600000810e0 */
[----:B------:R1:W-:Y:S04]  /*42090*/  STL.64 [R1+0x190], R84 ;  /* 0x0001905401007387 */ /* 0x0003e80000100a00 */
[----:B------:R2:W-:Y:S04]  /*420a0*/  STL.64 [R1+0x198], R86 ;  /* 0x0001985601007387 */ /* 0x0005e80000100a00 */
[----:B------:R-:W-:Y:S04]  /*420b0*/  STL.64 [R1+0x180], R72 ;  /* 0x0001804801007387 */ /* 0x000fe80000100a00 */
[----:B------:R3:W-:Y:S04]  /*420c0*/  STL.64 [R1+0x188], R74 ;  /* 0x0001884a01007387 */ /* 0x0007e80000100a00 */
[----:B------:R-:W-:Y:S04]  /*420d0*/  STL [R1+0x57c], R79 ;  /* 0x00057c4f01007387 */ /* 0x000fe80000100800 */
        /* <DEDUP_REMOVED lines=28> */
[----:B-1----:R-:W4:Y:S04]  /*422a0*/  LDL.LU R84, [R1+0x1330] ;  /* 0x0013300001547983 */ /* 0x002f280000300800 */
[----:B------:R-:W4:Y:S04]  /*422b0*/  LDL.LU R85, [R1+0x1334] ;  /* 0x0013340001557983 */ /* 0x000f280000300800 */
        /* <DEDUP_REMOVED lines=20> */
[----:B------:R-:W-:Y:S01]  /*42400*/  LDS R78, [R7+UR10+0x5280] ;  /* 0x0052800a074e7984 */ /* 0x000fe20008000800 */
[----:B------:R-:W-:-:S03]  /*42410*/  IMAD.MOV.U32 R241, RZ, RZ, R76 ;  /* 0x000000fffff17224 */ /* 0x000fc600078e004c */
[----:B------:R-:W-:Y:S04]  /*42420*/  STL [R1+0x4058], R243 ;  /* 0x004058f301007387 */ /* 0x000fe80000100800 */
[----:B------:R-:W-:Y:S04]  /*42430*/  STL [R1+0x4054], R242 ;  /* 0x004054f201007387 */ /* 0x000fe80000100800 */
[----:B------:R-:W-:Y:S04]  /*42440*/  STL [R1+0x4050], R241 ;  /* 0x004050f101007387 */ /* 0x000fe80000100800 */
[----:B------:R-:W-:Y:S04]  /*42450*/  LDS R76, [R7+UR10+0x4280] ;  /* 0x0042800a074c7984 */ /* 0x000fe80008000800 */
[----:B------:R-:W-:Y:S04]  /*42460*/  LDS R77, [R219+UR10+0x4280] ;  /* 0x0042800adb4d7984 */ /* 0x000fe80008000800 */
[----:B------:R-:W1:Y:S01]  /*42470*/  LDS R79, [R219+UR10+0x5280] ;  /* 0x0052800adb4f7984 */ /* 0x000e620008000800 */
[----:B---3--:R-:W-:-:S15]  /*42480*/  HMMA.1688.F32.TF32 R72, R80, R64, R96 ;  /* 0x000000405048723c */ /* 0x008fde0000081060 */
[----:B------:R-:W-:-:S08]  /*42490*/  NOP ;  /* 0x0000000000007918 */ /* 0x000fd00000000000 */
[----:B------:R-:W-:Y:S01]  /*424a0*/  STL.64 [R1+0x560], R72 ;  /* 0x0005604801007387 */ /* 0x000fe20000100a00 */
[----:B------:R-:W-:-:S03]  /*424b0*/  IMAD.MOV.U32 R240, RZ, RZ, R75 ;  /* 0x000000fffff07224 */ /* 0x000fc600078e004b */
[----:B------:R4:W-:Y:S02]  /*424c0*/  STL [R1+0x568], R74 ;  /* 0x0005684a01007387 */ /* 0x0009e40000100800 */
[----:B----4-:R-:W-:Y:S02]  /*424d0*/  HMMA.1688.F32.TF32 R72, R80, R60, R92 ;  /* 0x0000003c5048723c */ /* 0x010fe4000008105c */
[----:B------:R-:W-:-:S15]  /*424e0*/  STL [R1+0x405c], R240 ;  /* 0x00405cf001007387 */ /* 0x000fde0000100800 */
[----:B------:R-:W-:-:S06]  /*424f0*/  NOP ;  /* 0x0000000000007918 */ /* 0x000fcc0000000000 */
[----:B------:R3:W-:Y:S01]  /*42500*/  STL [R1+0x550], R72 ;  /* 0x0005504801007387 */ /* 0x0007e20000100800 */
[----:B------:R-:W-:Y:S01]  /*42510*/  MOV R243, R73 ;  /* 0x0000004900f37202 */ /* 0x000fe20000000f00 */
[----:B------:R-:W-:Y:S02]  /*42520*/  IMAD.MOV.U32 R242, RZ, RZ, R74 ;  /* 0x000000fffff27224 */ /* 0x000fe400078e004a */
[----:B------:R-:W-:Y:S02]  /*42530*/  IMAD.MOV.U32 R241, RZ, RZ, R75 ;  /* 0x000000fffff17224 */ /* 0x000fe400078e004b */
[C---:B---3--:R-:W-:Y:S06]  /*42540*/  HMMA.1688.F32.TF32 R72, R80.reuse, R56, R88 ;  /* 0x000000385048723c */ /* 0x048fec0000081058 */
[----:B--2---:R-:W-:-:S15]  /*42550*/  HMMA.1688.F32.TF32 R88, R80, R48, R168 ;  /* 0x000000305058723c */ /* 0x004fde00000810a8 */
[----:B------:R-:W-:-:S02]  /*42560*/  NOP ;  /* 0x0000000000007918 */ /* 0x000fc40000000000 */
[----:B------:R-:W-:Y:S01]  /*42570*/  STL.64 [R1+0x540], R72 ;  /* 0x0005404801007387 */ /* 0x000fe20000100a00 */
[----:B------:R-:W-:-:S03]  /*42580*/  IMAD.MOV.U32 R240, RZ, RZ, R75 ;  /* 0x000000fffff07224 */ /* 0x000fc600078e004b */
[----:B------:R2:W-:Y:S02]  /*42590*/  STL [R1+0x548], R74 ;  /* 0x0005484a01007387 */ /* 0x0005e40000100800 */
[C---:B--2---:R-:W-:Y:S06]  /*425a0*/  HMMA.1688.F32.TF32 R72, R80.reuse, R52, R84 ;  /* 0x000000345048723c */ /* 0x044fec0000081054 */
[----:B------:R-:W-:Y:S01]  /*425b0*/  HMMA.1688.F32.TF32 R84, R80, R44, R160 ;  /* 0x0000002c5054723c */ /* 0x000fe200000810a0 */
[----:B------:R-:W-:Y:S04]  /*425c0*/  STL.64 [R1+0x520], R88 ;  /* 0x0005205801007387 */ /* 0x000fe80000100a00 */
[----:B------:R2:W-:-:S13]  /*425d0*/  STL.64 [R1+0x528], R90 ;  /* 0x0005285a01007387 */ /* 0x0005da0000100a00 */
[----:B------:R-:W-:Y:S01]  /*425e0*/  IMAD.MOV.U32 R236, RZ, RZ, R72 ;  /* 0x000000ffffec7224 */ /* 0x000fe200078e0048 */
[----:B------:R-:W-:Y:S01]  /*425f0*/  MOV R239, R75 ;  /* 0x0000004b00ef7202 */ /* 0x000fe20000000f00 */
[----:B------:R-:W-:Y:S02]  /*42600*/  IMAD.MOV.U32 R237, RZ, RZ, R73 ;  /* 0x000000ffffed7224 */ /* 0x000fe400078e0049 */
[----:B------:R-:W-:Y:S02]  /*42610*/  IMAD.MOV.U32 R238, RZ, RZ, R74 ;  /* 0x000000ffffee7224 */ /* 0x000fe400078e004a */
[C---:B------:R-:W-:Y:S01]  /*42620*/  HMMA.1688.F32.TF32 R72, R80.reuse, R40, R152 ;  /* 0x000000285048723c */ /* 0x040fe20000081098 */
[----:B------:R-:W-:Y:S04]  /*42630*/  STL.64 [R1+0x510], R84 ;  /* 0x0005105401007387 */ /* 0x000fe80000100a00 */
[----:B------:R3:W-:Y:S01]  /*42640*/  STL.64 [R1+0x518], R86 ;  /* 0x0005185601007387 */ /* 0x0007e20000100a00 */
[C---:B--2---:R-:W-:Y:S06]  /*42650*/  HMMA.1688.F32.TF32 R88, R80.reuse, R36, R228 ;  /* 0x000000245058723c */ /* 0x044fec00000810e4 */
[C---:B---3--:R-:W-:Y:S11]  /*42660*/  HMMA.1688.F32.TF32 R84, R80.reuse, R32, R232 ;  /* 0x000000205054723c */ /* 0x048ff600000810e8 */
[----:B------:R-:W-:Y:S01]  /*42670*/  STL.64 [R1+0x500], R72 ;  /* 0x0005004801007387 */ /* 0x000fe20000100a00 */
[C---:B------:R-:W-:Y:S03]  /*42680*/  HMMA.1688.F32.TF32 R92, R80.reuse, R28, R212 ;  /* 0x0000001c505c723c */ /* 0x040fe600000810d4 */
[----:B------:R-:W-:Y:S04]  /*42690*/  STL.64 [R1+0x508], R74 ;  /* 0x0005084a01007387 */ /* 0x000fe80000100a00 */
[----:B------:R-:W-:Y:S04]  /*426a0*/  STL.64 [R1+0x4f0], R88 ;  /* 0x0004f05801007387 */ /* 0x000fe80000100a00 */
[----:B------:R2:W-:Y:S04]  /*426b0*/  STL.64 [R1+0x4f8], R90 ;  /* 0x0004f85a01007387 */ /* 0x0005e80000100a00 */
[----:B------:R-:W-:Y:S04]  /*426c0*/  LDS R72, [R5+UR10+0x4300] ;  /* 0x0043000a05487984 */ /* 0x000fe80008000800 */
[----:B------:R-:W-:Y:S01]  /*426d0*/  STL.64 [R1+0x4e0], R84 ;  /* 0x0004e05401007387 */ /* 0x000fe20000100a00 */
[C---:B--2---:R-:W-:Y:S03]  /*426e0*/  HMMA.1688.F32.TF32 R88, R80.reuse, R24, R220 ;  /* 0x000000185058723c */ /* 0x044fe600000810dc */
[----:B------:R2:W-:Y:S04]  /*426f0*/  STL.64 [R1+0x4e8], R86 ;  /* 0x0004e85601007387 */ /* 0x0005e80000100a00 */
[----:B------:R-:W-:Y:S04]  /*42700*/  LDS R74, [R5+UR10+0x5300] ;  /* 0x0053000a054a7984 */ /* 0x000fe80008000800 */
[----:B------:R-:W-:Y:S01]  /*42710*/  LDS R73, [R6+UR10+0x4300] ;  /* 0x0043000a06497984 */ /* 0x000fe20008000800 */
[-C--:B--2---:R-:W-:Y:S03]  /*42720*/  HMMA.1688.F32.TF32 R84, R80, R20.reuse, R224 ;  /* 0x000000145054723c */ /* 0x084fe600000810e0 */
[----:B------:R-:W-:Y:S04]  /*42730*/  STL.64 [R1+0x4d0], R92 ;  /* 0x0004d05c01007387 */ /* 0x000fe80000100a00 */
[----:B------:R-:W-:Y:S04]  /*42740*/  STL.64 [R1+0x4d8], R94 ;  /* 0x0004d85e01007387 */ /* 0x000fe80000100a00 */
[----:B------:R-:W2:Y:S04]  /*42750*/  LDL.LU R220, [R1+0x1520] ;  /* 0x0015200001dc7983 */ /* 0x000ea80000300800 */
[----:B------:R3:W-:Y:S04]  /*42760*/  STL.64 [R1+0x3d0], R88 ;  /* 0x0003d05801007387 */ /* 0x0007e80000100a00 */
[----:B------:R4:W-:Y:S04]  /*42770*/  STL.64 [R1+0x3d8], R90 ;  /* 0x0003d85a01007387 */ /* 0x0009e80000100a00 */
[----:B------:R-:W2:Y:S04]  /*42780*/  LDS R75, [R6+UR10+0x5300] ;  /* 0x0053000a064b7984 */ /* 0x000ea80008000800 */
        /* <DEDUP_REMOVED lines=110> */
[----:B----4-:R-:W-:Y:S06]  /*42e70*/  HMMA.1688.F32.TF32 R112, R76, R32, R112 ;  /* 0x000000204c70723c */ /* 0x010fec0000081070 */
[C---:B---3--:R-:W-:Y:S06]  /*42e80*/  HMMA.1688.F32.TF32 R132, R80.reuse, R12, R196 ;  /* 0x0000000c5084723c */ /* 0x048fec00000810c4 */
[C---:B------:R-:W-:Y:S06]  /*42e90*/  HMMA.1688.F32.TF32 R136, R80.reuse, R16, R180 ;  /* 0x000000105088723c */ /* 0x040fec00000810b4 */
[----:B------:R-:W-:Y:S01]  /*42ea0*/  HMMA.1688.F32.TF32 R80, R80, R8, R96 ;  /* 0x000000085050723c */ /* 0x000fe20000081060 */
[----:B------:R-:W-:Y:S04]  /*42eb0*/  LDS R96, [R7+UR10+0x4300] ;  /* 0x0043000a07607984 */ /* 0x000fe80008000800 */
[----:B------:R-:W-:-:S12]  /*42ec0*/  LDS R98, [R7+UR10+0x5300] ;  /* 0x0053000a07627984 */ /* 0x000fd80008000800 */
        /* <DEDUP_REMOVED lines=8> */
[----:B------:R-:W1:Y:S01]  /*42f50*/  LDS R99, [R219+UR10+0x5300] ;  /* 0x0053000adb637984 */ /* 0x000e620008000800 */
[C---:B--2---:R-:W-:Y:S03]  /*42f60*/  HMMA.1688.F32.TF32 R80, R76.reuse, R64, R192 ;  /* 0x000000404c50723c */ /* 0x044fe600000810c0 */
[----:B------:R-:W-:Y:S03]  /*42f70*/  LDS R219, [R219+UR10+0x5380] ;  /* 0x0053800adbdb7984 */ /* 0x000fe60008000800 */
[C---:B------:R-:W-:Y:S09]  /*42f80*/  HMMA.1688.F32.TF32 R128, R76.reuse, R60, R128 ;  /* 0x0000003c4c80723c */ /* 0x040ff20000081080 */
[----:B------:R-:W-:Y:S04]  /*42f90*/  STL.64 [R1+0x380], R132 ;  /* 0x0003808401007387 */ /* 0x000fe80000100a00 */
[----:B------:R2:W-:Y:S04]  /*42fa0*/  STL.64 [R1+0x388], R134 ;  /* 0x0003888601007387 */ /* 0x0005e80000100a00 */
[----:B------:R-:W-:Y:S04]  /*42fb0*/  STL.64 [R1+0x370], R80 ;  /* 0x0003705001007387 */ /* 0x000fe80000100a00 */
[----:B------:R3:W-:Y:S01]  /*42fc0*/  STL.64 [R1+0x378], R82 ;  /* 0x0003785201007387 */ /* 0x0007e20000100a00 */
[C---:B--2---:R-:W-:Y:S06]  /*42fd0*/  HMMA.1688.F32.TF32 R132, R76.reuse, R56, R188 ;  /* 0x000000384c84723c */ /* 0x044fec00000810bc */
[C---:B---3--:R-:W-:Y:S01]  /*42fe0*/  HMMA.1688.F32.TF32 R80, R76.reuse, R52, R124 ;  /* 0x000000344c50723c */ /* 0x048fe2000008107c */
[----:B------:R-:W-:Y:S04]  /*42ff0*/  STL.64 [R1+0x360], R128 ;  /* 0x0003608001007387 */ /* 0x000fe80000100a00 */
[----:B------:R2:W-:Y:S01]  /*43000*/  STL.64 [R1+0x368], R130 ;  /* 0x0003688201007387 */ /* 0x0005e20000100a00 */
[C---:B------:R-:W-:Y:S11]  /*43010*/  HMMA.1688.F32.TF32 R124, R76.reuse, R44, R208 ;  /* 0x0000002c4c7c723c */ /* 0x040ff600000810d0 */
[----:B------:R-:W-:Y:S01]  /*43020*/  STL.64 [R1+0x350], R132 ;  /* 0x0003508401007387 */ /* 0x000fe20000100a00 */
[C---:B--2---:R-:W-:Y:S03]  /*43030*/  HMMA.1688.F32.TF32 R128, R76.reuse, R48, R204 ;  /* 0x000000304c80723c */ /* 0x044fe600000810cc */
[----:B------:R-:W-:Y:S04]  /*43040*/  STL.64 [R1+0x358], R134 ;  /* 0x0003588601007387 */ /* 0x000fe80000100a00 */
[----:B------:R-:W-:Y:S04]  /*43050*/  STL.64 [R1+0x340], R80 ;  /* 0x0003405001007387 */ /* 0x000fe80000100a00 */
[----:B------:R2:W-:Y:S02]  /*43060*/  STL.64 [R1+0x348], R82 ;  /* 0x0003485201007387 */ /* 0x0005e40000100a00 */
[C---:B--2---:R-:W-:Y:S10]  /*43070*/  HMMA.1688.F32.TF32 R80, R76.reuse, R40, R120 ;  /* 0x000000284c50723c */ /* 0x044ff40000081078 */
[----:B------:R-:W-:Y:S04]  /*43080*/  STL.64 [R1+0x330], R128 ;  /* 0x0003308001007387 */ /* 0x000fe80000100a00 */
[----:B------:R-:W-:Y:S01]  /*43090*/  STL.64 [R1+0x338], R130 ;  /* 0x0003388201007387 */ /* 0x000fe20000100a00 */
[C---:B------:R-:W-:Y:S03]  /*430a0*/  HMMA.1688.F32.TF32 R116, R76.reuse, R36, R116 ;  /* 0x000000244c74723c */ /* 0x040fe60000081074 */
[----:B------:R-:W-:Y:S04]  /*430b0*/  STL.64 [R1+0x320], R124 ;  /* 0x0003207c01007387 */ /* 0x000fe80000100a00 */
[----:B------:R-:W-:Y:S04]  /*430c0*/  STL.64 [R1+0x328], R126 ;  /* 0x0003287e01007387 */ /* 0x000fe80000100a00 */
[----:B------:R-:W-:Y:S04]  /*430d0*/  STL.64 [R1+0x310], R80 ;  /* 0x0003105001007387 */ /* 0x000fe80000100a00 */
[----:B------:R2:W-:Y:S02]  /*430e0*/  STL.64 [R1+0x318], R82 ;  /* 0x0003185201007387 */ /* 0x0005e40000100a00 */
[C---:B--2---:R-:W-:Y:S06]  /*430f0*/  HMMA.1688.F32.TF32 R80, R76.reuse, R28, R108 ;  /* 0x0000001c4c50723c */ /* 0x044fec000008106c */
[----:B------:R-:W-:Y:S04]  /*43100*/  STL.64 [R1+0x300], R116 ;  /* 0x0003007401007387 */ /* 0x000fe80000100a00 */
[----:B------:R-:W-:Y:S01]  /*43110*/  STL.64 [R1+0x308], R118 ;  /* 0x0003087601007387 */ /* 0x000fe20000100a00 */
[C---:B------:R-:W-:Y:S03]  /*43120*/  HMMA.1688.F32.TF32 R104, R76.reuse, R24, R104 ;  /* 0x000000184c68723c */ /* 0x040fe60000081068 */
[----:B------:R-:W-:Y:S04]  /*43130*/  STL.64 [R1+0x2f0], R112 ;  /* 0x0002f07001007387 */ /* 0x000fe80000100a00 */
[----:B------:R-:W-:Y:S05]  /*43140*/  STL.64 [R1+0x2f8], R114 ;  /* 0x0002f87201007387 */ /* 0x000fea0000100a00 */
[----:B------:R-:W-:Y:S04]  /*43150*/  STL.64 [R1+0x2e0], R80 ;  /* 0x0002e05001007387 */ /* 0x000fe80000100a00 */
[----:B------:R2:W-:Y:S02]  /*43160*/  STL.64 [R1+0x2e8], R82 ;  /* 0x0002e85201007387 */ /* 0x0005e40000100a00 */
[C---:B--2---:R-:W-:Y:S05]  /*43170*/  HMMA.1688.F32.TF32 R80, R76.reuse, R16, R92 ;  /* 0x000000104c50723c */ /* 0x044fea000008105c */
[----:B------:R-:W-:Y:S04]  /*43180*/  STL.64 [R1+0x260], R104 ;  /* 0x0002606801007387 */ /* 0x000fe80000100a00 */
[----:B------:R-:W-:Y:S01]  /*43190*/  STL.64 [R1+0x268], R106 ;  /* 0x0002686a01007387 */ /* 0x000fe20000100a00 */
[C---:B------:R-:W-:Y:S03]  /*431a0*/  HMMA.1688.F32.TF32 R88, R76.reuse, R12, R88 ;  /* 0x0000000c4c58723c */ /* 0x040fe60000081058 */
[----:B------:R-:W-:Y:S03]  /*431b0*/  STL.64 [R1+0x250], R100 ;  /* 0x0002506401007387 */ /* 0x000fe60000100a00 */
[----:B------:R-:W-:Y:S01]  /*431c0*/  HMMA.1688.F32.TF32 R84, R76, R8, R84 ;  /* 0x000000084c54723c */ /* 0x000fe20000081054 */
[----:B------:R-:W-:Y:S05]  /*431d0*/  STL.64 [R1+0x258], R102 ;  /* 0x0002586601007387 */ /* 0x000fea0000100a00 */
[C---:B------:R-:W-:Y:S01]  /*431e0*/  HMMA.1688.F32.TF32 R76, R72.reuse, R64, R160 ;  /* 0x00000040484c723c */ /* 0x040fe200000810a0 */
[----:B------:R-:W-:Y:S04]  /*431f0*/  STL.64 [R1+0x240], R80 ;  /* 0x0002405001007387 */ /* 0x000fe80000100a00 */
[----:B------:R2:W-:Y:S02]  /*43200*/  STL.64 [R1+0x248], R82 ;  /* 0x0002485201007387 */ /* 0x0005e40000100a00 */
[C---:B--2---:R-:W-:Y:S04]  /*43210*/  HMMA.1688.F32.TF32 R80, R72.reuse, R68, R168 ;  /* 0x000000444850723c */ /* 0x044fe800000810a8 */
[----:B------:R-:W-:Y:S04]  /*43220*/  STL.64 [R1+0x230], R88 ;  /* 0x0002305801007387 */ /* 0x000fe80000100a00 */
[----:B------:R-:W-:Y:S04]  /*43230*/  STL.64 [R1+0x238], R90 ;  /* 0x0002385a01007387 */ /* 0x000fe80000100a00 */
[----:B------:R-:W-:Y:S04]  /*43240*/  STL.64 [R1+0x220], R84 ;  /* 0x0002205401007387 */ /* 0x000fe80000100a00 */
[----:B------:R2:W-:Y:S07]  /*43250*/  STL.64 [R1+0x228], R86 ;  /* 0x0002285601007387 */ /* 0x0005ee0000100a00 */
        /* <DEDUP_REMOVED lines=16> */
[----:B------:R2:W-:Y:S04]  /*43360*/  STL.64 [R1+0x2c0], R84 ;  /* 0x0002c05401007387 */ /* 0x0005e80000100a00 */
[----:B------:R3:W-:Y:S04]  /*43370*/  STL.64 [R1+0x2c8], R86 ;  /* 0x0002c85601007387 */ /* 0x0007e80000100a00 */
[----:B------:R-:W4:Y:S04]  /*43380*/  LDL.LU R228, [R1+0xe20] ;  /* 0x000e200001e47983 */ /* 0x000f280000300800 */
[----:B------:R-:W-:Y:S04]  /*43390*/  STL.64 [R1+0x2b0], R80 ;  /* 0x0002b05001007387 */ /* 0x000fe80000100a00 */
[----:B------:R-:W-:Y:S04]  /*433a0*/  STL.64 [R1+0x2b8], R82 ;  /* 0x0002b85201007387 */ /* 0x000fe80000100a00 */
[----:B------:R-:W-:Y:S04]  /*433b0*/  STL.64 [R1+0x2a0], R76 ;  /* 0x0002a04c01007387 */ /* 0x000fe80000100a00 */
[----:B------:R1:W-:Y:S04]  /*433c0*/  STL.64 [R1+0x2a8], R78 ;  /* 0x0002a84e01007387 */ /* 0x0003e80000100a00 */
        /* <DEDUP_REMOVED lines=19> */
[----:B------:R-:W1:Y:S04]  /*43500*/  LDL.LU R220, [R1+0x14f0] ;  /* 0x0014f00001dc7983 */ /* 0x000e680000300800 */
[----:B------:R-:W1:Y:S04]  /*43510*/  LDL.LU R221, [R1+0x14f4] ;  /* 0x0014f40001dd7983 */ /* 0x000e680000300800 */
[----:B------:R-:W1:Y:S04]  /*43520*/  LDL.LU R222, [R1+0x14f8] ;  /* 0x0014f80001de7983 */ /* 0x000e680000300800 */
[----:B------:R-:W1:Y:S04]  /*43530*/  LDL.LU R223, [R1+0x14fc] ;  /* 0x0014fc0001df7983 */ /* 0x000e680000300800 */
        /* <DEDUP_REMOVED lines=36> */
[C---:B-1----:R-:W-:Y:S06]  /*43780*/  HMMA.1688.F32.TF32 R76, R72.reuse, R32, R220 ;  /* 0x00000020484c723c */ /* 0x042fec00000810dc */
[----:B--2---:R-:W-:Y:S01]  /*43790*/  HMMA.1688.F32.TF32 R80, R72, R36, R212 ;  /* 0x000000244850723c */ /* 0x004fe200000810d4 */
[----:B------:R-:W2:-:S15]  /*437a0*/  LDL.LU R212, [R1+0x400] ;  /* 0x0004000001d47983 */ /* 0x000e9e0000300800 */
[----:B------:R-:W-:-:S07]  /*437b0*/  NOP ;  /* 0x0000000000007918 */ /* 0x000fce0000000000 */
        /* <DEDUP_REMOVED lines=8> */
[----:B------:R-:W2:Y:S04]  /*43840*/  LDL.LU R221, [R1+0x3f4] ;  /* 0x0003f40001dd7983 */ /* 0x000ea80000300800 */
[----:B------:R-:W2:Y:S04]  /*43850*/  LDL.LU R222, [R1+0x3f8] ;  /* 0x0003f80001de7983 */ /* 0x000ea80000300800 */
[----:B------:R-:W2:Y:S01]  /*43860*/  LDL.LU R223, [R1+0x3fc] ;  /* 0x0003fc0001df7983 */ /* 0x000ea20000300800 */
[C---:B---3--:R-:W-:Y:S03]  /*43870*/  HMMA.1688.F32.TF32 R76, R72.reuse, R28, R224 ;  /* 0x0000001c484c723c */ /* 0x048fe600000810e0 */
[----:B------:R-:W3:Y:S03]  /*43880*/  LDL.LU R224, [R1+0x3e0] ;  /* 0x0003e00001e07983 */ /* 0x000ee60000300800 */
[----:B----4-:R-:W-:-:S15]  /*43890*/  HMMA.1688.F32.TF32 R80, R72, R24, R112 ;  /* 0x000000184850723c */ /* 0x010fde0000081070 */
        /* <DEDUP_REMOVED lines=10> */
[----:B-1----:R-:W-:Y:S06]  /*43940*/  HMMA.1688.F32.TF32 R76, R72, R8, R92 ;  /* 0x00000008484c723c */ /* 0x002fec000008105c */
[C---:B------:R-:W-:Y:S01]  /*43950*/  HMMA.1688.F32.TF32 R72, R96.reuse, R68, R88 ;  /* 0x000000446048723c */ /* 0x040fe20000081058 */
        /* <DEDUP_REMOVED lines=12> */
[----:B------:R-:W-:Y:S07]  /*43a20*/  LDS R152, [R5+UR10+0x4380] ;  /* 0x0043800a05987984 */ /* 0x000fee0008000800 */
[----:B------:R-:W-:Y:S04]  /*43a30*/  STL.64 [R1+0x460], R80 ;  /* 0x0004605001007387 */ /* 0x000fe80000100a00 */
[----:B------:R-:W-:Y:S04]  /*43a40*/  STL.64 [R1+0x468], R82 ;  /* 0x0004685201007387 */ /* 0x000fe80000100a00 */
[----:B------:R-:W-:Y:S04]  /*43a50*/  STL.64 [R1+0x450], R76 ;  /* 0x0004504c01007387 */ /* 0x000fe80000100a00 */
[----:B------:R-:W-:Y:S01]  /*43a60*/  STL.64 [R1+0x458], R78 ;  /* 0x0004584e01007387 */ /* 0x000fe20000100a00 */
[----:B------:R-:W-:-:S02]  /*43a70*/  IMAD.MOV.U32 R226, RZ, RZ, R3 ;  /* 0x000000ffffe27224 */ /* 0x000fc400078e0003 */
[----:B------:R-:W-:Y:S01]  /*43a80*/  IMAD.MOV.U32 R227, RZ, RZ, R2 ;  /* 0x000000ffffe37224 */ /* 0x000fe200078e0002 */
[----:B------:R-:W-:Y:S04]  /*43a90*/  LDS R154, [R5+UR10+0x5380] ;  /* 0x0053800a059a7984 */ /* 0x000fe80008000800 */
[----:B------:R-:W-:Y:S04]  /*43aa0*/  STL.64 [R1+0x440], R72 ;  /* 0x0004404801007387 */ /* 0x000fe80000100a00 */
[----:B------:R1:W-:Y:S04]  /*43ab0*/  STL.64 [R1+0x448], R74 ;  /* 0x0004484a01007387 */ /* 0x0003e80000100a00 */
[----:B------:R-:W-:Y:S04]  /*43ac0*/  LDS R153, [R6+UR10+0x4380] ;  /* 0x0043800a06997984 */ /* 0x000fe80008000800 */
[----:B------:R-:W4:Y:S01]  /*43ad0*/  LDS R155, [R6+UR10+0x5380] ;  /* 0x0053800a069b7984 */ /* 0x000f220008000800 */
[C---:B-1----:R-:W-:Y:S06]  /*43ae0*/  HMMA.1688.F32.TF32 R72, R96.reuse, R44, R232 ;  /* 0x0000002c6048723c */ /* 0x042fec00000810e8 */
[C---:B------:R-:W-:Y:S06]  /*43af0*/  HMMA.1688.F32.TF32 R80, R96.reuse, R52, R160 ;  /* 0x000000346050723c */ /* 0x040fec00000810a0 */
[----:B------:R-:W-:-:S12]  /*43b00*/  HMMA.1688.F32.TF32 R76, R96, R48, R228 ;  /* 0x00000030604c723c */ /* 0x000fd800000810e4 */
[----:B------:R-:W-:Y:S01]  /*43b10*/  IMAD.MOV.U32 R4, RZ, RZ, R72 ;  /* 0x000000ffff047224 */ /* 0x000fe200078e0048 */
[----:B------:R-:W-:Y:S01]  /*43b20*/  MOV R0, R75 ;  /* 0x0000004b00007202 */ /* 0x000fe20000000f00 */
[----:B------:R-:W-:Y:S02]  /*43b30*/  IMAD.MOV.U32 R3, RZ, RZ, R73 ;  /* 0x000000ffff037224 */ /* 0x000fe400078e0049 */
[----:B------:R-:W-:Y:S01]  /*43b40*/  IMAD.MOV.U32 R2, RZ, RZ, R74 ;  /* 0x000000ffff027224 */ /* 0x000fe200078e004a */
[----:B------:R-:W-:Y:S04]  /*43b50*/  STL.64 [R1+0x430], R80 ;  /* 0x0004305001007387 */ /* 0x000fe80000100a00 */
[----:B------:R-:W-:Y:S04]  /*43b60*/  STL.64 [R1+0x438], R82 ;  /* 0x0004385201007387 */ /* 0x000fe80000100a00 */
[----:B------:R-:W-:Y:S04]  /*43b70*/  STL.64 [R1+0x420], R76 ;  /* 0x0004204c01007387 */ /* 0x000fe80000100a00 */
[----:B------:R1:W-:Y:S04]  /*43b80*/  STL.64 [R1+0x428], R78 ;  /* 0x0004284e01007387 */ /* 0x0003e80000100a00 */
[----:B------:R4:W-:Y:S04]  /*43b90*/  STL [R1+0x3f8c], R0 ;  /* 0x003f8c0001007387 */ /* 0x0009e80000100800 */
[----:B------:R4:W-:Y:S04]  /*43ba0*/  STL [R1+0x3f88], R2 ;  /* 0x003f880201007387 */ /* 0x0009e80000100800 */
[----:B------:R4:W-:Y:S04]  /*43bb0*/  STL [R1+0x3f84], R3 ;  /* 0x003f840301007387 */ /* 0x0009e80000100800 */
[----:B------:R4:W-:Y:S01]  /*43bc0*/  STL [R1+0x3f80], R4 ;  /* 0x003f800401007387 */ /* 0x0009e20000100800 */
[C---:B--2---:R-:W-:Y:S06]  /*43bd0*/  HMMA.1688.F32.TF32 R72, R96.reuse, R36, R220 ;  /* 0x000000246048723c */ /* 0x044fec00000810dc */
[----:B-1----:R-:W-:-:S15]  /*43be0*/  HMMA.1688.F32.TF32 R76, R96, R40, R212 ;  /* 0x00000028604c723c */ /* 0x002fde00000810d4 */
[----:B------:R-:W-:-:S03]  /*43bf0*/  NOP ;  /* 0x0000000000007918 */ /* 0x000fc60000000000 */
[----:B----4-:R-:W-:Y:S02]  /*43c00*/  IMAD.MOV.U32 R0, RZ, RZ, R72 ;  /* 0x000000ffff007224 */ /* 0x010fe400078e0048 */
[----:B------:R-:W-:Y:S02]  /*43c10*/  IMAD.MOV.U32 R2, RZ, RZ, R73 ;  /* 0x000000ffff027224 */ /* 0x000fe400078e0049 */
[----:B------:R-:W-:Y:S02]  /*43c20*/  IMAD.MOV.U32 R3, RZ, RZ, R74 ;  /* 0x000000ffff037224 */ /* 0x000fe400078e004a */
[----:B------:R-:W-:Y:S02]  /*43c30*/  IMAD.MOV.U32 R4, RZ, RZ, R75 ;  /* 0x000000ffff047224 */ /* 0x000fe400078e004b */
[----:B---3--:R-:W-:Y:S01]  /*43c40*/  HMMA.1688.F32.TF32 R72, R96, R32, R224 ;  /* 0x000000206048723c */ /* 0x008fe200000810e0 */
[----:B------:R-:W-:Y:S04]  /*43c50*/  STL.64 [R1+0x400], R76 ;  /* 0x0004004c01007387 */ /* 0x000fe80000100a00 */
[----:B------:R-:W-:Y:S04]  /*43c60*/  STL.64 [R1+0x408], R78 ;  /* 0x0004084e01007387 */ /* 0x000fe80000100a00 */
[----:B------:R-:W2:-:S14]  /*43c70*/  LDL.LU R160, [R1+0xe50] ;  /* 0x000e500001a07983 */ /* 0x000e9c0000300800 */
        /* <DEDUP_REMOVED lines=37> */
[C---:B--2---:R-:W-:Y:S06]  /*43ed0*/  HMMA.1688.F32.TF32 R192, R96.reuse, R16, R160 ;  /* 0x0000001060c0723c */ /* 0x044fec00000810a0 */
[C---:B---3--:R-:W-:Y:S06]  /*43ee0*/  HMMA.1688.F32.TF32 R84, R96.reuse, R28, R84 ;  /* 0x0000001c6054723c */ /* 0x048fec0000081054 */
[C---:B----4-:R-:W-:Y:S06]  /*43ef0*/  HMMA.1688.F32.TF32 R80, R96.reuse, R24, R88 ;  /* 0x000000186050723c */ /* 0x050fec0000081058 */
[C---:B------:R-:W-:Y:S11]  /*43f00*/  HMMA.1688.F32.TF32 R88, R96.reuse, R20, R168 ;  /* 0x000000146058723c */ /* 0x040ff600000810a8 */
[----:B------:R-:W-:Y:S01]  /*43f10*/  STL.64 [R1+0x3e68], R86 ;  /* 0x003e685601007387 */ /* 0x000fe20000100a00 */
[C---:B------:R-:W-:Y:S03]  /*43f20*/  HMMA.1688.F32.TF32 R92, R96.reuse, R12, R228 ;  /* 0x0000000c605c723c */ /* 0x040fe600000810e4 */
[----:B------:R2:W-:Y:S03]  /*43f30*/  STL.64 [R1+0x3e60], R84 ;  /* 0x003e605401007387 */ /* 0x0005e60000100a00 */
[----:B------:R-:W-:Y:S01]  /*43f40*/  HMMA.1688.F32.TF32 R96, R96, R8, R232 ;  /* 0x000000086060723c */ /* 0x000fe200000810e8 */
[----:B------:R-:W-:Y:S05]  /*43f50*/  STL.64 [R1+0x3e78], R82 ;  /* 0x003e785201007387 */ /* 0x000fea0000100a00 */
[C---:B-1----:R-:W-:Y:S01]  /*43f60*/  HMMA.1688.F32.TF32 R72, R152.reuse, R64, R220 ;  /* 0x000000409848723c */ /* 0x042fe200000810dc */
[----:B------:R1:W-:Y:S05]  /*43f70*/  STL.64 [R1+0x3e70], R80 ;  /* 0x003e705001007387 */ /* 0x0003ea0000100a00 */
[C---:B------:R-:W-:Y:S01]  /*43f80*/  HMMA.1688.F32.TF32 R100, R152.reuse, R68, R212 ;  /* 0x000000449864723c */ /* 0x040fe200000810d4 */
[----:B------:R-:W-:Y:S04]  /*43f90*/  STL.64 [R1+0x3e88], R90 ;  /* 0x003e885a01007387 */ /* 0x000fe80000100a00 */
[----:B------:R3:W-:Y:S04]  /*43fa0*/  STL.64 [R1+0x3e80], R88 ;  /* 0x003e805801007387 */ /* 0x0007e80000100a00 */
        /* <DEDUP_REMOVED lines=54> */
[----:B------:R-:W4:Y:S01]  /*44310*/  LDL.LU R227, [R1+0x16bc] ;  /* 0x0016bc0001e37983 */ /* 0x000f220000300800 */
[----:B--2---:R-:W-:Y:S01]  /*44320*/  IMAD.MOV.U32 R84, RZ, RZ, R59 ;  /* 0x000000ffff547224 */ /* 0x004fe200078e003b */
[----:B------:R-:W-:Y:S01]  /*44330*/  MOV R86, R63 ;  /* 0x0000003f00567202 */ /* 0x000fe20000000f00 */
[----:B------:R-:W-:Y:S01]  /*44340*/  IMAD.MOV.U32 R85, RZ, RZ, R62 ;  /* 0x000000ffff557224 */ /* 0x000fe200078e003e */
[----:B------:R-:W-:Y:S04]  /*44350*/  LDS R232, [R5+UR10+0x6000] ;  /* 0x0060000a05e87984 */ /* 0x000fe80008000800 */
[----:B------:R-:W-:Y:S04]  /*44360*/  STL.64 [R1+0x3ee8], R106 ;  /* 0x003ee86a01007387 */ /* 0x000fe80000100a00 */
[----:B------:R-:W-:Y:S04]  /*44370*/  STL.64 [R1+0x3ee0], R104 ;  /* 0x003ee06801007387 */ /* 0x000fe80000100a00 */
[----:B------:R-:W-:Y:S04]  /*44380*/  LDS R234, [R5+UR10+0x7000] ;  /* 0x0070000a05ea7984 */ /* 0x000fe80008000800 */
[----:B------:R-:W-:Y:S04]  /*44390*/  LDS R233, [R6+UR10+0x6000] ;  /* 0x0060000a06e97984 */ /* 0x000fe80008000800 */
[----:B------:R-:W2:Y:S01]  /*443a0*/  LDS R235, [R6+UR10+0x7000] ;  /* 0x0070000a06eb7984 */ /* 0x000ea20008000800 */
[C---:B---3--:R-:W-:Y:S06]  /*443b0*/  HMMA.1688.F32.TF32 R140, R152.reuse, R20, R220 ;  /* 0x00000014988c723c */ /* 0x048fec00000810dc */
[C---:B----4-:R-:W-:Y:S06]  /*443c0*/  HMMA.1688.F32.TF32 R124, R152.reuse, R36, R168 ;  /* 0x00000024987c723c */ /* 0x050fec00000810a8 */
[C---:B------:R-:W-:Y:S06]  /*443d0*/  HMMA.1688.F32.TF32 R108, R152.reuse, R52, R108 ;  /* 0x00000034986c723c */ /* 0x040fec000008106c */
        /* <DEDUP_REMOVED lines=9> */
[----:B------:R3:W-:Y:S04]  /*44470*/  STL.64 [R1+0x3f00], R108 ;  /* 0x003f006c01007387 */ /* 0x0007e80000100a00 */
[----:B------:R-:W-:Y:S01]  /*44480*/  STL.64 [R1+0x3f18], R114 ;  /* 0x003f187201007387 */ /* 0x000fe20000100a00 */
[C---:B------:R-:W-:Y:S03]  /*44490*/  HMMA.1688.F32.TF32 R136, R152.reuse, R24, R212 ;  /* 0x000000189888723c */ /* 0x040fe600000810d4 */
        /* <DEDUP_REMOVED lines=11> */
[----:B------:R-:W-:Y:S03]  /*44550*/  HMMA.1688.F32.TF32 R144, R152, R16, R224 ;  /* 0x000000109890723c */ /* 0x000fe600000810e0 */
        /* <DEDUP_REMOVED lines=64> */
[----:B------:R-:W-:Y:S04]  /*44960*/  STL.64 [R1+0x3fa8], R146 ;  /* 0x003fa89201007387 */ /* 0x000fe80000100a00 */
[----:B------:R-:W-:Y:S01]  /*44970*/  STL.64 [R1+0x3fa0], R144 ;  /* 0x003fa09001007387 */ /* 0x000fe20000100a00 */
[----:B-1----:R-:W-:Y:S01]  /*44980*/  IMAD.MOV.U32 R80, RZ, RZ, R47 ;  /* 0x000000ffff507224 */ /* 0x002fe200078e002f */
[----:B------:R-:W-:Y:S01]  /*44990*/  MOV R82, R43 ;  /* 0x0000002b00527202 */ /* 0x000fe20000000f00 */
[----:B------:R-:W-:-:S02]  /*449a0*/  IMAD.MOV.U32 R81, RZ, RZ, R46 ;  /* 0x000000ffff517224 */ /* 0x000fc400078e002e */
[----:B------:R-:W-:Y:S02]  /*449b0*/  IMAD.MOV.U32 R83, RZ, RZ, R34 ;  /* 0x000000ffff537224 */ /* 0x000fe400078e0022 */
[----:B------:R-:W-:Y:S02]  /*449c0*/  IMAD.MOV.U32 R88, RZ, RZ, R31 ;  /* 0x000000ffff587224 */ /* 0x000fe400078e001f */
[----:B------:R-:W-:Y:S02]  /*449d0*/  IMAD.MOV.U32 R89, RZ, RZ, R30 ;  /* 0x000000ffff597224 */ /* 0x000fe400078e001e */
[----:B------:R-:W-:Y:S02]  /*449e0*/  IMAD.MOV.U32 R90, RZ, RZ, R27 ;  /* 0x000000ffff5a7224 */ /* 0x000fe400078e001b */
[----:B------:R-:W-:Y:S01]  /*449f0*/  IMAD.MOV.U32 R91, RZ, RZ, R42 ;  /* 0x000000ffff5b7224 */ /* 0x000fe200078e002a */
[----:B------:R-:W-:Y:S01]  /*44a00*/  MOV R93, R38 ;  /* 0x00000026005d7202 */ /* 0x000fe20000000f00 */
[----:B------:R-:W-:-:S02]  /*44a10*/  IMAD.MOV.U32 R92, RZ, RZ, R39 ;  /* 0x000000ffff5c7224 */ /* 0x000fc400078e0027 */
[----:B------:R-:W-:Y:S02]  /*44a20*/  IMAD.MOV.U32 R94, RZ, RZ, R35 ;  /* 0x000000ffff5e7224 */ /* 0x000fe400078e0023 */
[----:B------:R-:W-:Y:S01]  /*44a30*/  IMAD.MOV.U32 R95, RZ, RZ, R18 ;  /* 0x000000ffff5f7224 */ /* 0x000fe200078e0012 */
[----:B----4-:R-:W-:Y:S06]  /*44a40*/  HMMA.1688.F32.TF32 R168, R216, R56, R168 ;  /* 0x00000038d8a8723c */ /* 0x010fec00000810a8 */
[C---:B---3--:R-:W-:Y:S06]  /*44a50*/  HMMA.1688.F32.TF32 R148, R152.reuse, R12, R148 ;  /* 0x0000000c9894723c */ /* 0x048fec0000081094 */
[----:B--2---:R-:W-:Y:S06]  /*44a60*/  HMMA.1688.F32.TF32 R152, R152, R8, R156 ;  /* 0x000000089898723c */ /* 0x004fec000008109c */
[C---:B------:R-:W-:Y:S06]  /*44a70*/  HMMA.1688.F32.TF32 R156, R216.reuse, R68, R184 ;  /* 0x00000044d89c723c */ /* 0x040fec00000810b8 */
[C---:B------:R-:W-:Y:S05]  /*44a80*/  HMMA.1688.F32.TF32 R160, R216.reuse, R64, R160 ;  /* 0x00000040d8a0723c */ /* 0x040fea00000810a0 */
[----:B------:R-:W-:Y:S01]  /*44a90*/  STL.64 [R1+0x3fb8], R150 ;  /* 0x003fb89601007387 */ /* 0x000fe20000100a00 */
[C---:B------:R-:W-:Y:S03]  /*44aa0*/  HMMA.1688.F32.TF32 R164, R216.reuse, R60, R180 ;  /* 0x0000003cd8a4723c */ /* 0x040fe600000810b4 */
[----:B------:R-:W-:Y:S03]  /*44ab0*/  STL.64 [R1+0x3fb0], R148 ;  /* 0x003fb09401007387 */ /* 0x000fe60000100a00 */
[C---:B------:R-:W-:Y:S01]  /*44ac0*/  HMMA.1688.F32.TF32 R172, R216.reuse, R52, R196 ;  /* 0x00000034d8ac723c */ /* 0x040fe200000810c4 */
[----:B------:R-:W-:Y:S05]  /*44ad0*/  STL.64 [R1+0x3fc8], R154 ;  /* 0x003fc89a01007387 */ /* 0x000fea0000100a00 */
[----:B------:R-:W-:Y:S01]  /*44ae0*/  HMMA.1688.F32.TF32 R176, R216, R48, R176 ;  /* 0x00000030d8b0723c */ /* 0x000fe200000810b0 */
        /* <DEDUP_REMOVED lines=14> */
[----:B------:R-:W3:Y:S04]  /*44bd0*/  LDL.LU R46, [R1+0x4134] ;  /* 0x00413400012e7983 */ /* 0x000ee80000300800 */
[----:B------:R-:W4:Y:S04]  /*44be0*/  LDL.LU R43, [R1+0x4130] ;  /* 0x00413000012b7983 */ /* 0x000f280000300800 */
[----:B------:R-:W2:Y:S04]  /*44bf0*/  LDL.LU R34, [R1+0x412c] ;  /* 0x00412c0001227983 */ /* 0x000ea80000300800 */
[----:B------:R-:W3:Y:S04]  /*44c00*/  LDL.LU R31, [R1+0x4128] ;  /* 0x00412800011f7983 */ /* 0x000ee80000300800 */
[----:B------:R-:W4:Y:S04]  /*44c10*/  LDL.LU R30, [R1+0x4124] ;  /* 0x00412400011e7983 */ /* 0x000f280000300800 */
[----:B------:R-:W2:Y:S04]  /*44c20*/  LDL.LU R27, [R1+0x4120] ;  /* 0x00412000011b7983 */ /* 0x000ea80000300800 */
[----:B------:R-:W3:Y:S04]  /*44c30*/  LDL.LU R42, [R1+0x411c] ;  /* 0x00411c00012a7983 */ /* 0x000ee80000300800 */
[----:B------:R-:W3:Y:S04]  /*44c40*/  LDL.LU R39, [R1+0x4118] ;  /* 0x0041180001277983 */ /* 0x000ee80000300800 */
[----:B------:R-:W3:Y:S04]  /*44c50*/  LDL.LU R38, [R1+0x4114] ;  /* 0x0041140001267983 */ /* 0x000ee80000300800 */
[----:B------:R-:W3:Y:S04]  /*44c60*/  LDL.LU R35, [R1+0x4110] ;  /* 0x0041100001237983 */ /* 0x000ee80000300800 */
[----:B------:R-:W4:Y:S01]  /*44c70*/  LDL.LU R18, [R1+0x410c] ;  /* 0x00410c0001127983 */ /* 0x000f220000300800 */
[----:B------:R-:W-:-:S02]  /*44c80*/  IMAD.MOV.U32 R96, RZ, RZ, R26 ;  /* 0x000000ffff607224 */ /* 0x000fc400078e001a */
[----:B------:R-:W-:Y:S01]  /*44c90*/  IMAD.MOV.U32 R97, RZ, RZ, R23 ;  /* 0x000000ffff617224 */ /* 0x000fe200078e0017 */
[----:B------:R-:W2:Y:S01]  /*44ca0*/  LDL.LU R26, [R1+0x4108] ;  /* 0x00410800011a7983 */ /* 0x000ea20000300800 */
[----:B------:R-:W-:Y:S01]  /*44cb0*/  IMAD.MOV.U32 R98, RZ, RZ, R22 ;  /* 0x000000ffff627224 */ /* 0x000fe200078e0016 */
[C---:B------:R-:W-:Y:S01]  /*44cc0*/  HMMA.1688.F32.TF32 R184, R216.reuse, R40, R204 ;  /* 0x00000028d8b8723c */ /* 0x040fe200000810cc */
[----:B------:R-:W-:Y:S01]  /*44cd0*/  IMAD.MOV.U32 R99, RZ, RZ, R19 ;  /* 0x000000ffff637224 */ /* 0x000fe200078e0013 */
[----:B------:R-:W3:Y:S04]  /*44ce0*/  LDL.LU R23, [R1+0x4104] ;  /* 0x0041040001177983 */ /* 0x000ee80000300800 */
[----:B------:R-:W2:Y:S01]  /*44cf0*/  LDL.LU R22, [R1+0x4100] ;  /* 0x0041000001167983 */ /* 0x000ea20000300800 */
[----:B------:R-:W-:Y:S03]  /*44d00*/  HMMA.1688.F32.TF32 R204, R216, R20, R224 ;  /* 0x00000014d8cc723c */ /* 0x000fe600000810e0 */
[----:B------:R-:W3:Y:S04]  /*44d10*/  LDL.LU R19, [R1+0x40fc] ;  /* 0x0040fc0001137983 */ /* 0x000ee80000300800 */
[----:B------:R-:W2:Y:S01]  /*44d20*/  LDL.LU R224, [R1+0xdc0] ;  /* 0x000dc00001e07983 */ /* 0x000ea20000300800 */
[----:B----4-:R-:W-:-:S03]  /*44d30*/  MOV R225, R18 ;  /* 0x0000001200e17202 */ /* 0x010fc60000000f00 */
[----:B------:R-:W4:Y:S04]  /*44d40*/  LDL.LU R18, [R1+0x40f8] ;  /* 0x0040f80001127983 */ /* 0x000f280000300800 */
[----:B------:R-:W4:Y:S04]  /*44d50*/  LDL.LU R226, [R1+0xdc8] ;  /* 0x000dc80001e27983 */ /* 0x000f280000300800 */
[----:B------:R-:W4:Y:S04]  /*44d60*/  LDL.LU R227, [R1+0xdcc] ;  /* 0x000dcc0001e37983 */ /* 0x000f280000300800 */
[----:B------:R-:W4:Y:S04]  /*44d70*/  LDL.LU R108, [R1+0xde0] ;  /* 0x000de000016c7983 */ /* 0x000f280000300800 */
[----:B------:R-:W4:Y:S04]  /*44d80*/  LDL.LU R109, [R1+0xde4] ;  /* 0x000de400016d7983 */ /* 0x000f280000300800 */
[----:B------:R-:W4:Y:S01]  /*44d90*/  LDL.LU R110, [R1+0xde8] ;  /* 0x000de800016e7983 */ /* 0x000f220000300800 */
[C---:B------:R-:W-:Y:S06]  /*44da0*/  HMMA.1688.F32.TF32 R200, R216.reuse, R24, R212 ;  /* 0x00000018d8c8723c */ /* 0x040fec00000810d4 */
[C---:B------:R-:W-:Y:S06]  /*44db0*/  HMMA.1688.F32.TF32 R180, R216.reuse, R44, R188 ;  /* 0x0000002cd8b4723c */ /* 0x040fec00000810bc */
[----:B------:R-:W-:Y:S01]  /*44dc0*/  HMMA.1688.F32.TF32 R188, R216, R36, R208 ;  /* 0x00000024d8bc723c */ /* 0x000fe200000810d0 */
[----:B---3--:R-:W-:-:S02]  /*44dd0*/  IMAD.MOV.U32 R76, RZ, RZ, R19 ;  /* 0x000000ffff4c7224 */ /* 0x008fc400078e0013 */
[----:B--2---:R-:W-:Y:S02]  /*44de0*/  IMAD.MOV.U32 R77, RZ, RZ, R22 ;  /* 0x000000ffff4d7224 */ /* 0x004fe400078e0016 */
[----:B------:R-:W-:Y:S02]  /*44df0*/  IMAD.MOV.U32 R78, RZ, RZ, R23 ;  /* 0x000000ffff4e7224 */ /* 0x000fe400078e0017 */
[----:B------:R-:W-:Y:S01]  /*44e00*/  IMAD.MOV.U32 R79, RZ, RZ, R26 ;  /* 0x000000ffff4f7224 */ /* 0x000fe200078e001a */
[----:B------:R-:W-:Y:S01]  /*44e10*/  MOV R73, R30 ;  /* 0x0000001e00497202 */ /* 0x000fe20000000f00 */
[----:B------:R-:W-:Y:S02]  /*44e20*/  IMAD.MOV.U32 R72, RZ, RZ, R27 ;  /* 0x000000ffff487224 */ /* 0x000fe400078e001b */
[----:B------:R-:W-:Y:S02]  /*44e30*/  IMAD.MOV.U32 R74, RZ, RZ, R31 ;  /* 0x000000ffff4a7224 */ /* 0x000fe400078e001f */
[----:B------:R-:W-:-:S02]  /*44e40*/  IMAD.MOV.U32 R75, RZ, RZ, R34 ;  /* 0x000000ffff4b7224 */ /* 0x000fc400078e0022 */
[----:B------:R-:W-:Y:S02]  /*44e50*/  IMAD.MOV.U32 R104, RZ, RZ, R35 ;  /* 0x000000ffff687224 */ /* 0x000fe400078e0023 */
[----:B------:R-:W-:Y:S02]  /*44e60*/  IMAD.MOV.U32 R105, RZ, RZ, R38 ;  /* 0x000000ffff697224 */ /* 0x000fe400078e0026 */
[----:B------:R-:W-:Y:S01]  /*44e70*/  IMAD.MOV.U32 R106, RZ, RZ, R39 ;  /* 0x000000ffff6a7224 */ /* 0x000fe200078e0027 */
[----:B------:R-:W-:Y:S01]  /*44e80*/  MOV R100, R43 ;  /* 0x0000002b00647202 */ /* 0x000fe20000000f00 */
[----:B------:R-:W-:Y:S02]  /*44e90*/  IMAD.MOV.U32 R107, RZ, RZ, R42 ;  /* 0x000000ffff6b7224 */ /* 0x000fe400078e002a */
[----:B------:R-:W-:Y:S01]  /*44ea0*/  IMAD.MOV.U32 R101, RZ, RZ, R46 ;  /* 0x000000ffff657224 */ /* 0x000fe200078e002e */
[----:B------:R-:W-:Y:S01]  /*44eb0*/  HMMA.1688.F32.TF32 R196, R216, R28, R228 ;  /* 0x0000001cd8c4723c */ /* 0x000fe200000810e4 */
[----:B------:R-:W-:-:S02]  /*44ec0*/  IMAD.MOV.U32 R102, RZ, RZ, R47 ;  /* 0x000000ffff667224 */ /* 0x000fc400078e002f */
[----:B------:R-:W-:-:S04]  /*44ed0*/  IMAD.MOV.U32 R103, RZ, RZ, R50 ;  /* 0x000000ffff677224 */ /* 0x000fc800078e0032 */
[----:B------:R-:W-:Y:S02]  /*44ee0*/  IMAD.MOV.U32 R228, RZ, RZ, R51 ;  /* 0x000000ffffe47224 */ /* 0x000fe400078e0033 */
[----:B------:R-:W-:Y:S01]  /*44ef0*/  IMAD.MOV.U32 R229, RZ, RZ, R54 ;  /* 0x000000ffffe57224 */ /* 0x000fe200078e0036 */
[----:B------:R-:W-:Y:S01]  /*44f00*/  MOV R231, R58 ;  /* 0x0000003a00e77202 */ /* 0x000fe20000000f00 */
[----:B------:R-:W-:Y:S02]  /*44f10*/  IMAD.MOV.U32 R230, RZ, RZ, R55 ;  /* 0x000000ffffe67224 */ /* 0x000fe400078e0037 */
[----:B------:R-:W-:Y:S02]  /*44f20*/  IMAD.MOV.U32 R192, RZ, RZ, R66 ;  /* 0x000000ffffc07224 */ /* 0x000fe400078e0042 */
[----:B------:R-:W-:Y:S02]  /*44f30*/  IMAD.MOV.U32 R193, RZ, RZ, R67 ;  /* 0x000000ffffc17224 */ /* 0x000fe400078e0043 */
[----:B------:R-:W-:-:S02]  /*44f40*/  IMAD.MOV.U32 R194, RZ, RZ, R70 ;  /* 0x000000ffffc27224 */ /* 0x000fc400078e0046 */
[----:B------:R-:W-:Y:S02]  /*44f50*/  IMAD.MOV.U32 R195, RZ, RZ, R71 ;  /* 0x000000ffffc37224 */ /* 0x000fe400078e0047 */
[----:B----4-:R-:W-:Y:S02]  /*44f60*/  IMAD.MOV.U32 R111, RZ, RZ, R18 ;  /* 0x000000ffff6f7224 */ /* 0x010fe400078e0012 */
        /* <DEDUP_REMOVED lines=13> */
[----:B------:R-:W4:Y:S04]  /*45040*/  LDL.LU R116, [R1+0xe00] ;  /* 0x000e000001747983 */ /* 0x000f280000300800 */
[----:B------:R-:W4:Y:S04]  /*45050*/  LDL.LU R117, [R1+0xe04] ;  /* 0x000e040001757983 */ /* 0x000f280000300800 */
[----:B------:R-:W4:Y:S04]  /*45060*/  LDL.LU R118, [R1+0xe08] ;  /* 0x000e080001767983 */ /* 0x000f280000300800 */
[----:B------:R-:W4:Y:S04]  /*45070*/  LDL.LU R119, [R1+0xe0c] ;  /* 0x000e0c0001777983 */ /* 0x000f280000300800 */
[----:B------:R-:W4:Y:S04]  /*45080*/  LDL.LU R19, [R1+0x40f0] ;  /* 0x0040f00001137983 */ /* 0x000f280000300800 */
[----:B------:R-:W4:Y:S04]  /*45090*/  LDL.LU R22, [R1+0x40ec] ;  /* 0x0040ec0001167983 */ /* 0x000f280000300800 */
[----:B------:R-:W4:Y:S04]  /*450a0*/  LDL.LU R23, [R1+0x40e8] ;  /* 0x0040e80001177983 */ /* 0x000f280000300800 */
[----:B------:R-:W2:Y:S04]  /*450b0*/  LDL.LU R26, [R1+0x40e4] ;  /* 0x0040e400011a7983 */ /* 0x000ea80000300800 */
[----:B------:R-:W2:Y:S04]  /*450c0*/  LDL.LU R27, [R1+0x40e0] ;  /* 0x0040e000011b7983 */ /* 0x000ea80000300800 */
        /* <DEDUP_REMOVED lines=23> */
[C---:B---3--:R-:W-:Y:S06]  /*45240*/  HMMA.1688.F32.TF32 R108, R232.reuse, R66, R108 ;  /* 0x00000042e86c723c */ /* 0x048fec000008106c */
[----:B----4-:R-:W-:-:S15]  /*45250*/  HMMA.1688.F32.TF32 R112, R232, R70, R112 ;  /* 0x00000046e870723c */ /* 0x010fde0000081070 */
[----:B------:R-:W-:-:S02]  /*45260*/  NOP ;  /* 0x0000000000007918 */ /* 0x000fc40000000000 */
[----:B------:R-:W-:Y:S01]  /*45270*/  STL.64 [R1+0x10a0], R108 ;  /* 0x0010a06c01007387 */ /* 0x000fe20000100a00 */
[----:B------:R-:W-:-:S05]  /*45280*/  IMAD.MOV.U32 R252, RZ, RZ, R110 ;  /* 0x000000fffffc7224 */ /* 0x000fca00078e006e */
[----:B------:R-:W-:Y:S04]  /*45290*/  STL.64 [R1+0x10b0], R112 ;  /* 0x0010b07001007387 */ /* 0x000fe80000100a00 */
[----:B------:R-:W-:Y:S04]  /*452a0*/  STL.64 [R1+0x10b8], R114 ;  /* 0x0010b87201007387 */ /* 0x000fe80000100a00 */
[----:B------:R2:W-:Y:S02]  /*452b0*/  STL [R1+0x10ac], R111 ;  /* 0x0010ac6f01007387 */ /* 0x0005e40000100800 */
[C---:B--2---:R-:W-:Y:S06]  /*452c0*/  HMMA.1688.F32.TF32 R108, R232.reuse, R62, R76 ;  /* 0x0000003ee86c723c */ /* 0x044fec000008104c */
[----:B------:R-:W-:Y:S01]  /*452d0*/  HMMA.1688.F32.TF32 R76, R232, R58, R224 ;  /* 0x0000003ae84c723c */ /* 0x000fe200000810e0 */
[----:B------:R1:W-:Y:S01]  /*452e0*/  STL [R1+0x3e54], R252 ;  /* 0x003e54fc01007387 */ /* 0x0003e20000100800 */
[----:B------:R-:W-:-:S03]  /*452f0*/  LOP3.LUT R127, R5, 0x60, RZ, 0x3c, !PT ;  /* 0x00000060057f7812 */ /* 0x000fc600078e3cff */
[----:B------:R-:W-:Y:S01]  /*45300*/  LDS R224, [R7+UR10+0x6000] ;  /* 0x0060000a07e07984 */ /* 0x000fe20008000800 */
[C---:B------:R-:W-:Y:S03]  /*45310*/  HMMA.1688.F32.TF32 R72, R232.reuse, R50, R72 ;  /* 0x00000032e848723c */ /* 0x040fe60000081048 */
[----:B------:R-:W-:Y:S03]  /*45320*/  LDS R226, [R7+UR10+0x7000] ;  /* 0x0070000a07e27984 */ /* 0x000fe60008000800 */
[----:B------:R-:W-:Y:S01]  /*45330*/  HMMA.1688.F32.TF32 R96, R232, R42, R96 ;  /* 0x0000002ae860723c */ /* 0x000fe20000081060 */
[----:B------:R-:W-:Y:S04]  /*45340*/  LDS R225, [R127+UR10+0x6000] ;  /* 0x0060000a7fe17984 */ /* 0x000fe80008000800 */
[----:B------:R-:W-:Y:S06]  /*45350*/  LDS R227, [R127+UR10+0x7000] ;  /* 0x0070000a7fe37984 */ /* 0x000fec0008000800 */
[----:B------:R-:W-:Y:S01]  /*45360*/  STL.64 [R1+0x1080], R76 ;  /* 0x0010804c01007387 */ /* 0x000fe20000100a00 */
[----:B-1----:R-:W-:-:S03]  /*45370*/  IMAD.MOV.U32 R252, RZ, RZ, R79 ;  /* 0x000000fffffc7224 */ /* 0x002fc600078e004f */
[----:B------:R-:W-:Y:S04]  /*45380*/  STL.64 [R1+0x1090], R108 ;  /* 0x0010906c01007387 */ /* 0x000fe80000100a00 */
[----:B------:R-:W-:Y:S04]  /*45390*/  STL.64 [R1+0x1098], R110 ;  /* 0x0010986e01007387 */ /* 0x000fe80000100a00 */
[----:B------:R1:W-:Y:S02]  /*453a0*/  STL [R1+0x1088], R78 ;  /* 0x0010884e01007387 */ /* 0x0003e40000100800 */
[----:B-1----:R-:W-:Y:S02]  /*453b0*/  HMMA.1688.F32.TF32 R76, R232, R54, R104 ;  /* 0x00000036e84c723c */ /* 0x002fe40000081068 */
[----:B------:R1:W-:Y:S04]  /*453c0*/  STL [R1+0x3e58], R252 ;  /* 0x003e58fc01007387 */ /* 0x0003e80000100800 */
[----:B------:R-:W-:Y:S01]  /*453d0*/  STL.64 [R1+0x1060], R72 ;  /* 0x0010604801007387 */ /* 0x000fe20000100a00 */
[----:B-1----:R-:W-:-:S15]  /*453e0*/  IMAD.MOV.U32 R252, RZ, RZ, R75 ;  /* 0x000000fffffc7224 */ /* 0x002fde00078e004b */
[----:B------:R-:W-:-:S01]  /*453f0*/  NOP ;  /* 0x0000000000007918 */ /* 0x000fc20000000000 */
[----:B------:R-:W-:Y:S04]  /*45400*/  STL.64 [R1+0x1070], R76 ;  /* 0x0010704c01007387 */ /* 0x000fe80000100a00 */
[----:B------:R-:W-:Y:S04]  /*45410*/  STL.64 [R1+0x1078], R78 ;  /* 0x0010784e01007387 */ /* 0x000fe80000100a00 */
[----:B------:R1:W-:Y:S02]  /*45420*/  STL [R1+0x1068], R74 ;  /* 0x0010684a01007387 */ /* 0x0003e40000100800 */
[C---:B-1----:R-:W-:Y:S06]  /*45430*/  HMMA.1688.F32.TF32 R72, R232.reuse, R46, R100 ;  /* 0x0000002ee848723c */ /* 0x042fec0000081064 */
[----:B------:R-:W-:-:S15]  /*45440*/  HMMA.1688.F32.TF32 R76, R232, R38, R92 ;  /* 0x00000026e84c723c */ /* 0x000fde000008105c */
[----:B------:R-:W-:-:S02]  /*45450*/  NOP ;  /* 0x0000000000007918 */ /* 0x000fc40000000000 */
[----:B------:R-:W-:Y:S04]  /*45460*/  STL.64 [R1+0x1050], R72 ;  /* 0x0010504801007387 */ /* 0x000fe80000100a00 */
[----:B------:R1:W-:Y:S02]  /*45470*/  STL.64 [R1+0x1058], R74 ;  /* 0x0010584a01007387 */ /* 0x0003e40000100a00 */
[C---:B-1----:R-:W-:Y:S02]  /*45480*/  HMMA.1688.F32.TF32 R72, R232.reuse, R34, R228 ;  /* 0x00000022e848723c */ /* 0x042fe400000810e4 */
[----:B------:R-:W-:Y:S04]  /*45490*/  STL.64 [R1+0x1040], R96 ;  /* 0x0010406001007387 */ /* 0x000fe80000100a00 */
[----:B------:R-:W-:Y:S04]  /*454a0*/  STL.64 [R1+0x1048], R98 ;  /* 0x0010486201007387 */ /* 0x000fe80000100a00 */
[----:B------:R-:W-:Y:S04]  /*454b0*/  STL.64 [R1+0x1030], R76 ;  /* 0x0010304c01007387 */ /* 0x000fe80000100a00 */
[----:B------:R-:W-:Y:S01]  /*454c0*/  STL.64 [R1+0x1038], R78 ;  /* 0x0010384e01007387 */ /* 0x000fe20000100a00 */
[----:B------:R-:W-:Y:S03]  /*454d0*/  HMMA.1688.F32.TF32 R88, R232, R26, R88 ;  /* 0x0000001ae858723c */ /* 0x000fe60000081058 */
[----:B------:R-:W-:Y:S03]  /*454e0*/  LDS R228, [R5+UR10+0x6080] ;  /* 0x0060800a05e47984 */ /* 0x000fe60008000800 */
[C---:B------:R-:W-:Y:S01]  /*454f0*/  HMMA.1688.F32.TF32 R220, R216.reuse, R32, R220 ;  /* 0x00000020d8dc723c */ /* 0x040fe200000810dc */
[----:B------:R-:W-:Y:S04]  /*45500*/  LDS R230, [R5+UR10+0x7080] ;  /* 0x0070800a05e67984 */ /* 0x000fe80008000800 */
[----:B------:R-:W-:Y:S04]  /*45510*/  STL.64 [R1+0x1020], R72 ;  /* 0x0010204801007387 */ /* 0x000fe80000100a00 */
[----:B------:R1:W-:Y:S01]  /*45520*/  STL.64 [R1+0x1028], R74 ;  /* 0x0010284a01007387 */ /* 0x0003e20000100a00 */
[C---:B------:R-:W-:Y:S03]  /*45530*/  HMMA.1688.F32.TF32 R208, R216.reuse, R16, R208 ;  /* 0x00000010d8d0723c */ /* 0x040fe600000810d0 */
[----:B------:R-:W-:Y:S03]  /*45540*/  LDS R229, [R6+UR10+0x6080] ;  /* 0x0060800a06e57984 */ /* 0x000fe60008000800 */
[----:B------:R-:W-:Y:S01]  /*45550*/  HMMA.1688.F32.TF32 R212, R216, R12, R212 ;  /* 0x0000000cd8d4723c */ /* 0x000fe200000810d4 */
[----:B------:R-:W2:Y:S05]  /*45560*/  LDS R231, [R6+UR10+0x7080] ;  /* 0x0070800a06e77984 */ /* 0x000eaa0008000800 */
[C---:B-1----:R-:W-:Y:S06]  /*45570*/  HMMA.1688.F32.TF32 R72, R232.reuse, R30, R192 ;  /* 0x0000001ee848723c */ /* 0x042fec00000810c0 */
[----:B------:R-:W-:-:S15]  /*45580*/  HMMA.1688.F32.TF32 R76, R232, R22, R80 ;  /* 0x00000016e84c723c */ /* 0x000fde0000081050 */
[----:B------:R-:W-:-:S02]  /*45590*/  NOP ;  /* 0x0000000000007918 */ /* 0x000fc40000000000 */
[----:B------:R-:W-:Y:S04]  /*455a0*/  STL.64 [R1+0x1010], R72 ;  /* 0x0010104801007387 */ /* 0x000fe80000100a00 */
[----:B------:R1:W-:Y:S02]  /*455b0*/  STL.64 [R1+0x1018], R74 ;  /* 0x0010184a01007387 */ /* 0x0003e40000100a00 */
[----:B-1----:R-:W-:Y:S02]  /*455c0*/  HMMA.1688.F32.TF32 R72, R232, R18, R84 ;  /* 0x00000012e848723c */ /* 0x002fe40000081054 */
[----:B------:R1:W-:Y:S04]  /*455d0*/  STL.64 [R1+0x1000], R88 ;  /* 0x0010005801007387 */ /* 0x0003e80000100a00 */
[----:B------:R3:W-:Y:S04]  /*455e0*/  STL.64 [R1+0x1008], R90 ;  /* 0x0010085a01007387 */ /* 0x0007e80000100a00 */
[----:B------:R-:W4:Y:S04]  /*455f0*/  LDL.LU R80, [R1+0xb50] ;  /* 0x000b500001507983 */ /* 0x000f280000300800 */
[----:B------:R-:W-:Y:S04]  /*45600*/  STL.64 [R1+0xff0], R76 ;  /* 0x000ff04c01007387 */ /* 0x000fe80000100a00 */
[----:B------:R-:W-:Y:S01]  /*45610*/  STL.64 [R1+0xff8], R78 ;  /* 0x000ff84e01007387 */ /* 0x000fe20000100a00 */
[----:B------:R-:W-:-:S04]  /*45620*/  IMAD.MOV.U32 R83, RZ, RZ, R10 ;  /* 0x000000ffff537224 */ /* 0x000fc800078e000a */
[----:B------:R2:W-:Y:S04]  /*45630*/  STL.64 [R1+0xfe0], R72 ;  /* 0x000fe04801007387 */ /* 0x0005e80000100a00 */
[----:B------:R2:W-:Y:S04]  /*45640*/  STL.64 [R1+0xfe8], R74 ;  /* 0x000fe84a01007387 */ /* 0x0005e80000100a00 */
[----:B------:R-:W4:Y:S04]  /*45650*/  LDL.LU R81, [R1+0xb54] ;  /* 0x000b540001517983 */ /* 0x000f280000300800 */
[----:B------:R-:W4:Y:S04]  /*45660*/  LDL.LU R82, [R1+0xb58] ;  /* 0x000b580001527983 */ /* 0x000f280000300800 */
[----:B------:R-:W2:Y:S01]  /*45670*/  LDL.LU R10, [R1+0x4084] ;  /* 0x00408400010a7983 */ /* 0x000ea20000300800 */
[----:B-1----:R-:W-:Y:S01]  /*45680*/  IMAD.MOV.U32 R89, RZ, RZ, R15 ;  /* 0x000000ffff597224 */ /* 0x002fe200078e000f */
[----:B---3--:R-:W-:-:S02]  /*45690*/  MOV R90, R14 ;  /* 0x0000000e005a7202 */ /* 0x008fc40000000f00 */
[----:B------:R-:W3:Y:S01]  /*456a0*/  LDL.LU R88, [R1+0xb60] ;  /* 0x000b600001587983 */ /* 0x000ee20000300800 */
[----:B------:R-:W-:-:S03]  /*456b0*/  IMAD.MOV.U32 R91, RZ, RZ, R11 ;  /* 0x000000ffff5b7224 */ /* 0x000fc600078e000b */
[----:B------:R-:W4:Y:S04]  /*456c0*/  LDL.LU R15, [R1+0x4080] ;  /* 0x00408000010f7983 */ /* 0x000f280000300800 */
[----:B------:R-:W3:Y:S04]  /*456d0*/  LDL.LU R14, [R1+0x407c] ;  /* 0x00407c00010e7983 */ /* 0x000ee80000300800 */
[----:B------:R-:W4:Y:S04]  /*456e0*/  LDL.LU R11, [R1+0x4078] ;  /* 0x00407800010b7983 */ /* 0x000f280000300800 */
[----:B------:R-:W3:Y:S04]  /*456f0*/  LDL.LU R192, [R1+0xb70] ;  /* 0x000b700001c07983 */ /* 0x000ee80000300800 */
[----:B------:R-:W3:Y:S04]  /*45700*/  LDL.LU R193, [R1+0xb74] ;  /* 0x000b740001c17983 */ /* 0x000ee80000300800 */
[----:B------:R-:W3:Y:S01]  /*45710*/  LDL.LU R194, [R1+0xb78] ;  /* 0x000b780001c27983 */ /* 0x000ee20000300800 */
[----:B--2---:R-:W-:-:S03]  /*45720*/  IMAD.MOV.U32 R195, RZ, RZ, R10 ;  /* 0x000000ffffc37224 */ /* 0x004fc600078e000a */
[----:B------:R-:W2:Y:S04]  /*45730*/  LDL.LU R10, [R1+0x4074] ;  /* 0x00407400010a7983 */ /* 0x000ea80000300800 */
[----:B------:R-:W3:Y:S04]  /*45740*/  LDL.LU R96, [R1+0xb90] ;  /* 0x000b900001607983 */ /* 0x000ee80000300800 */
[----:B------:R-:W3:Y:S04]  /*45750*/  LDL.LU R97, [R1+0xb94] ;  /* 0x000b940001617983 */ /* 0x000ee80000300800 */
[----:B------:R-:W3:Y:S04]  /*45760*/  LDL.LU R98, [R1+0xb98] ;  /* 0x000b980001627983 */ /* 0x000ee80000300800 */
[----:B------:R-:W3:Y:S04]  /*45770*/  LDL.LU R99, [R1+0xb9c] ;  /* 0x000b9c0001637983 */ /* 0x000ee80000300800 */
[----:B------:R-:W3:Y:S04]  /*45780*/  LDL.LU R100, [R1+0xba0] ;  /* 0x000ba00001647983 */ /* 0x000ee80000300800 */
[----:B------:R-:W3:Y:S04]  /*45790*/  LDL.LU R101, [R1+0xba4] ;  /* 0x000ba40001657983 */ /* 0x000ee80000300800 */
[----:B------:R-:W3:Y:S01]  /*457a0*/  LDL.LU R102, [R1+0xba8] ;  /* 0x000ba80001667983 */ /* 0x000ee20000300800 */
[----:B--2---:R-:W-:-:S03]  /*457b0*/  IMAD.MOV.U32 R103, RZ, RZ, R10 ;  /* 0x000000ffff677224 */ /* 0x004fc600078e000a */
        /* <DEDUP_REMOVED lines=61> */
[----:B------:R-:W-:Y:S03]  /*45b90*/  HMMA.1688.F32.TF32 R216, R216, R8, R116 ;  /* 0x00000008d8d8723c */ /* 0x000fe60000081074 */
        /* <DEDUP_REMOVED lines=8> */
[----:B----4-:R-:W-:-:S03]  /*45c20*/  IMAD.MOV.U32 R92, RZ, RZ, R11 ;  /* 0x000000ffff5c7224 */ /* 0x010fc600078e000b */
[----:B------:R-:W4:Y:S01]  /*45c30*/  LDL.LU R104, [R1+0xbc0] ;  /* 0x000bc00001687983 */ /* 0x000f220000300800 */
[----:B---3--:R-:W-:-:S03]  /*45c40*/  IMAD.MOV.U32 R93, RZ, RZ, R14 ;  /* 0x000000ffff5d7224 */ /* 0x008fc600078e000e */
[----:B------:R-:W4:Y:S01]  /*45c50*/  LDL.LU R105, [R1+0xbc4] ;  /* 0x000bc40001697983 */ /* 0x000f220000300800 */
[----:B------:R-:W-:-:S03]  /*45c60*/  MOV R94, R15 ;  /* 0x0000000f005e7202 */ /* 0x000fc60000000f00 */
[----:B------:R-:W4:Y:S01]  /*45c70*/  LDL.LU R106, [R1+0xbc8] ;  /* 0x000bc800016a7983 */ /* 0x000f220000300800 */
[C---:B------:R-:W-:Y:S03]  /*45c80*/  HMMA.1688.F32.TF32 R96, R228.reuse, R66, R96 ;  /* 0x00000042e460723c */ /* 0x040fe60000081060 */
[----:B------:R-:W-:Y:S03]  /*45c90*/  LDS R8, [R5+UR10+0x8000] ;  /* 0x0080000a05087984 */ /* 0x000fe60008000800 */
[----:B------:R-:W-:Y:S01]  /*45ca0*/  HMMA.1688.F32.TF32 R88, R228, R54, R88 ;  /* 0x00000036e458723c */ /* 0x000fe20000081058 */
[----:B------:R-:W-:Y:S01]  /*45cb0*/  LDS R9, [R6+UR10+0x8000] ;  /* 0x0080000a06097984 */ /* 0x000fe20008000800 */
[----:B--2---:R-:W-:-:S03]  /*45cc0*/  IMAD.MOV.U32 R107, RZ, RZ, R10 ;  /* 0x000000ffff6b7224 */ /* 0x004fc600078e000a */
[----:B------:R-:W2:Y:S04]  /*45cd0*/  LDL.LU R10, [R1+0x406c] ;  /* 0x00406c00010a7983 */ /* 0x000ea80000300800 */
[----:B------:R-:W2:Y:S04]  /*45ce0*/  LDL.LU R11, [R1+0x4068] ;  /* 0x00406800010b7983 */ /* 0x000ea80000300800 */
[----:B------:R-:W3:Y:S04]  /*45cf0*/  LDL.LU R14, [R1+0x4064] ;  /* 0x00406400010e7983 */ /* 0x000ee80000300800 */
[----:B------:R-:W3:Y:S04]  /*45d00*/  LDL.LU R15, [R1+0x4060] ;  /* 0x00406000010f7983 */ /* 0x000ee80000300800 */
[----:B------:R-:W4:Y:S04]  /*45d10*/  LDL.LU R95, [R1+0xb8c] ;  /* 0x000b8c00015f7983 */ /* 0x000f280000300800 */
[----:B------:R-:W4:Y:S04]  /*45d20*/  LDL.LU R84, [R1+0xb40] ;  /* 0x000b400001547983 */ /* 0x000f280000300800 */
[----:B------:R-:W4:Y:S04]  /*45d30*/  LDL.LU R85, [R1+0xb44] ;  /* 0x000b440001557983 */ /* 0x000f280000300800 */
[----:B------:R-:W4:Y:S04]  /*45d40*/  LDL.LU R86, [R1+0xb48] ;  /* 0x000b480001567983 */ /* 0x000f280000300800 */
[----:B------:R-:W4:Y:S01]  /*45d50*/  LDL.LU R87, [R1+0xb4c] ;  /* 0x000b4c0001577983 */ /* 0x000f220000300800 */
[C---:B------:R-:W-:Y:S06]  /*45d60*/  HMMA.1688.F32.TF32 R132, R224.reuse, R42, R132 ;  /* 0x0000002ae084723c */ /* 0x040fec0000081084 */
[C---:B------:R-:W-:Y:S06]  /*45d70*/  HMMA.1688.F32.TF32 R136, R224.reuse, R46, R136 ;  /* 0x0000002ee088723c */ /* 0x040fec0000081088 */
[C---:B------:R-:W-:Y:S06]  /*45d80*/  HMMA.1688.F32.TF32 R140, R224.reuse, R50, R140 ;  /* 0x00000032e08c723c */ /* 0x040fec000008108c */
[C---:B------:R-:W-:Y:S06]  /*45d90*/  HMMA.1688.F32.TF32 R148, R224.reuse, R58, R148 ;  /* 0x0000003ae094723c */ /* 0x040fec0000081094 */
[C---:B------:R-:W-:Y:S06]  /*45da0*/  HMMA.1688.F32.TF32 R152, R224.reuse, R62, R152 ;  /* 0x0000003ee098723c */ /* 0x040fec0000081098 */
[C---:B------:R-:W-:Y:S06]  /*45db0*/  HMMA.1688.F32.TF32 R156, R224.reuse, R66, R156 ;  /* 0x00000042e09c723c */ /* 0x040fec000008109c */
[C---:B------:R-:W-:Y:S06]  /*45dc0*/  HMMA.1688.F32.TF32 R160, R224.reuse, R70, R160 ;  /* 0x00000046e0a0723c */ /* 0x040fec00000810a0 */
[C---:B------:R-:W-:Y:S06]  /*45dd0*/  HMMA.1688.F32.TF32 R144, R224.reuse, R54, R144 ;  /* 0x00000036e090723c */ /* 0x040fec0000081090 */
[----:B------:R-:W-:Y:S06]  /*45de0*/  HMMA.1688.F32.TF32 R128, R224, R38, R128 ;  /* 0x00000026e080723c */ /* 0x000fec0000081080 */
[C---:B--2---:R-:W-:Y:S06]  /*45df0*/  HMMA.1688.F32.TF32 R164, R232.reuse, R10, R164 ;  /* 0x0000000ae8a4723c */ /* 0x044fec00000810a4 */
[----:B---3--:R-:W-:-:S12]  /*45e00*/  HMMA.1688.F32.TF32 R168, R232, R14, R168 ;  /* 0x0000000ee8a8723c */ /* 0x008fd800000810a8 */
[----:B------:R-:W-:Y:S01]  /*45e10*/  IMAD.MOV.U32 R13, RZ, RZ, R130 ;  /* 0x000000ffff0d7224 */ /* 0x000fe200078e0082 */
[----:B------:R-:W-:Y:S01]  /*45e20*/  LDS R232, [R7+UR10+0x6080] ;  /* 0x0060800a07e87984 */ /* 0x000fe20008000800 */
[----:B------:R-:W-:Y:S01]  /*45e30*/  IMAD.MOV.U32 R12, RZ, RZ, R131 ;  /* 0x000000ffff0c7224 */ /* 0x000fe200078e0083 */
[C---:B----4-:R-:W-:Y:S02]  /*45e40*/  HMMA.1688.F32.TF32 R104, R224.reuse, R14, R104 ;  /* 0x0000000ee068723c */ /* 0x050fe40000081068 */
[----:B------:R-:W-:Y:S04]  /*45e50*/  LDS R234, [R7+UR10+0x7080] ;  /* 0x0070800a07ea7984 */ /* 0x000fe80008000800 */
[----:B------:R-:W-:Y:S04]  /*45e60*/  LDS R233, [R127+UR10+0x6080] ;  /* 0x0060800a7fe97984 */ /* 0x000fe80008000800 */
[----:B------:R-:W1:Y:S04]  /*45e70*/  LDS R235, [R127+UR10+0x7080] ;  /* 0x0070800a7feb7984 */ /* 0x000e680008000800 */
        /* <DEDUP_REMOVED lines=26> */
[----:B------:R-:W-:Y:S01]  /*46020*/  HMMA.1688.F32.TF32 R76, R224, R10, R72 ;  /* 0x0000000ae04c723c */ /* 0x000fe20000081048 */
[----:B------:R-:W-:Y:S04]  /*46030*/  STL.64 [R1+0xf70], R128 ;  /* 0x000f708001007387 */ /* 0x000fe80000100a00 */
[----:B------:R-:W-:Y:S01]  /*46040*/  LDS R224, [R7+UR10+0x6100] ;  /* 0x0061000a07e07984 */ /* 0x000fe20008000800 */
[C---:B------:R-:W-:Y:S03]  /*46050*/  HMMA.1688.F32.TF32 R72, R228.reuse, R70, R100 ;  /* 0x00000046e448723c */ /* 0x040fe60000081064 */
        /* <DEDUP_REMOVED lines=15> */
[C---:B--2---:R-:W-:Y:S03]  /*46150*/  HMMA.1688.F32.TF32 R76, R228.reuse, R62, R92 ;  /* 0x0000003ee44c723c */ /* 0x044fe6000008105c */
[----:B------:R-:W-:Y:S04]  /*46160*/  LDS R226, [R7+UR10+0x7100] ;  /* 0x0071000a07e27984 */ /* 0x000fe80008000800 */
[----:B------:R-:W-:Y:S01]  /*46170*/  LDS R225, [R127+UR10+0x6100] ;  /* 0x0061000a7fe17984 */ /* 0x000fe20008000800 */
[C---:B---3--:R-:W-:Y:S03]  /*46180*/  HMMA.1688.F32.TF32 R72, R228.reuse, R58, R192 ;  /* 0x0000003ae448723c */ /* 0x048fe600000810c0 */
[----:B------:R-:W-:Y:S04]  /*46190*/  STL.64 [R1+0x1690], R96 ;  /* 0x0016906001007387 */ /* 0x000fe80000100a00 */
[----:B------:R-:W-:Y:S04]  /*461a0*/  STL.64 [R1+0x1698], R98 ;  /* 0x0016986201007387 */ /* 0x000fe80000100a00 */
[----:B------:R-:W-:Y:S04]  /*461b0*/  LDS R227, [R127+UR10+0x7100] ;  /* 0x0071000a7fe37984 */ /* 0x000fe80008000800 */
[----:B------:R-:W-:Y:S04]  /*461c0*/  STL.64 [R1+0x1680], R76 ;  /* 0x0016804c01007387 */ /* 0x000fe80000100a00 */
[----:B------:R2:W-:Y:S04]  /*461d0*/  STL.64 [R1+0x1688], R78 ;  /* 0x0016884e01007387 */ /* 0x0005e80000100a00 */
[----:B------:R-:W-:Y:S04]  /*461e0*/  STL.64 [R1+0x1670], R72 ;  /* 0x0016704801007387 */ /* 0x000fe80000100a00 */
[----:B------:R3:W-:Y:S01]  /*461f0*/  STL.64 [R1+0x1678], R74 ;  /* 0x0016784a01007387 */ /* 0x0007e20000100a00 */
[C---:B--2---:R-:W-:Y:S06]  /*46200*/  HMMA.1688.F32.TF32 R76, R228.reuse, R50, R80 ;  /* 0x00000032e44c723c */ /* 0x044fec0000081050 */
[----:B---3--:R-:W-:Y:S01]  /*46210*/  HMMA.1688.F32.TF32 R72, R228, R46, R84 ;  /* 0x0000002ee448723c */ /* 0x008fe20000081054 */
[----:B------:R2:W-:Y:S04]  /*46220*/  STL.64 [R1+0x1660], R88 ;  /* 0x0016605801007387 */ /* 0x0005e80000100a00 */
[----:B------:R3:W-:Y:S04]  /*46230*/  STL.64 [R1+0x1668], R90 ;  /* 0x0016685a01007387 */ /* 0x0007e80000100a00 */
[----:B------:R-:W4:Y:S08]  /*46240*/  LDL.LU R80, [R1+0x990] ;  /* 0x0009900001507983 */ /* 0x000f300000300800 */
[----:B------:R-:W-:Y:S04]  /*46250*/  STL.64 [R1+0x1650], R76 ;  /* 0x0016504c01007387 */ /* 0x000fe80000100a00 */
[----:B------:R-:W-:Y:S04]  /*46260*/  STL.64 [R1+0x1658], R78 ;  /* 0x0016584e01007387 */ /* 0x000fe80000100a00 */
[----:B------:R1:W-:Y:S04]  /*46270*/  STL.64 [R1+0x1640], R72 ;  /* 0x0016404801007387 */ /* 0x0003e80000100a00 */
[----:B------:R1:W-:Y:S04]  /*46280*/  STL.64 [R1+0x1648], R74 ;  /* 0x0016484a01007387 */ /* 0x0003e80000100a00 */
        /* <DEDUP_REMOVED lines=92> */
[C---:B----4-:R-:W-:Y:S06]  /*46850*/  HMMA.1688.F32.TF32 R112, R232.reuse, R62, R112 ;  /* 0x0000003ee870723c */ /* 0x050fec0000081070 */
[----:B--2---:R-:W-:Y:S06]  /*46860*/  HMMA.1688.F32.TF32 R120, R232, R70, R120 ;  /* 0x00000046e878723c */ /* 0x004fec0000081078 */
        /* <DEDUP_REMOVED lines=8> */
[----:B------:R-:W-:Y:S11]  /*468f0*/  HMMA.1688.F32.TF32 R136, R228, R18, R136 ;  /* 0x00000012e488723c */ /* 0x000ff60000081088 */
[----:B------:R-:W-:Y:S04]  /*46900*/  STL.64 [R1+0x1630], R160 ;  /* 0x001630a001007387 */ /* 0x000fe80000100a00 */
[----:B------:R-:W-:Y:S04]  /*46910*/  STL.64 [R1+0x1638], R162 ;  /* 0x001638a201007387 */ /* 0x000fe80000100a00 */
[----:B------:R-:W-:Y:S01]  /*46920*/  STL.64 [R1+0x1620], R156 ;  /* 0x0016209c01007387 */ /* 0x000fe20000100a00 */
        /* <DEDUP_REMOVED lines=23> */
[----:B------:R1:W-:Y:S01]  /*46aa0*/  STL.64 [R1+0xf18], R110 ;  /* 0x000f186e01007387 */ /* 0x0003e20000100a00 */
[C---:B------:R-:W-:Y:S03]  /*46ab0*/  HMMA.1688.F32.TF32 R72, R232.reuse, R46, R72 ;  /* 0x0000002ee848723c */ /* 0x040fe60000081048 */
[----:B------:R-:W-:Y:S03]  /*46ac0*/  LDS R228, [R5+UR10+0x6100] ;  /* 0x0061000a05e47984 */ /* 0x000fe60008000800 */
[C---:B------:R-:W-:Y:S01]  /*46ad0*/  HMMA.1688.F32.TF32 R100, R232.reuse, R42, R100 ;  /* 0x0000002ae864723c */ /* 0x040fe20000081064 */
[----:B------:R-:W-:Y:S04]  /*46ae0*/  LDS R230, [R5+UR10+0x7100] ;  /* 0x0071000a05e67984 */ /* 0x000fe80008000800 */
[----:B------:R-:W-:Y:S01]  /*46af0*/  LDS R229, [R6+UR10+0x6100] ;  /* 0x0061000a06e57984 */ /* 0x000fe20008000800 */
[C---:B-1----:R-:W-:Y:S03]  /*46b00*/  HMMA.1688.F32.TF32 R108, R232.reuse, R54, R76 ;  /* 0x00000036e86c723c */ /* 0x042fe6000008104c */
[----:B------:R-:W1:Y:S03]  /*46b10*/  LDS R231, [R6+UR10+0x7100] ;  /* 0x0071000a06e77984 */ /* 0x000e660008000800 */
[----:B------:R-:W-:-:S15]  /*46b20*/  HMMA.1688.F32.TF32 R76, R232, R50, R104 ;  /* 0x00000032e84c723c */ /* 0x000fde0000081068 */
[----:B------:R-:W-:-:S02]  /*46b30*/  NOP ;  /* 0x0000000000007918 */ /* 0x000fc40000000000 */
[----:B------:R-:W-:Y:S04]  /*46b40*/  STL.64 [R1+0xf00], R108 ;  /* 0x000f006c01007387 */ /* 0x000fe80000100a00 */
[----:B------:R-:W-:Y:S04]  /*46b50*/  STL.64 [R1+0xf08], R110 ;  /* 0x000f086e01007387 */ /* 0x000fe80000100a00 */
[----:B------:R-:W-:Y:S04]  /*46b60*/  STL.64 [R1+0xef0], R76 ;  /* 0x000ef04c01007387 */ /* 0x000fe80000100a00 */
[----:B------:R2:W-:Y:S04]  /*46b70*/  STL.64 [R1+0xef8], R78 ;  /* 0x000ef84e01007387 */ /* 0x0005e80000100a00 */
[----:B------:R-:W-:Y:S04]  /*46b80*/  STL.64 [R1+0xee0], R72 ;  /* 0x000ee04801007387 */ /* 0x000fe80000100a00 */
[----:B------:R3:W-:Y:S01]  /*46b90*/  STL.64 [R1+0xee8], R74 ;  /* 0x000ee84a01007387 */ /* 0x0007e20000100a00 */
[C---:B--2---:R-:W-:Y:S06]  /*46ba0*/  HMMA.1688.F32.TF32 R76, R232.reuse, R38, R96 ;  /* 0x00000026e84c723c */ /* 0x044fec0000081060 */
[----:B---3--:R-:W-:Y:S01]  /*46bb0*/  HMMA.1688.F32.TF32 R72, R232, R34, R92 ;  /* 0x00000022e848723c */ /* 0x008fe2000008105c */
[----:B------:R-:W-:Y:S04]  /*46bc0*/  STL.64 [R1+0xed0], R100 ;  /* 0x000ed06401007387 */ /* 0x000fe80000100a00 */
[----:B------:R-:W-:-:S12]  /*46bd0*/  STL.64 [R1+0xed8], R102 ;  /* 0x000ed86601007387 */ /* 0x000fd80000100a00 */
[----:B------:R-:W-:Y:S04]  /*46be0*/  STL.64 [R1+0xec0], R76 ;  /* 0x000ec04c01007387 */ /* 0x000fe80000100a00 */
[----:B------:R-:W-:Y:S04]  /*46bf0*/  STL.64 [R1+0xec8], R78 ;  /* 0x000ec84e01007387 */ /* 0x000fe80000100a00 */
[----:B------:R-:W-:Y:S04]  /*46c00*/  STL.64 [R1+0xeb0], R72 ;  /* 0x000eb04801007387 */ /* 0x000fe80000100a00 */
[----:B------:R2:W-:Y:S02]  /*46c10*/  STL.64 [R1+0xeb8], R74 ;  /* 0x000eb84a01007387 */ /* 0x0005e40000100a00 */
[C---:B--2---:R-:W-:Y:S06]  /*46c20*/  HMMA.1688.F32.TF32 R72, R232.reuse, R30, R192 ;  /* 0x0000001ee848723c */ /* 0x044fec00000810c0 */
[C---:B------:R-:W-:Y:S06]  /*46c30*/  HMMA.1688.F32.TF32 R88, R232.reuse, R26, R88 ;  /* 0x0000001ae858723c */ /* 0x040fec0000081058 */
[C---:B------:R-:W-:Y:S11]  /*46c40*/  HMMA.1688.F32.TF32 R76, R232.reuse, R22, R80 ;  /* 0x00000016e84c723c */ /* 0x040ff60000081050 */
[----:B------:R-:W-:Y:S04]  /*46c50*/  STL.64 [R1+0xea0], R72 ;  /* 0x000ea04801007387 */ /* 0x000fe80000100a00 */
[----:B------:R2:W-:Y:S02]  /*46c60*/  STL.64 [R1+0xea8], R74 ;  /* 0x000ea84a01007387 */ /* 0x0005e40000100a00 */
[----:B--2---:R-:W-:Y:S02]  /*46c70*/  HMMA.1688.F32.TF32 R72, R232, R18, R84 ;  /* 0x00000012e848723c */ /* 0x004fe40000081054 */
[----:B------:R2:W-:Y:S04]  /*46c80*/  STL.64 [R1+0xe90], R88 ;  /* 0x000e905801007387 */ /* 0x0005e80000100a00 */
[----:B------:R3:W-:Y:S04]  /*46c90*/  STL.64 [R1+0xe98], R90 ;  /* 0x000e985a01007387 */ /* 0x0007e80000100a00 */
[----:B--2---:R-:W2:Y:S04]  /*46ca0*/  LDL.LU R88, [R1+0x880] ;  /* 0x0008800001587983 */ /* 0x004ea80000300800 */
[----:B------:R-:W-:Y:S04]  /*46cb0*/  STL.64 [R1+0xe80], R76 ;  /* 0x000e804c01007387 */ /* 0x000fe80000100a00 */
[----:B------:R-:W-:Y:S05]  /*46cc0*/  STL.64 [R1+0xe88], R78 ;  /* 0x000e884e01007387 */ /* 0x000fea0000100a00 */
[----:B------:R4:W-:Y:S04]  /*46cd0*/  STL.64 [R1+0xe70], R72 ;  /* 0x000e704801007387 */ /* 0x0009e80000100a00 */
[----:B------:R1:W-:Y:S04]  /*46ce0*/  STL.64 [R1+0xe78], R74 ;  /* 0x000e784a01007387 */ /* 0x0003e80000100a00 */
        /* <DEDUP_REMOVED lines=11> */
[----:B----4-:R-:W4:Y:S04]  /*46da0*/  LDL.LU R72, [R1+0x8d0] ;  /* 0x0008d00001487983 */ /* 0x010f280000300800 */
[----:B------:R-:W4:Y:S04]  /*46db0*/  LDL.LU R73, [R1+0x8d4] ;  /* 0x0008d40001497983 */ /* 0x000f280000300800 */
[----:B-1----:R-:W4:Y:S04]  /*46dc0*/  LDL.LU R74, [R1+0x8d8] ;  /* 0x0008d800014a7983 */ /* 0x002f280000300800 */
        /* <DEDUP_REMOVED lines=61> */
[C---:B----4-:R-:W-:Y:S06]  /*471a0*/  HMMA.1688.F32.TF32 R72, R228.reuse, R34, R72 ;  /* 0x00000022e448723c */ /* 0x050fec0000081048 */
[----:B--2---:R-:W-:Y:S06]  /*471b0*/  HMMA.1688.F32.TF32 R100, R228, R30, R100 ;  /* 0x0000001ee464723c */ /* 0x004fec0000081064 */
[C---:B---3--:R-:W-:Y:S06]  /*471c0*/  HMMA.1688.F32.TF32 R140, R232.reuse, R10, R140 ;  /* 0x0000000ae88c723c */ /* 0x048fec000008108c */
[----:B------:R-:W-:Y:S01]  /*471d0*/  HMMA.1688.F32.TF32 R144, R232, R14, R144 ;  /* 0x0000000ee890723c */ /* 0x000fe20000081090 */
[----:B------:R-:W-:Y:S04]  /*471e0*/  LDS R232, [R5+UR10+0x6180] ;  /* 0x0061800a05e87984 */ /* 0x000fe80008000800 */
[----:B------:R-:W-:Y:S04]  /*471f0*/  LDS R234, [R5+UR10+0x7180] ;  /* 0x0071800a05ea7984 */ /* 0x000fe80008000800 */
[----:B------:R-:W-:Y:S04]  /*47200*/  LDS R233, [R6+UR10+0x6180] ;  /* 0x0061800a06e97984 */ /* 0x000fe80008000800 */
[----:B------:R-:W1:Y:S10]  /*47210*/  LDS R235, [R6+UR10+0x7180] ;  /* 0x0071800a06eb7984 */ /* 0x000e740008000800 */
        /* <DEDUP_REMOVED lines=38> */
[----:B------:R2:W-:Y:S04]  /*47480*/  STL.64 [R1+0x15a8], R78 ;  /* 0x0015a84e01007387 */ /* 0x0005e80000100a00 */
[----:B------:R3:W-:Y:S01]  /*47490*/  STL.64 [R1+0x1598], R74 ;  /* 0x0015984a01007387 */ /* 0x0007e20000100a00 */
[----:B------:R-:W-:Y:S02]  /*474a0*/  IMAD.MOV.U32 R52, RZ, RZ, R72 ;  /* 0x000000ffff347224 */ /* 0x000fe400078e0048 */
[----:B------:R-:W-:Y:S01]  /*474b0*/  IMAD.MOV.U32 R53, RZ, RZ, R73 ;  /* 0x000000ffff357224 */ /* 0x000fe200078e0049 */
[C---:B--2---:R-:W-:Y:S06]  /*474c0*/  HMMA.1688.F32.TF32 R76, R228.reuse, R18, R192 ;  /* 0x00000012e44c723c */ /* 0x044fec00000810c0 */
[----:B---3--:R-:W-:Y:S01]  /*474d0*/  HMMA.1688.F32.TF32 R72, R228, R14, R88 ;  /* 0x0000000ee448723c */ /* 0x008fe20000081058 */
[----:B------:R2:W-:Y:S04]  /*474e0*/  STL [R1+0x3e04], R53 ;  /* 0x003e043501007387 */ /* 0x0005e80000100800 */
[----:B------:R3:W-:-:S12]  /*474f0*/  STL [R1+0x3e00], R52 ;  /* 0x003e003401007387 */ /* 0x0007d80000100800 */
[----:B------:R-:W-:Y:S04]  /*47500*/  STL.64 [R1+0x1580], R76 ;  /* 0x0015804c01007387 */ /* 0x000fe80000100a00 */
[----:B------:R4:W-:Y:S03]  /*47510*/  STL.64 [R1+0x1588], R78 ;  /* 0x0015884e01007387 */ /* 0x0009e60000100a00 */
[----:B--2---:R-:W-:Y:S01]  /*47520*/  IMAD.MOV.U32 R53, RZ, RZ, R74 ;  /* 0x000000ffff357224 */ /* 0x004fe200078e004a */
[----:B------:R2:W-:Y:S01]  /*47530*/  STL.64 [R1+0x1570], R72 ;  /* 0x0015704801007387 */ /* 0x0005e20000100a00 */
[----:B---3--:R-:W-:Y:S01]  /*47540*/  IMAD.MOV.U32 R52, RZ, RZ, R75 ;  /* 0x000000ffff347224 */ /* 0x008fe200078e004b */
[----:B----4-:R-:W-:Y:S06]  /*47550*/  HMMA.1688.F32.TF32 R76, R228, R10, R80 ;  /* 0x0000000ae44c723c */ /* 0x010fec0000081050 */
[C---:B--2---:R-:W-:Y:S01]  /*47560*/  HMMA.1688.F32.TF32 R72, R224.reuse, R70, R84 ;  /* 0x00000046e048723c */ /* 0x044fe20000081054 */
[----:B------:R-:W-:Y:S04]  /*47570*/  STL [R1+0x3e0c], R52 ;  /* 0x003e0c3401007387 */ /* 0x000fe80000100800 */
[----:B------:R-:W-:Y:S04]  /*47580*/  STL [R1+0x3e08], R53 ;  /* 0x003e083501007387 */ /* 0x000fe80000100800 */
[----:B------:R-:W2:Y:S04]  /*47590*/  LDL.LU R192, [R1+0x7c0] ;  /* 0x0007c00001c07983 */ /* 0x000ea80000300800 */
[----:B------:R-:W-:Y:S04]  /*475a0*/  LDS R228, [R7+UR10+0x6180] ;  /* 0x0061800a07e47984 */ /* 0x000fe80008000800 */
[----:B------:R-:W-:Y:S04]  /*475b0*/  STL.64 [R1+0xdf0], R76 ;  /* 0x000df04c01007387 */ /* 0x000fe80000100a00 */
[----:B------:R-:W-:Y:S04]  /*475c0*/  STL.64 [R1+0xdf8], R78 ;  /* 0x000df84e01007387 */ /* 0x000fe80000100a00 */
[----:B------:R3:W-:Y:S04]  /*475d0*/  STL.64 [R1+0x1560], R72 ;  /* 0x0015604801007387 */ /* 0x0007e80000100a00 */
[----:B------:R4:W-:Y:S04]  /*475e0*/  STL.64 [R1+0x1568], R74 ;  /* 0x0015684a01007387 */ /* 0x0009e80000100a00 */
        /* <DEDUP_REMOVED lines=43> */
[----:B------:R-:W-:Y:S04]  /*478a0*/  LDS R230, [R7+UR10+0x7180] ;  /* 0x0071800a07e67984 */ /* 0x000fe80008000800 */
[----:B------:R-:W-:Y:S04]  /*478b0*/  LDS R229, [R127+UR10+0x6180] ;  /* 0x0061800a7fe57984 */ /* 0x000fe80008000800 */
[----:B------:R-:W1:Y:S01]  /*478c0*/  LDS R231, [R127+UR10+0x7180] ;  /* 0x0071800a7fe77984 */ /* 0x000e620008000800 */
[----:B----4-:R-:W-:Y:S03]  /*478d0*/  HMMA.1688.F32.TF32 R112, R224, R66, R84 ;  /* 0x00000042e070723c */ /* 0x010fe60000081054 */
[----:B------:R-:W4:-:S15]  /*478e0*/  LDL.LU R84, [R1+0x790] ;  /* 0x0007900001547983 */ /* 0x000f1e0000300800 */
[----:B------:R-:W-:-:S05]  /*478f0*/  NOP ;  /* 0x0000000000007918 */ /* 0x000fca0000000000 */
[----:B------:R-:W-:Y:S04]  /*47900*/  STL.64 [R1+0x1550], R112 ;  /* 0x0015507001007387 */ /* 0x000fe80000100a00 */
[----:B------:R-:W-:Y:S04]  /*47910*/  STL.64 [R1+0x1558], R114 ;  /* 0x0015587201007387 */ /* 0x000fe80000100a00 */
[----:B------:R-:W4:Y:S04]  /*47920*/  LDL.LU R85, [R1+0x794] ;  /* 0x0007940001557983 */ /* 0x000f280000300800 */
[----:B------:R-:W4:Y:S04]  /*47930*/  LDL.LU R86, [R1+0x798] ;  /* 0x0007980001567983 */ /* 0x000f280000300800 */
[----:B------:R-:W4:Y:S01]  /*47940*/  LDL.LU R87, [R1+0x79c] ;  /* 0x00079c0001577983 */ /* 0x000f220000300800 */
[C---:B--2---:R-:W-:Y:S06]  /*47950*/  HMMA.1688.F32.TF32 R108, R224.reuse, R62, R108 ;  /* 0x0000003ee06c723c */ /* 0x044fec000008106c */
[----:B---3--:R-:W-:-:S15]  /*47960*/  HMMA.1688.F32.TF32 R72, R224, R50, R72 ;  /* 0x00000032e048723c */ /* 0x008fde0000081048 */
[----:B------:R-:W-:-:S02]  /*47970*/  NOP ;  /* 0x0000000000007918 */ /* 0x000fc40000000000 */
[----:B------:R2:W-:Y:S01]  /*47980*/  STL.64 [R1+0x1540], R108 ;  /* 0x0015406c01007387 */ /* 0x0005e20000100a00 */
[----:B------:R-:W-:Y:S01]  /*47990*/  MOV R52, R110 ;  /* 0x0000006e00347202 */ /* 0x000fe20000000f00 */
[----:B------:R-:W-:Y:S02]  /*479a0*/  IMAD.MOV.U32 R53, RZ, RZ, R111 ;  /* 0x000000ffff357224 */ /* 0x000fe400078e006f */
[C---:B--2---:R-:W-:Y:S06]  /*479b0*/  HMMA.1688.F32.TF32 R108, R224.reuse, R58, R76 ;  /* 0x0000003ae06c723c */ /* 0x044fec000008104c */
[----:B------:R-:W-:Y:S01]  /*479c0*/  HMMA.1688.F32.TF32 R76, R224, R54, R104 ;  /* 0x00000036e04c723c */ /* 0x000fe20000081068 */
[----:B------:R2:W-:Y:S04]  /*479d0*/  STL [R1+0x3e14], R53 ;  /* 0x003e143501007387 */ /* 0x0005e80000100800 */
[----:B------:R3:W-:Y:S01]  /*479e0*/  STL [R1+0x3e10], R52 ;  /* 0x003e103401007387 */ /* 0x0007e20000100800 */
[----:B--2---:R-:W-:-:S11]  /*479f0*/  IMAD.MOV.U32 R53, RZ, RZ, R74 ;  /* 0x000000ffff357224 */ /* 0x004fd600078e004a */
[----:B------:R-:W-:Y:S01]  /*47a00*/  STL.64 [R1+0x1530], R108 ;  /* 0x0015306c01007387 */ /* 0x000fe20000100a00 */
[----:B---3--:R-:W-:-:S03]  /*47a10*/  IMAD.MOV.U32 R52, RZ, RZ, R75 ;  /* 0x000000ffff347224 */ /* 0x008fc600078e004b */
[----:B------:R-:W-:Y:S04]  /*47a20*/  STL.64 [R1+0x1538], R110 ;  /* 0x0015386e01007387 */ /* 0x000fe80000100a00 */
[----:B------:R-:W-:Y:S04]  /*47a30*/  STL.64 [R1+0x1520], R76 ;  /* 0x0015204c01007387 */ /* 0x000fe80000100a00 */
[----:B------:R2:W-:Y:S04]  /*47a40*/  STL.64 [R1+0x1528], R78 ;  /* 0x0015284e01007387 */ /* 0x0005e80000100a00 */
[----:B------:R3:W-:Y:S01]  /*47a50*/  STL.64 [R1+0x1510], R72 ;  /* 0x0015104801007387 */ /* 0x0007e20000100a00 */
        /* <DEDUP_REMOVED lines=9> */
[C---:B-1----:R-:W-:Y:S06]  /*47af0*/  HMMA.1688.F32.TF32 R76, R224.reuse, R38, R92 ;  /* 0x00000026e04c723c */ /* 0x042fec000008105c */
[----:B--2---:R-:W-:Y:S01]  /*47b00*/  HMMA.1688.F32.TF32 R72, R224, R34, R192 ;  /* 0x00000022e048723c */ /* 0x004fe200000810c0 */
[----:B------:R1:W-:Y:S04]  /*47b10*/  STL [R1+0x3e24], R52 ;  /* 0x003e243401007387 */ /* 0x0003e80000100800 */
[----:B------:R2:W-:-:S12]  /*47b20*/  STL [R1+0x3e20], R53 ;  /* 0x003e203501007387 */ /* 0x0005d80000100800 */
[----:B------:R-:W-:Y:S04]  /*47b30*/  STL.64 [R1+0x14e0], R76 ;  /* 0x0014e04c01007387 */ /* 0x000fe80000100a00 */
[----:B------:R3:W-:Y:S03]  /*47b40*/  STL.64 [R1+0x14e8], R78 ;  /* 0x0014e84e01007387 */ /* 0x0007e60000100a00 */
[----:B-1----:R-:W-:Y:S01]  /*47b50*/  IMAD.MOV.U32 R52, RZ, RZ, R72 ;  /* 0x000000ffff347224 */ /* 0x002fe200078e0048 */
[----:B------:R1:W-:Y:S01]  /*47b60*/  STL.64 [R1+0x14d8], R74 ;  /* 0x0014d84a01007387 */ /* 0x0003e20000100a00 */
[----:B--2---:R-:W-:Y:S01]  /*47b70*/  MOV R53, R73 ;  /* 0x0000004900357202 */ /* 0x004fe20000000f00 */
[C---:B---3--:R-:W-:Y:S06]  /*47b80*/  HMMA.1688.F32.TF32 R76, R224.reuse, R30, R88 ;  /* 0x0000001ee04c723c */ /* 0x048fec0000081058 */
[----:B-1----:R-:W-:Y:S01]  /*47b90*/  HMMA.1688.F32.TF32 R72, R224, R26, R80 ;  /* 0x0000001ae048723c */ /* 0x002fe20000081050 */
[----:B------:R1:W-:Y:S04]  /*47ba0*/  STL [R1+0x3e2c], R52 ;  /* 0x003e2c3401007387 */ /* 0x0003e80000100800 */
[----:B------:R2:W-:-:S12]  /*47bb0*/  STL [R1+0x3e28], R53 ;  /* 0x003e283501007387 */ /* 0x0005d80000100800 */
[----:B------:R-:W-:Y:S04]  /*47bc0*/  STL.64 [R1+0x14c0], R76 ;  /* 0x0014c04c01007387 */ /* 0x000fe80000100a00 */
[----:B------:R-:W-:Y:S03]  /*47bd0*/  STL.64 [R1+0x14c8], R78 ;  /* 0x0014c84e01007387 */ /* 0x000fe60000100a00 */
[----:B-1----:R-:W-:Y:S01]  /*47be0*/  IMAD.MOV.U32 R52, RZ, RZ, R74 ;  /* 0x000000ffff347224 */ /* 0x002fe200078e004a */
[----:B------:R4:W-:Y:S01]  /*47bf0*/  STL.64 [R1+0x14b0], R72 ;  /* 0x0014b04801007387 */ /* 0x0009e20000100a00 */
[----:B--2---:R-:W-:-:S03]  /*47c00*/  IMAD.MOV.U32 R53, RZ, RZ, R75 ;  /* 0x000000ffff357224 */ /* 0x004fc600078e004b */
[----:B------:R-:W-:Y:S04]  /*47c10*/  STL [R1+0x3e34], R52 ;  /* 0x003e343401007387 */ /* 0x000fe80000100800 */
[----:B------:R-:W-:Y:S04]  /*47c20*/  STL [R1+0x3e30], R53 ;  /* 0x003e303501007387 */ /* 0x000fe80000100800 */
[----:B------:R-:W2:Y:S01]  /*47c30*/  LDL.LU R80, [R1+0x6d0] ;  /* 0x0006d00001507983 */ /* 0x000ea20000300800 */
[----:B----4-:R-:W-:-:S15]  /*47c40*/  HMMA.1688.F32.TF32 R72, R224, R22, R84 ;  /* 0x00000016e048723c */ /* 0x010fde0000081054 */
[----:B------:R-:W-:-:S08]  /*47c50*/  NOP ;  /* 0x0000000000007918 */ /* 0x000fd00000000000 */
[----:B------:R1:W-:Y:S04]  /*47c60*/  STL.64 [R1+0x14a0], R72 ;  /* 0x0014a04801007387 */ /* 0x0003e80000100a00 */
[----:B------:R3:W-:Y:S04]  /*47c70*/  STL.64 [R1+0x14a8], R74 ;  /* 0x0014a84a01007387 */ /* 0x0007e80000100a00 */
[----:B------:R-:W2:Y:S04]  /*47c80*/  LDL.LU R81, [R1+0x6d4] ;  /* 0x0006d40001517983 */ /* 0x000ea80000300800 */
[----:B------:R-:W2:Y:S04]  /*47c90*/  LDL.LU R82, [R1+0x6d8] ;  /* 0x0006d80001527983 */ /* 0x000ea80000300800 */
[----:B------:R-:W2:Y:S04]  /*47ca0*/  LDL.LU R83, [R1+0x6dc] ;  /* 0x0006dc0001537983 */ /* 0x000ea80000300800 */
        /* <DEDUP_REMOVED lines=30> */
[----:B---3--:R-:W3:Y:S04]  /*47e90*/  LDL.LU R74, [R1+0x658] ;  /* 0x00065800014a7983 */ /* 0x008ee80000300800 */
        /* <DEDUP_REMOVED lines=18> */
[C---:B--2---:R-:W-:Y:S06]  /*47fc0*/  HMMA.1688.F32.TF32 R112, R224.reuse, R14, R112 ;  /* 0x0000000ee070723c */ /* 0x044fec0000081070 */
[----:B------:R-:W-:-:S12]  /*47fd0*/  HMMA.1688.F32.TF32 R108, R224, R10, R108 ;  /* 0x0000000ae06c723c */ /* 0x000fd8000008106c */
[----:B------:R-:W-:Y:S02]  /*47fe0*/  IMAD.MOV.U32 R52, RZ, RZ, R116 ;  /* 0x000000ffff347224 */ /* 0x000fe400078e0074 */
[----:B------:R-:W-:Y:S01]  /*47ff0*/  IMAD.MOV.U32 R53, RZ, RZ, R117 ;  /* 0x000000ffff357224 */ /* 0x000fe200078e0075 */
[----:B------:R-:W-:Y:S04]  /*48000*/  STL.64 [R1+0x1498], R118 ;  /* 0x0014987601007387 */ /* 0x000fe80000100a00 */
[----:B------:R1:W-:Y:S04]  /*48010*/  STL [R1+0x3e3c], R52 ;  /* 0x003e3c3401007387 */ /* 0x0003e80000100800 */
[----:B------:R2:W-:Y:S04]  /*48020*/  STL [R1+0x3e38], R53 ;  /* 0x003e383501007387 */ /* 0x0005e80000100800 */
[----:B------:R-:W-:Y:S04]  /*48030*/  STL.64 [R1+0x1480], R112 ;  /* 0x0014807001007387 */ /* 0x000fe80000100a00 */
[----:B------:R-:W-:Y:S01]  /*48040*/  STL.64 [R1+0x1488], R114 ;  /* 0x0014887201007387 */ /* 0x000fe20000100a00 */
[----:B-1----:R-:W-:-:S03]  /*48050*/  IMAD.MOV.U32 R52, RZ, RZ, R110 ;  /* 0x000000ffff347224 */ /* 0x002fc600078e006e */
[----:B------:R1:W-:Y:S01]  /*48060*/  STL.64 [R1+0xde0], R108 ;  /* 0x000de06c01007387 */ /* 0x0003e20000100a00 */
[----:B--2---:R-:W-:Y:S01]  /*48070*/  IMAD.MOV.U32 R53, RZ, RZ, R111 ;  /* 0x000000ffff357224 */ /* 0x004fe200078e006f */
[C---:B------:R-:W-:Y:S02]  /*48080*/  HMMA.1688.F32.TF32 R88, R232.reuse, R42, R88 ;  /* 0x0000002ae858723c */ /* 0x040fe40000081058 */
[----:B------:R-:W-:Y:S04]  /*48090*/  LDS R224, [R5+UR10+0x6200] ;  /* 0x0062000a05e07984 */ /* 0x000fe80008000800 */
[----:B------:R-:W-:Y:S01]  /*480a0*/  LDS R226, [R5+UR10+0x7200] ;  /* 0x0072000a05e27984 */ /* 0x000fe20008000800 */
[C---:B-1----:R-:W-:Y:S03]  /*480b0*/  HMMA.1688.F32.TF32 R108, R232.reuse, R70, R76 ;  /* 0x00000046e86c723c */ /* 0x042fe6000008104c */
[----:B------:R-:W-:Y:S04]  /*480c0*/  LDS R225, [R6+UR10+0x6200] ;  /* 0x0062000a06e17984 */ /* 0x000fe80008000800 */
[----:B------:R-:W1:Y:S01]  /*480d0*/  LDS R227, [R6+UR10+0x7200] ;  /* 0x0072000a06e37984 */ /* 0x000e620008000800 */
[----:B------:R-:W-:Y:S03]  /*480e0*/  HMMA.1688.F32.TF32 R76, R232, R66, R104 ;  /* 0x00000042e84c723c */ /* 0x000fe60000081068 */
[----:B------:R2:W-:Y:S04]  /*480f0*/  STL [R1+0x3e44], R52 ;  /* 0x003e443401007387 */ /* 0x0005e80000100800 */
[----:B------:R4:W-:Y:S08]  /*48100*/  STL [R1+0x3e40], R53 ;  /* 0x003e403501007387 */ /* 0x0009f00000100800 */
[----:B------:R-:W-:Y:S04]  /*48110*/  STL.64 [R1+0xdd0], R108 ;  /* 0x000dd06c01007387 */ /* 0x000fe80000100a00 */
[----:B------:R-:W-:Y:S05]  /*48120*/  STL.64 [R1+0xdd8], R110 ;  /* 0x000dd86e01007387 */ /* 0x000fea0000100a00 */
[----:B--2---:R-:W-:Y:S01]  /*48130*/  MOV R52, R76 ;  /* 0x0000004c00347202 */ /* 0x004fe20000000f00 */
[----:B------:R3:W-:Y:S01]  /*48140*/  STL.64 [R1+0xdc8], R78 ;  /* 0x000dc84e01007387 */ /* 0x0007e20000100a00 */
[----:B----4-:R-:W-:-:S02]  /*48150*/  IMAD.MOV.U32 R53, RZ, RZ, R77 ;  /* 0x000000ffff357224 */ /* 0x010fc400078e004d */
[C---:B---3--:R-:W-:Y:S06]  /*48160*/  HMMA.1688.F32.TF32 R76, R232.reuse, R62, R72 ;  /* 0x0000003ee84c723c */ /* 0x048fec0000081048 */
[C---:B------:R-:W-:Y:S01]  /*48170*/  HMMA.1688.F32.TF32 R72, R232.reuse, R58, R100 ;  /* 0x0000003ae848723c */ /* 0x040fe20000081064 */
[----:B------:R2:W-:Y:S04]  /*48180*/  STL [R1+0x3e4c], R52 ;  /* 0x003e4c3401007387 */ /* 0x0005e80000100800 */
[----:B------:R3:W-:Y:S01]  /*48190*/  STL [R1+0x3e48], R53 ;  /* 0x003e483501007387 */ /* 0x0007e20000100800 */
[C---:B------:R-:W-:Y:S11]  /*481a0*/  HMMA.1688.F32.TF32 R96, R232.reuse, R54, R96 ;  /* 0x00000036e860723c */ /* 0x040ff60000081060 */
[----:B------:R-:W-:Y:S04]  /*481b0*/  STL.64 [R1+0xdb0], R76 ;  /* 0x000db04c01007387 */ /* 0x000fe80000100a00 */
[----:B------:R4:W-:Y:S03]  /*481c0*/  STL.64 [R1+0xdb8], R78 ;  /* 0x000db84e01007387 */ /* 0x0009e60000100a00 */
[----:B--2---:R-:W-:Y:S01]  /*481d0*/  IMAD.MOV.U32 R52, RZ, RZ, R74 ;  /* 0x000000ffff347224 */ /* 0x004fe200078e004a */
[----:B------:R2:W-:Y:S01]  /*481e0*/  STL.64 [R1+0xda0], R72 ;  /* 0x000da04801007387 */ /* 0x0005e20000100a00 */
[----:B---3--:R-:W-:Y:S01]  /*481f0*/  IMAD.MOV.U32 R53, RZ, RZ, R75 ;  /* 0x000000ffff357224 */ /* 0x008fe200078e004b */
[C---:B----4-:R-:W-:Y:S06]  /*48200*/  HMMA.1688.F32.TF32 R76, R232.reuse, R50, R92 ;  /* 0x00000032e84c723c */ /* 0x050fec000008105c */
[----:B--2---:R-:W-:Y:S01]  /*48210*/  HMMA.1688.F32.TF32 R72, R232, R46, R192 ;  /* 0x0000002ee848723c */ /* 0x004fe200000810c0 */
[----:B------:R-:W-:Y:S04]  /*48220*/  STL.64 [R1+0xd90], R96 ;  /* 0x000d906001007387 */ /* 0x000fe80000100a00 */
[----:B------:R-:W-:-:S12]  /*48230*/  STL.64 [R1+0xd98], R98 ;  /* 0x000d986201007387 */ /* 0x000fd80000100a00 */
[----:B------:R-:W-:Y:S04]  /*48240*/  STL.64 [R1+0xd80], R76 ;  /* 0x000d804c01007387 */ /* 0x000fe80000100a00 */
[----:B------:R2:W-:Y:S04]  /*48250*/  STL.64 [R1+0xd88], R78 ;  /* 0x000d884e01007387 */ /* 0x0005e80000100a00 */
[----:B------:R-:W-:Y:S04]  /*48260*/  STL.64 [R1+0xd70], R72 ;  /* 0x000d704801007387 */ /* 0x000fe80000100a00 */
[----:B------:R3:W-:Y:S01]  /*48270*/  STL.64 [R1+0xd78], R74 ;  /* 0x000d784a01007387 */ /* 0x0007e20000100a00 */
[C---:B--2---:R-:W-:Y:S06]  /*48280*/  HMMA.1688.F32.TF32 R76, R232.reuse, R38, R80 ;  /* 0x00000026e84c723c */ /* 0x044fec0000081050 */
[-C--:B---3--:R-:W-:Y:S01]  /*48290*/  HMMA.1688.F32.TF32 R72, R232, R34.reuse, R84 ;  /* 0x00000022e848723c */ /* 0x088fe20000081054 */
[----:B------:R2:W-:Y:S04]  /*482a0*/  STL.64 [R1+0xd60], R88 ;  /* 0x000d605801007387 */ /* 0x0005e80000100a00 */
[----:B------:R3:W-:Y:S04]  /*482b0*/  STL.64 [R1+0xd68], R90 ;  /* 0x000d685a01007387 */ /* 0x0007e80000100a00 */
[----:B------:R-:W4:Y:S08]  /*482c0*/  LDL.LU R84, [R1+0x580] ;  /* 0x0005800001547983 */ /* 0x000f300000300800 */
[----:B------:R1:W-:Y:S04]  /*482d0*/  STL.64 [R1+0xd50], R76 ;  /* 0x000d504c01007387 */ /* 0x0003e80000100a00 */
[----:B------:R1:W-:Y:S04]  /*482e0*/  STL.64 [R1+0xd58], R78 ;  /* 0x000d584e01007387 */ /* 0x0003e80000100a00 */
        /* <DEDUP_REMOVED lines=81> */
[----:B---3--:R-:W-:Y:S06]  /*48800*/  HMMA.1688.F32.TF32 R92, R228, R34, R92 ;  /* 0x00000022e45c723c */ /* 0x008fec000008105c */
[C---:B--2---:R-:W-:Y:S06]  /*48810*/  HMMA.1688.F32.TF32 R128, R232.reuse, R10, R128 ;  /* 0x0000000ae880723c */ /* 0x044fec0000081080 */
[C---:B----4-:R-:W-:Y:S06]  /*48820*/  HMMA.1688.F32.TF32 R132, R232.reuse, R14, R132 ;  /* 0x0000000ee884723c */ /* 0x050fec0000081084 */
[C---:B------:R-:W-:Y:S06]  /*48830*/  HMMA.1688.F32.TF32 R136, R232.reuse, R18, R136 ;  /* 0x00000012e888723c */ /* 0x040fec0000081088 */
[C---:B------:R-:W-:Y:S06]  /*48840*/  HMMA.1688.F32.TF32 R144, R232.reuse, R26, R144 ;  /* 0x0000001ae890723c */ /* 0x040fec0000081090 */
[C---:B------:R-:W-:Y:S06]  /*48850*/  HMMA.1688.F32.TF32 R148, R232.reuse, R30, R148 ;  /* 0x0000001ee894723c */ /* 0x040fec0000081094 */
[----:B------:R-:W-:Y:S01]  /*48860*/  HMMA.1688.F32.TF32 R140, R232, R22, R140 ;  /* 0x00000016e88c723c */ /* 0x000fe2000008108c */
[----:B------:R-:W-:Y:S04]  /*48870*/  LDS R233, [R127+UR10+0x6200] ;  /* 0x0062000a7fe97984 */ /* 0x000fe80008000800 */
[----:B------:R1:W-:-:S12]  /*48880*/  LDS R235, [R127+UR10+0x7200] ;  /* 0x0072000a7feb7984 */ /* 0x0003d80008000800 */
[----:B------:R-:W-:Y:S04]  /*48890*/  STL.64 [R1+0xd30], R148 ;  /* 0x000d309401007387 */ /* 0x000fe80000100a00 */
[----:B------:R-:W-:Y:S04]  /*488a0*/  STL.64 [R1+0xd38], R150 ;  /* 0x000d389601007387 */ /* 0x000fe80000100a00 */
[----:B------:R-:W-:Y:S04]  /*488b0*/  STL.64 [R1+0xd20], R144 ;  /* 0x000d209001007387 */ /* 0x000fe80000100a00 */
[----:B------:R-:W-:Y:S04]  /*488c0*/  LDS R232, [R7+UR10+0x6200] ;  /* 0x0062000a07e87984 */ /* 0x000fe80008000800 */
[----:B------:R-:W2:Y:S01]  /*488d0*/  LDS R234, [R7+UR10+0x7200] ;  /* 0x0072000a07ea7984 */ /* 0x000ea20008000800 */
[C---:B-1----:R-:W-:Y:S06]  /*488e0*/  HMMA.1688.F32.TF32 R124, R228.reuse, R70, R120 ;  /* 0x00000046e47c723c */ /* 0x042fec0000081078 */
[C---:B------:R-:W-:Y:S06]  /*488f0*/  HMMA.1688.F32.TF32 R120, R228.reuse, R66, R116 ;  /* 0x00000042e478723c */ /* 0x040fec0000081074 */
[C---:B------:R-:W-:Y:S06]  /*48900*/  HMMA.1688.F32.TF32 R116, R228.reuse, R62, R112 ;  /* 0x0000003ee474723c */ /* 0x040fec0000081070 */
[C---:B------:R-:W-:Y:S06]  /*48910*/  HMMA.1688.F32.TF32 R112, R228.reuse, R58, R108 ;  /* 0x0000003ae470723c */ /* 0x040fec000008106c */
        /* <DEDUP_REMOVED lines=18> */
[----:B------:R-:W-:Y:S01]  /*48a40*/  STL.64 [R1+0x740], R112 ;  /* 0x0007407001007387 */ /* 0x000fe20000100a00 */
[----:B------:R-:W-:-:S03]  /*48a50*/  IMAD.MOV.U32 R21, RZ, RZ, R78 ;  /* 0x000000ffff157224 */ /* 0x000fc600078e004e */
[----:B------:R-:W-:Y:S01]  /*48a60*/  STL.64 [R1+0x748], R114 ;  /* 0x0007487201007387 */ /* 0x000fe20000100a00 */
[----:B------:R-:W-:-:S03]  /*48a70*/  IMAD.MOV.U32 R20, RZ, RZ, R79 ;  /* 0x000000ffff147224 */ /* 0x000fc600078e004f */
[----:B------:R-:W-:Y:S04]  /*48a80*/  STL.64 [R1+0xce0], R108 ;  /* 0x000ce06c01007387 */ /* 0x000fe80000100a00 */
[----:B------:R-:W-:Y:S04]  /*48a90*/  STL.64 [R1+0xce8], R110 ;  /* 0x000ce86e01007387 */ /* 0x000fe80000100a00 */
[----:B------:R1:W-:Y:S02]  /*48aa0*/  STL.64 [R1+0xcd0], R76 ;  /* 0x000cd04c01007387 */ /* 0x0003e40000100a00 */
[C---:B-1----:R-:W-:Y:S02]  /*48ab0*/  HMMA.1688.F32.TF32 R76, R228.reuse, R42, R100 ;  /* 0x0000002ae44c723c */ /* 0x042fe40000081064 */
[----:B------:R-:W-:Y:S04]  /*48ac0*/  STL.64 [R1+0xcc0], R104 ;  /* 0x000cc06801007387 */ /* 0x000fe80000100a00 */
[----:B------:R-:W-:Y:S01]  /*48ad0*/  STL.64 [R1+0xcc8], R106 ;  /* 0x000cc86a01007387 */ /* 0x000fe20000100a00 */
[----:B------:R-:W-:-:S15]  /*48ae0*/  HMMA.1688.F32.TF32 R72, R228, R38, R96 ;  /* 0x00000026e448723c */ /* 0x000fde0000081060 */
[----:B------:R-:W-:-:S01]  /*48af0*/  NOP ;  /* 0x0000000000007918 */ /* 0x000fc20000000000 */
        /* <DEDUP_REMOVED lines=10> */
[----:B-1----:R-:W-:Y:S09]  /*48ba0*/  HMMA.1688.F32.TF32 R76, R228, R22, R80 ;  /* 0x00000016e44c723c */ /* 0x002ff20000081050 */
[----:B------:R1:W-:Y:S01]  /*48bb0*/  STL.64 [R1+0x1460], R72 ;  /* 0x0014604801007387 */ /* 0x0003e20000100a00 */
[----:B------:R-:W-:Y:S01]  /*48bc0*/  IMAD.MOV.U32 R49, RZ, RZ, R74 ;  /* 0x000000ffff317224 */ /* 0x000fe200078e004a */
[----:B------:R-:W-:-:S02]  /*48bd0*/  MOV R48, R75 ;  /* 0x0000004b00307202 */ /* 0x000fc40000000f00 */
[----:B-1----:R-:W-:Y:S10]  /*48be0*/  HMMA.1688.F32.TF32 R72, R228, R18, R84 ;  /* 0x00000012e448723c */ /* 0x002ff40000081054 */
[----:B------:R1:W-:Y:S04]  /*48bf0*/  STL.64 [R1+0x1450], R76 ;  /* 0x0014504c01007387 */ /* 0x0003e80000100a00 */
[----:B------:R3:W-:Y:S04]  /*48c00*/  STL.64 [R1+0x1458], R78 ;  /* 0x0014584e01007387 */ /* 0x0007e80000100a00 */
[----:B------:R-:W2:Y:S04]  /*48c10*/  LDL.LU R84, [R1] ;  /* 0x0000000001547983 */ /* 0x000ea80000300800 */
        /* <DEDUP_REMOVED lines=19> */
[----:B-1----:R-:W4:Y:S04]  /*48d50*/  LDL.LU R76, [R1+0x90] ;  /* 0x00009000014c7983 */ /* 0x002f280000300800 */
[----:B------:R-:W4:Y:S04]  /*48d60*/  LDL.LU R77, [R1+0x94] ;  /* 0x00009400014d7983 */ /* 0x000f280000300800 */
[----:B---3--:R-:W4:Y:S04]  /*48d70*/  LDL.LU R78, [R1+0x98] ;  /* 0x00009800014e7983 */ /* 0x008f280000300800 */
[----:B------:R-:W4:Y:S04]  /*48d80*/  LDL.LU R79, [R1+0x9c] ;  /* 0x00009c00014f7983 */ /* 0x000f280000300800 */
        /* <DEDUP_REMOVED lines=40> */
[----:B------:R-:W-:-:S03]  /*49010*/  IMAD.MOV.U32 R45, RZ, RZ, R72 ;  /* 0x000000ffff2d7224 */ /* 0x000fc600078e0048 */
[----:B------:R-:W2:Y:S01]  /*49020*/  LDL.LU R104, [R1+0x80] ;  /* 0x0000800001687983 */ /* 0x000ea20000300800 */
[----:B------:R-:W-:-:S03]  /*49030*/  IMAD.MOV.U32 R44, RZ, RZ, R73 ;  /* 0x000000ffff2c7224 */ /* 0x000fc600078e0049 */
[----:B------:R-:W2:Y:S01]  /*49040*/  LDL.LU R105, [R1+0x84] ;  /* 0x0000840001697983 */ /* 0x000ea20000300800 */
[----:B------:R-:W-:-:S03]  /*49050*/  IMAD.MOV.U32 R41, RZ, RZ, R74 ;  /* 0x000000ffff297224 */ /* 0x000fc600078e004a */
[----:B------:R-:W2:Y:S01]  /*49060*/  LDL.LU R106, [R1+0x88] ;  /* 0x00008800016a7983 */ /* 0x000ea20000300800 */
[----:B------:R-:W-:-:S03]  /*49070*/  IMAD.MOV.U32 R40, RZ, RZ, R75 ;  /* 0x000000ffff287224 */ /* 0x000fc600078e004b */
        /* <DEDUP_REMOVED lines=10> */
[----:B---3--:R-:W-:-:S15]  /*49120*/  HMMA.1688.F32.TF32 R108, R224, R46, R108 ;  /* 0x0000002ee06c723c */ /* 0x008fde000008106c */
[----:B------:R-:W-:-:S03]  /*49130*/  NOP ;  /* 0x0000000000007918 */ /* 0x000fc60000000000 */
[----:B------:R-:W-:Y:S01]  /*49140*/  IMAD.MOV.U32 R69, RZ, RZ, R76 ;  /* 0x000000ffff457224 */ /* 0x000fe200078e004c */
[----:B------:R-:W-:Y:S01]  /*49150*/  MOV R68, R77 ;  /* 0x0000004d00447202 */ /* 0x000fe20000000f00 */
[----:B------:R-:W-:Y:S02]  /*49160*/  IMAD.MOV.U32 R65, RZ, RZ, R78 ;  /* 0x000000ffff417224 */ /* 0x000fe400078e004e */
[----:B------:R-:W-:Y:S01]  /*49170*/  IMAD.MOV.U32 R64, RZ, RZ, R79 ;  /* 0x000000ffff407224 */ /* 0x000fe200078e004f */
[C---:B--2---:R-:W-:Y:S06]  /*49180*/  HMMA.1688.F32.TF32 R112, R224.reuse, R50, R112 ;  /* 0x00000032e070723c */ /* 0x044fec0000081070 */
[C---:B------:R-:W-:Y:S06]  /*49190*/  HMMA.1688.F32.TF32 R120, R224.reuse, R58, R120 ;  /* 0x0000003ae078723c */ /* 0x040fec0000081078 */
[C---:B------:R-:W-:Y:S06]  /*491a0*/  HMMA.1688.F32.TF32 R124, R224.reuse, R62, R124 ;  /* 0x0000003ee07c723c */ /* 0x040fec000008107c */
[C---:B------:R-:W-:Y:S06]  /*491b0*/  HMMA.1688.F32.TF32 R128, R224.reuse, R66, R128 ;  /* 0x00000042e080723c */ /* 0x040fec0000081080 */
[C---:B------:R-:W-:Y:S06]  /*491c0*/  HMMA.1688.F32.TF32 R132, R224.reuse, R70, R132 ;  /* 0x00000046e084723c */ /* 0x040fec0000081084 */
[----:B------:R-:W-:-:S15]  /*491d0*/  HMMA.1688.F32.TF32 R116, R224, R54, R116 ;  /* 0x00000036e074723c */ /* 0x000fde0000081074 */
[----:B------:R-:W-:-:S02]  /*491e0*/  NOP ;  /* 0x0000000000007918 */ /* 0x000fc40000000000 */
[----:B------:R-:W-:Y:S04]  /*491f0*/  STL.64 [R1+0x1420], R132 ;  /* 0x0014208401007387 */ /* 0x000fe80000100a00 */
[----:B------:R-:W-:Y:S04]  /*49200*/  STL.64 [R1+0x1428], R134 ;  /* 0x0014288601007387 */ /* 0x000fe80000100a00 */
[----:B------:R-:W-:Y:S01]  /*49210*/  STL.64 [R1+0x1410], R128 ;  /* 0x0014108001007387 */ /* 0x000fe20000100a00 */
[C---:B------:R-:W-:Y:S03]  /*49220*/  HMMA.1688.F32.TF32 R76, R224.reuse, R38, R104 ;  /* 0x00000026e04c723c */ /* 0x040fe60000081068 */
[----:B------:R-:W-:Y:S03]  /*49230*/  STL.64 [R1+0x1418], R130 ;  /* 0x0014188201007387 */ /* 0x000fe60000100a00 */
[C---:B------:R-:W-:Y:S01]  /*49240*/  HMMA.1688.F32.TF32 R72, R224.reuse, R34, R72 ;  /* 0x00000022e048723c */ /* 0x040fe20000081048 */
        /* <DEDUP_REMOVED lines=10> */
[----:B------:R-:W-:Y:S01]  /*492f0*/  STL.64 [R1+0x13d8], R114 ;  /* 0x0013d87201007387 */ /* 0x000fe20000100a00 */
[----:B------:R-:W-:Y:S02]  /*49300*/  IMAD.MOV.U32 R57, RZ, RZ, R78 ;  /* 0x000000ffff397224 */ /* 0x000fe400078e004e */
[----:B------:R-:W-:Y:S01]  /*49310*/  IMAD.MOV.U32 R56, RZ, RZ, R79 ;  /* 0x000000ffff387224 */ /* 0x000fe200078e004f */
[----:B------:R-:W-:Y:S01]  /*49320*/  STL.64 [R1+0x13c0], R108 ;  /* 0x0013c06c01007387 */ /* 0x000fe20000100a00 */
[C---:B------:R-:W-:Y:S03]  /*49330*/  HMMA.1688.F32.TF32 R76, R224.reuse, R26, R96 ;  /* 0x0000001ae04c723c */ /* 0x040fe60000081060 */
[----:B------:R-:W-:Y:S04]  /*49340*/  STL.64 [R1+0x13c8], R110 ;  /* 0x0013c86e01007387 */ /* 0x000fe80000100a00 */
[----:B------:R-:W-:Y:S04]  /*49350*/  STL.64 [R1+0x1390], R72 ;  /* 0x0013904801007387 */ /* 0x000fe80000100a00 */
[----:B------:R1:W-:Y:S02]  /*49360*/  STL.64 [R1+0x1398], R74 ;  /* 0x0013984a01007387 */ /* 0x0003e40000100a00 */
[C---:B-1----:R-:W-:Y:S02]  /*49370*/  HMMA.1688.F32.TF32 R72, R224.reuse, R22, R92 ;  /* 0x00000016e048723c */ /* 0x042fe4000008105c */
[----:B------:R-:W-:Y:S04]  /*49380*/  STL.64 [R1+0x1380], R100 ;  /* 0x0013806401007387 */ /* 0x000fe80000100a00 */
[----:B------:R-:W-:Y:S01]  /*49390*/  STL.64 [R1+0x1388], R102 ;  /* 0x0013886601007387 */ /* 0x000fe20000100a00 */
[C---:B------:R-:W-:Y:S03]  /*493a0*/  HMMA.1688.F32.TF32 R92, R224.reuse, R18, R192 ;  /* 0x00000012e05c723c */ /* 0x040fe600000810c0 */
[----:B------:R-:W-:Y:S04]  /*493b0*/  STL.64 [R1+0x1370], R76 ;  /* 0x0013704c01007387 */ /* 0x000fe80000100a00 */
[----:B------:R1:W-:Y:S09]  /*493c0*/  STL.64 [R1+0x1378], R78 ;  /* 0x0013784e01007387 */ /* 0x0003f20000100a00 */
[----:B------:R-:W-:Y:S01]  /*493d0*/  STL.64 [R1+0x1360], R72 ;  /* 0x0013604801007387 */ /* 0x000fe20000100a00 */
[C---:B-1----:R-:W-:Y:S03]  /*493e0*/  HMMA.1688.F32.TF32 R76, R224.reuse, R14, R88 ;  /* 0x0000000ee04c723c */ /* 0x042fe60000081058 */
[----:B------:R1:W-:Y:S03]  /*493f0*/  STL.64 [R1+0x1368], R74 ;  /* 0x0013684a01007387 */ /* 0x0003e60000100a00 */
[----:B-1----:R-:W-:Y:S01]  /*49400*/  HMMA.1688.F32.TF32 R72, R224, R10, R80 ;  /* 0x0000000ae048723c */ /* 0x002fe20000081050 */
[----:B------:R-:W-:Y:S04]  /*49410*/  STL.64 [R1+0x1350], R92 ;  /* 0x0013505c01007387 */ /* 0x000fe80000100a00 */
[----:B------:R-:W-:Y:S01]  /*49420*/  STL.64 [R1+0x1358], R94 ;  /* 0x0013585e01007387 */ /* 0x000fe20000100a00 */
[----:B------:R-:W-:Y:S11]  /*49430*/  HMMA.1688.F32.TF32 R80, R232, R70, R84 ;  /* 0x00000046e850723c */ /* 0x000ff60000081054 */
[----:B------:R-:W-:Y:S04]  /*49440*/  STL.64 [R1+0x1340], R76 ;  /* 0x0013404c01007387 */ /* 0x000fe80000100a00 */
[----:B------:R1:W-:Y:S01]  /*49450*/  STL.64 [R1+0x1348], R78 ;  /* 0x0013484e01007387 */ /* 0x0003e20000100a00 */
[----:B------:R-:W-:-:S02]  /*49460*/  IMAD.MOV.U32 R89, RZ, RZ, R243 ;  /* 0x000000ffff597224 */ /* 0x000fc400078e00f3 */
[----:B------:R-:W-:Y:S01]  /*49470*/  IMAD.MOV.U32 R90, RZ, RZ, R242 ;  /* 0x000000ffff5a7224 */ /* 0x000fe200078e00f2 */
[----:B------:R-:W-:Y:S01]  /*49480*/  LDS R224, [R5+UR10+0x6280] ;  /* 0x0062800a05e07984 */ /* 0x000fe20008000800 */
[----:B------:R-:W-:-:S03]  /*49490*/  IMAD.MOV.U32 R91, RZ, RZ, R241 ;  /* 0x000000ffff5b7224 */ /* 0x000fc600078e00f1 */
[----:B------:R-:W-:Y:S01]  /*494a0*/  LDS R226, [R5+UR10+0x7280] ;  /* 0x0072800a05e27984 */ /* 0x000fe20008000800 */
[C---:B-1----:R-:W-:Y:S03]  /*494b0*/  HMMA.1688.F32.TF32 R76, R232.reuse, R66, R248 ;  /* 0x00000042e84c723c */ /* 0x042fe600000810f8 */
[----:B------:R-:W-:Y:S04]  /*494c0*/  STL.64 [R1+0xc70], R72 ;  /* 0x000c704801007387 */ /* 0x000fe80000100a00 */
[----:B------:R1:W-:Y:S04]  /*494d0*/  STL.64 [R1+0xc78], R74 ;  /* 0x000c784a01007387 */ /* 0x0003e80000100a00 */
[----:B------:R-:W-:Y:S04]  /*494e0*/  LDS R225, [R6+UR10+0x6280] ;  /* 0x0062800a06e17984 */ /* 0x000fe80008000800 */
[----:B------:R-:W2:Y:S01]  /*494f0*/  LDS R227, [R6+UR10+0x7280] ;  /* 0x0072800a06e37984 */ /* 0x000ea20008000800 */
[----:B-1----:R-:W-:Y:S03]  /*49500*/  HMMA.1688.F32.TF32 R72, R232, R62, R244 ;  /* 0x0000003ee848723c */ /* 0x002fe600000810f4 */
[----:B------:R1:W-:Y:S04]  /*49510*/  STL.64 [R1+0xc60], R80 ;  /* 0x000c605001007387 */ /* 0x0003e80000100a00 */
[----:B------:R3:W-:Y:S04]  /*49520*/  STL.64 [R1+0xc68], R82 ;  /* 0x000c685201007387 */ /* 0x0007e80000100a00 */
[----:B-1----:R-:W4:Y:S04]  /*49530*/  LDL.LU R80, [R1+0x540] ;  /* 0x0005400001507983 */ /* 0x002f280000300800 */
[----:B------:R-:W-:Y:S04]  /*49540*/  STL.64 [R1+0xc50], R76 ;  /* 0x000c504c01007387 */ /* 0x000fe80000100a00 */
[----:B------:R-:W-:Y:S01]  /*49550*/  STL.64 [R1+0xc58], R78 ;  /* 0x000c584e01007387 */ /* 0x000fe20000100a00 */
[----:B---3--:R-:W-:-:S03]  /*49560*/  MOV R83, R240 ;  /* 0x000000f000537202 */ /* 0x008fc60000000f00 */
[----:B------:R1:W-:Y:S04]  /*49570*/  STL.64 [R1+0xc40], R72 ;  /* 0x000c404801007387 */ /* 0x0003e80000100a00 */
[----:B------:R3:W-:Y:S04]  /*49580*/  STL.64 [R1+0xc48], R74 ;  /* 0x000c484a01007387 */ /* 0x0007e80000100a00 */
[----:B------:R-:W4:Y:S04]  /*49590*/  LDL.LU R81, [R1+0x544] ;  /* 0x0005440001517983 */ /* 0x000f280000300800 */
[----:B------:R-:W4:Y:S04]  /*495a0*/  LDL.LU R82, [R1+0x548] ;  /* 0x0005480001527983 */ /* 0x000f280000300800 */
        /* <DEDUP_REMOVED lines=52> */
[----:B------:R-:W-:-:S02]  /*498f0*/  IMAD.MOV.U32 R84, RZ, RZ, R236 ;  /* 0x000000ffff547224 */ /* 0x000fc400078e00ec */
[----:B------:R-:W-:Y:S02]  /*49900*/  IMAD.MOV.U32 R85, RZ, RZ, R237 ;  /* 0x000000ffff557224 */ /* 0x000fe400078e00ed */
[----:B------:R-:W-:Y:S02]  /*49910*/  IMAD.MOV.U32 R86, RZ, RZ, R238 ;  /* 0x000000ffff567224 */ /* 0x000fe400078e00ee */
[----:B------:R-:W-:Y:S02]  /*49920*/  IMAD.MOV.U32 R87, RZ, RZ, R239 ;  /* 0x000000ffff577224 */ /* 0x000fe400078e00ef */
[----:B--2---:R-:W-:Y:S02]  /*49930*/  IMAD.MOV.U32 R195, RZ, RZ, R240 ;  /* 0x000000ffffc37224 */ /* 0x004fe400078e00f0 */
[----:B------:R-:W2:Y:S01]  /*49940*/  LDL.LU R240, [R1+0x404c] ;  /* 0x00404c0001f07983 */ /* 0x000ea20000300800 */
[----:B----4-:R-:W-:Y:S01]  /*49950*/  MOV R94, R243 ;  /* 0x000000f3005e7202 */ /* 0x010fe20000000f00 */
[----:B------:R-:W-:-:S02]  /*49960*/  IMAD.MOV.U32 R93, RZ, RZ, R242 ;  /* 0x000000ffff5d7224 */ /* 0x000fc400078e00f2 */
[----:B------:R-:W-:Y:S02]  /*49970*/  IMAD.MOV.U32 R92, RZ, RZ, R241 ;  /* 0x000000ffff5c7224 */ /* 0x000fe400078e00f1 */
[----:B------:R-:W2:Y:S04]  /*49980*/  LDL.LU R241, [R1+0x4048] ;  /* 0x0040480001f17983 */ /* 0x000ea80000300800 */
[----:B------:R-:W2:Y:S04]  /*49990*/  LDL.LU R242, [R1+0x4044] ;  /* 0x0040440001f27983 */ /* 0x000ea80000300800 */
[----:B------:R-:W2:Y:S04]  /*499a0*/  LDL.LU R243, [R1+0x4040] ;  /* 0x0040400001f37983 */ /* 0x000ea80000300800 */
[----:B------:R-:W4:Y:S04]  /*499b0*/  LDL.LU R95, [R1+0x57c] ;  /* 0x00057c00015f7983 */ /* 0x000f280000300800 */
[----:B------:R-:W4:Y:S04]  /*499c0*/  LDL.LU R236, [R1+0x403c] ;  /* 0x00403c0001ec7983 */ /* 0x000f280000300800 */
[----:B------:R-:W4:Y:S04]  /*499d0*/  LDL.LU R237, [R1+0x4038] ;  /* 0x0040380001ed7983 */ /* 0x000f280000300800 */
[----:B------:R-:W4:Y:S04]  /*499e0*/  LDL.LU R238, [R1+0x4034] ;  /* 0x0040340001ee7983 */ /* 0x000f280000300800 */
[----:B------:R-:W4:Y:S01]  /*499f0*/  LDL.LU R239, [R1+0x4030] ;  /* 0x0040300001ef7983 */ /* 0x000f220000300800 */
[----:B------:R-:W-:Y:S06]  /*49a00*/  HMMA.1688.F32.TF32 R88, R224, R62, R88 ;  /* 0x0000003ee058723c */ /* 0x000fec0000081058 */
[C---:B---3--:R-:W-:Y:S06]  /*49a10*/  HMMA.1688.F32.TF32 R76, R232.reuse, R26, R76 ;  /* 0x0000001ae84c723c */ /* 0x048fec000008104c */
[----:B--2---:R-:W-:-:S15]  /*49a20*/  HMMA.1688.F32.TF32 R132, R232, R58, R240 ;  /* 0x0000003ae884723c */ /* 0x004fde00000810f0 */
[----:B------:R-:W-:-:S08]  /*49a30*/  NOP ;  /* 0x0000000000007918 */ /* 0x000fd00000000000 */
[----:B------:R-:W-:Y:S04]  /*49a40*/  STL.64 [R1+0xc30], R132 ;  /* 0x000c308401007387 */ /* 0x000fe80000100a00 */
[----:B------:R1:W-:Y:S02]  /*49a50*/  STL.64 [R1+0xc38], R134 ;  /* 0x000c388601007387 */ /* 0x0003e40000100a00 */
[C---:B-1----:R-:W-:Y:S06]  /*49a60*/  HMMA.1688.F32.TF32 R132, R232.reuse, R54, R128 ;  /* 0x00000036e884723c */ /* 0x042fec0000081080 */
        /* <DEDUP_REMOVED lines=17> */
[C---:B-1----:R-:W-:Y:S06]  /*49b80*/  HMMA.1688.F32.TF32 R112, R232.reuse, R30, R108 ;  /* 0x0000001ee870723c */ /* 0x042fec000008106c */
[C---:B------:R-:W-:Y:S06]  /*49b90*/  HMMA.1688.F32.TF32 R108, R232.reuse, R22, R104 ;  /* 0x00000016e86c723c */ /* 0x040fec0000081068 */
[C---:B------:R-:W-:Y:S11]  /*49ba0*/  HMMA.1688.F32.TF32 R104, R232.reuse, R18, R72 ;  /* 0x00000012e868723c */ /* 0x040ff60000081048 */
[----:B------:R-:W-:Y:S04]  /*49bb0*/  STL.64 [R1+0x9e0], R112 ;  /* 0x0009e07001007387 */ /* 0x000fe80000100a00 */
[----:B------:R-:W-:Y:S04]  /*49bc0*/  STL.64 [R1+0x9e8], R114 ;  /* 0x0009e87201007387 */ /* 0x000fe80000100a00 */
[----:B------:R-:W-:Y:S01]  /*49bd0*/  STL.64 [R1+0x9b0], R76 ;  /* 0x0009b04c01007387 */ /* 0x000fe20000100a00 */
[C---:B------:R-:W-:Y:S03]  /*49be0*/  HMMA.1688.F32.TF32 R72, R232.reuse, R10, R96 ;  /* 0x0000000ae848723c */ /* 0x040fe60000081060 */
[----:B------:R1:W-:Y:S03]  /*49bf0*/  STL.64 [R1+0x9b8], R78 ;  /* 0x0009b84e01007387 */ /* 0x0003e60000100a00 */
[----:B-1----:R-:W-:Y:S01]  /*49c00*/  HMMA.1688.F32.TF32 R76, R232, R14, R100 ;  /* 0x0000000ee84c723c */ /* 0x002fe20000081064 */
[----:B------:R-:W-:Y:S04]  /*49c10*/  STL.64 [R1+0x990], R108 ;  /* 0x0009906c01007387 */ /* 0x000fe80000100a00 */
[----:B------:R-:W-:Y:S04]  /*49c20*/  STL.64 [R1+0x998], R110 ;  /* 0x0009986e01007387 */ /* 0x000fe80000100a00 */
[----:B------:R-:W-:Y:S04]  /*49c30*/  STL.64 [R1+0x920], R104 ;  /* 0x0009206801007387 */ /* 0x000fe80000100a00 */
[----:B------:R-:W-:Y:S01]  /*49c40*/  STL.64 [R1+0x928], R106 ;  /* 0x0009286a01007387 */ /* 0x000fe20000100a00 */
[C---:B------:R-:W-:Y:S06]  /*49c50*/  HMMA.1688.F32.TF32 R136, R228.reuse, R10, R136 ;  /* 0x0000000ae488723c */ /* 0x040fec0000081088 */
[----:B------:R-:W-:Y:S01]  /*49c60*/  HMMA.1688.F32.TF32 R140, R228, R14, R140 ;  /* 0x0000000ee48c723c */ /* 0x000fe2000008108c */
[----:B------:R-:W-:Y:S01]  /*49c70*/  LOP3.LUT R251, R5, 0x60, RZ, 0x3c, !PT ;  /* 0x0000006005fb7812 */ /* 0x000fe200078e3cff */
[----:B------:R-:W-:Y:S04]  /*49c80*/  LDS R228, [R7+UR10+0x6280] ;  /* 0x0062800a07e47984 */ /* 0x000fe80008000800 */
[----:B------:R-:W-:Y:S04]  /*49c90*/  STL.64 [R1+0x900], R76 ;  /* 0x0009004c01007387 */ /* 0x000fe80000100a00 */
[----:B------:R1:W-:Y:S04]  /*49ca0*/  STL.64 [R1+0x908], R78 ;  /* 0x0009084e01007387 */ /* 0x0003e80000100a00 */
[----:B------:R-:W-:Y:S04]  /*49cb0*/  STL.64 [R1+0x7a0], R72 ;  /* 0x0007a04801007387 */ /* 0x000fe80000100a00 */
[----:B------:R2:W-:Y:S01]  /*49cc0*/  STL.64 [R1+0x7a8], R74 ;  /* 0x0007a84a01007387 */ /* 0x0005e20000100a00 */
[----:B-1----:R-:W-:Y:S01]  /*49cd0*/  HMMA.1688.F32.TF32 R76, R224, R70, R92 ;  /* 0x00000046e04c723c */ /* 0x002fe2000008105c */
[----:B------:R-:W-:-:S02]  /*49ce0*/  IMAD.MOV.U32 R29, RZ, RZ, R136 ;  /* 0x000000ffff1d7224 */ /* 0x000fc400078e0088 */
[----:B------:R-:W-:Y:S01]  /*49cf0*/  LDS R232, [R5+UR10+0x6300] ;  /* 0x0063000a05e87984 */ /* 0x000fe20008000800 */
[----:B------:R-:W-:Y:S02]  /*49d00*/  IMAD.MOV.U32 R28, RZ, RZ, R137 ;  /* 0x000000ffff1c7224 */ /* 0x000fe400078e0089 */
[----:B------:R-:W-:Y:S01]  /*49d10*/  IMAD.MOV.U32 R25, RZ, RZ, R138 ;  /* 0x000000ffff197224 */ /* 0x000fe200078e008a */
[----:B------:R-:W-:Y:S01]  /*49d20*/  LDS R234, [R5+UR10+0x7300] ;  /* 0x0073000a05ea7984 */ /* 0x000fe20008000800 */
[----:B--2---:R-:W-:Y:S01]  /*49d30*/  HMMA.1688.F32.TF32 R72, R224, R66, R192 ;  /* 0x00000042e048723c */ /* 0x004fe200000810c0 */
[----:B------:R-:W-:Y:S01]  /*49d40*/  IMAD.MOV.U32 R24, RZ, RZ, R139 ;  /* 0x000000ffff187224 */ /* 0x000fe200078e008b */
[----:B------:R-:W-:Y:S01]  /*49d50*/  MOV R33, R142 ;  /* 0x0000008e00217202 */ /* 0x000fe20000000f00 */
[----:B------:R-:W-:Y:S01]  /*49d60*/  IMAD.MOV.U32 R37, RZ, RZ, R140 ;  /* 0x000000ffff257224 */ /* 0x000fe200078e008c */
[----:B------:R-:W-:Y:S01]  /*49d70*/  LDS R230, [R7+UR10+0x7280] ;  /* 0x0072800a07e67984 */ /* 0x000fe20008000800 */
[----:B------:R-:W-:-:S02]  /*49d80*/  IMAD.MOV.U32 R36, RZ, RZ, R141 ;  /* 0x000000ffff247224 */ /* 0x000fc400078e008d */
[----:B------:R-:W-:Y:S01]  /*49d90*/  IMAD.MOV.U32 R32, RZ, RZ, R143 ;  /* 0x000000ffff207224 */ /* 0x000fe200078e008f */
[----:B------:R-:W-:Y:S04]  /*49da0*/  LDS R229, [R251+UR10+0x6280] ;  /* 0x0062800afbe57984 */ /* 0x000fe80008000800 */
[----:B------:R-:W1:Y:S04]  /*49db0*/  LDS R231, [R251+UR10+0x7280] ;  /* 0x0072800afbe77984 */ /* 0x000e680008000800 */
[----:B------:R-:W-:Y:S04]  /*49dc0*/  STL.64 [R1+0x7d0], R76 ;  /* 0x0007d04c01007387 */ /* 0x000fe80000100a00 */
[----:B------:R2:W-:Y:S04]  /*49dd0*/  STL.64 [R1+0x7d8], R78 ;  /* 0x0007d84e01007387 */ /* 0x0005e80000100a00 */
[----:B------:R-:W-:Y:S04]  /*49de0*/  STL.64 [R1+0x7f0], R72 ;  /* 0x0007f04801007387 */ /* 0x000fe80000100a00 */
[----:B------:R3:W-:Y:S01]  /*49df0*/  STL.64 [R1+0x7f8], R74 ;  /* 0x0007f84a01007387 */ /* 0x0007e20000100a00 */
[C---:B--2---:R-:W-:Y:S03]  /*49e00*/  HMMA.1688.F32.TF32 R76, R224.reuse, R58, R80 ;  /* 0x0000003ae04c723c */ /* 0x044fe60000081050 */
[----:B------:R-:W-:Y:S04]  /*49e10*/  LDS R233, [R6+UR10+0x6300] ;  /* 0x0063000a06e97984 */ /* 0x000fe80008000800 */
[----:B------:R-:W2:Y:S01]  /*49e20*/  LDS R235, [R6+UR10+0x7300] ;  /* 0x0073000a06eb7984 */ /* 0x000ea20008000800 */
[C---:B---3--:R-:W-:Y:S03]  /*49e30*/  HMMA.1688.F32.TF32 R72, R224.reuse, R54, R84 ;  /* 0x00000036e048723c */ /* 0x048fe60000081054 */
[----:B------:R3:W-:Y:S04]  /*49e40*/  STL.64 [R1+0x800], R88 ;  /* 0x0008005801007387 */ /* 0x0007e80000100a00 */
[----:B------:R4:W-:Y:S04]  /*49e50*/  STL.64 [R1+0x808], R90 ;  /* 0x0008085a01007387 */ /* 0x0009e80000100a00 */
        /* <DEDUP_REMOVED lines=8> */
[----:B---3--:R-:W2:Y:S04]  /*49ee0*/  LDL.LU R88, [R1+0x200] ;  /* 0x0002000001587983 */ /* 0x008ea80000300800 */
[----:B------:R-:W2:Y:S04]  /*49ef0*/  LDL.LU R89, [R1+0x204] ;  /* 0x0002040001597983 */ /* 0x000ea80000300800 */
[----:B----4-:R-:W2:Y:S04]  /*49f00*/  LDL.LU R90, [R1+0x208] ;  /* 0x00020800015a7983 */ /* 0x010ea80000300800 */
        /* <DEDUP_REMOVED lines=13> */
[----:B-1----:R-:W3:Y:S04]  /*49fe0*/  LDL.LU R72, [R1+0x250] ;  /* 0x0002500001487983 */ /* 0x002ee80000300800 */
        /* <DEDUP_REMOVED lines=105> */
[C---:B---3--:R-:W-:Y:S06]  /*4a680*/  HMMA.1688.F32.TF32 R148, R224.reuse, R22, R148 ;  /* 0x00000016e094723c */ /* 0x048fec0000081094 */
        /* <DEDUP_REMOVED lines=38> */
[----:B------:R1:W-:Y:S01]  /*4a8f0*/  STL.64 [R1+0x1318], R150 ;  /* 0x0013189601007387 */ /* 0x0003e20000100a00 */
[C---:B------:R-:W-:Y:S03]  /*4a900*/  HMMA.1688.F32.TF32 R240, R228.reuse, R70, R240 ;  /* 0x00000046e4f0723c */ /* 0x040fe600000810f0 */
[----:B-1----:R-:W3:Y:S04]  /*4a910*/  LDL.LU.64 R150, [R1+0x3fb8] ;  /* 0x003fb80001967983 */ /* 0x002ee80000300a00 */
[----:B------:R-:W3:Y:S04]  /*4a920*/  LDL.LU.64 R148, [R1+0x3fb0] ;  /* 0x003fb00001947983 */ /* 0x000ee80000300a00 */
[----:B------:R-:W-:Y:S04]  /*4a930*/  STL.64 [R1+0x1300], R144 ;  /* 0x0013009001007387 */ /* 0x000fe80000100a00 */
[----:B------:R1:W-:Y:S01]  /*4a940*/  STL.64 [R1+0x1308], R146 ;  /* 0x0013089201007387 */ /* 0x0003e20000100a00 */
[C---:B------:R-:W-:Y:S03]  /*4a950*/  HMMA.1688.F32.TF32 R236, R228.reuse, R66, R244 ;  /* 0x00000042e4ec723c */ /* 0x040fe600000810f4 */
[----:B-1----:R-:W4:Y:S04]  /*4a960*/  LDL.LU.64 R146, [R1+0x3fa8] ;  /* 0x003fa80001927983 */ /* 0x002f280000300a00 */
[----:B------:R-:W4:Y:S04]  /*4a970*/  LDL.LU.64 R144, [R1+0x3fa0] ;  /* 0x003fa00001907983 */ /* 0x000f280000300a00 */
[----:B------:R-:W-:Y:S04]  /*4a980*/  STL.64 [R1+0x12f0], R140 ;  /* 0x0012f08c01007387 */ /* 0x000fe80000100a00 */
[----:B------:R1:W-:Y:S04]  /*4a990*/  STL.64 [R1+0x12f8], R142 ;  /* 0x0012f88e01007387 */ /* 0x0003e80000100a00 */
[----:B-1----:R-:W2:Y:S04]  /*4a9a0*/  LDL.LU.64 R142, [R1+0x3f98] ;  /* 0x003f9800018e7983 */ /* 0x002ea80000300a00 */
[----:B------:R-:W2:Y:S04]  /*4a9b0*/  LDL.LU.64 R140, [R1+0x3f90] ;  /* 0x003f9000018c7983 */ /* 0x000ea80000300a00 */
[----:B------:R-:W-:Y:S04]  /*4a9c0*/  STL.64 [R1+0x980], R224 ;  /* 0x000980e001007387 */ /* 0x000fe80000100a00 */
[----:B------:R1:W-:Y:S02]  /*4a9d0*/  STL.64 [R1+0x988], R226 ;  /* 0x000988e201007387 */ /* 0x0003e40000100a00 */
[C---:B-1----:R-:W-:Y:S06]  /*4a9e0*/  HMMA.1688.F32.TF32 R224, R228.reuse, R62, R136 ;  /* 0x0000003ee4e0723c */ /* 0x042fec0000081088 */
[C---:B------:R-:W-:Y:S06]  /*4a9f0*/  HMMA.1688.F32.TF32 R136, R228.reuse, R58, R132 ;  /* 0x0000003ae488723c */ /* 0x040fec0000081084 */
[C---:B------:R-:W-:Y:S06]  /*4aa00*/  HMMA.1688.F32.TF32 R132, R228.reuse, R54, R128 ;  /* 0x00000036e484723c */ /* 0x040fec0000081080 */
[C---:B------:R-:W-:Y:S06]  /*4aa10*/  HMMA.1688.F32.TF32 R128, R228.reuse, R50, R124 ;  /* 0x00000032e480723c */ /* 0x040fec000008107c */
[C---:B------:R-:W-:Y:S06]  /*4aa20*/  HMMA.1688.F32.TF32 R124, R228.reuse, R46, R120 ;  /* 0x0000002ee47c723c */ /* 0x040fec0000081078 */
[C---:B------:R-:W-:Y:S06]  /*4aa30*/  HMMA.1688.F32.TF32 R120, R228.reuse, R42, R116 ;  /* 0x0000002ae478723c */ /* 0x040fec0000081074 */
[C---:B------:R-:W-:Y:S01]  /*4aa40*/  HMMA.1688.F32.TF32 R116, R228.reuse, R38, R112 ;  /* 0x00000026e474723c */ /* 0x040fe20000081070 */
[----:B------:R-:W-:Y:S05]  /*4aa50*/  STL.64 [R1+0x12e0], R240 ;  /* 0x0012e0f001007387 */ /* 0x000fea0000100a00 */
        /* <DEDUP_REMOVED lines=30> */
[----:B------:R1:W-:Y:S04]  /*4ac40*/  STL.64 [R1+0x1228], R78 ;  /* 0x0012284e01007387 */ /* 0x0003e80000100a00 */
[----:B------:R-:W-:Y:S04]  /*4ac50*/  STL.64 [R1+0x1210], R72 ;  /* 0x0012104801007387 */ /* 0x000fe80000100a00 */
[----:B------:R1:W-:Y:S02]  /*4ac60*/  STL.64 [R1+0x1218], R74 ;  /* 0x0012184a01007387 */ /* 0x0003e40000100a00 */
[----:B-1----:R-:W-:Y:S06]  /*4ac70*/  HMMA.1688.F32.TF32 R76, R228, R10, R92 ;  /* 0x0000000ae44c723c */ /* 0x002fec000008105c */
[C---:B------:R-:W-:Y:S01]  /*4ac80*/  HMMA.1688.F32.TF32 R88, R232.reuse, R66, R88 ;  /* 0x00000042e858723c */ /* 0x040fe20000081058 */
[----:B------:R-:W-:Y:S01]  /*4ac90*/  IMAD.MOV.U32 R240, RZ, RZ, R0 ;  /* 0x000000fffff07224 */ /* 0x000fe200078e0000 */
[----:B------:R-:W-:Y:S01]  /*4aca0*/  MOV R242, R3 ;  /* 0x0000000300f27202 */ /* 0x000fe20000000f00 */
[----:B------:R-:W-:Y:S01]  /*4acb0*/  IMAD.MOV.U32 R241, RZ, RZ, R2 ;  /* 0x000000fffff17224 */ /* 0x000fe200078e0002 */
[----:B------:R-:W-:Y:S02]  /*4acc0*/  LDS R224, [R7+UR10+0x6300] ;  /* 0x0063000a07e07984 */ /* 0x000fe40008000800 */
[----:B------:R-:W-:Y:S02]  /*4acd0*/  HMMA.1688.F32.TF32 R72, R232, R70, R192 ;  /* 0x00000046e848723c */ /* 0x000fe400000810c0 */
[----:B------:R-:W-:Y:S04]  /*4ace0*/  STL.64 [R1+0x1200], R96 ;  /* 0x0012006001007387 */ /* 0x000fe80000100a00 */
[----:B------:R-:W-:Y:S01]  /*4acf0*/  STL.64 [R1+0x1208], R98 ;  /* 0x0012086201007387 */ /* 0x000fe20000100a00 */
[----:B------:R-:W-:-:S03]  /*4ad00*/  IMAD.MOV.U32 R243, RZ, RZ, R4 ;  /* 0x000000fffff37224 */ /* 0x000fc600078e0004 */
[----:B------:R-:W-:Y:S04]  /*4ad10*/  LDS R226, [R7+UR10+0x7300] ;  /* 0x0073000a07e27984 */ /* 0x000fe80008000800 */
[----:B------:R-:W-:Y:S04]  /*4ad20*/  STL.64 [R1+0xbe0], R76 ;  /* 0x000be04c01007387 */ /* 0x000fe80000100a00 */
[----:B------:R1:W-:Y:S04]  /*4ad30*/  STL.64 [R1+0xbe8], R78 ;  /* 0x000be84e01007387 */ /* 0x0003e80000100a00 */
[----:B------:R-:W-:Y:S04]  /*4ad40*/  LDS R225, [R251+UR10+0x6300] ;  /* 0x0063000afbe17984 */ /* 0x000fe80008000800 */
[----:B------:R-:W-:Y:S01]  /*4ad50*/  STL.64 [R1+0xbd0], R72 ;  /* 0x000bd04801007387 */ /* 0x000fe20000100a00 */
[C---:B-1----:R-:W-:Y:S03]  /*4ad60*/  HMMA.1688.F32.TF32 R76, R232.reuse, R62, R80 ;  /* 0x0000003ee84c723c */ /* 0x042fe60000081050 */
[----:B------:R1:W-:Y:S04]  /*4ad70*/  STL.64 [R1+0xbd8], R74 ;  /* 0x000bd84a01007387 */ /* 0x0003e80000100a00 */
[----:B------:R-:W3:Y:S01]  /*4ad80*/  LDS R227, [R251+UR10+0x7300] ;  /* 0x0073000afbe37984 */ /* 0x000ee20008000800 */
[----:B-1----:R-:W-:Y:S03]  /*4ad90*/  HMMA.1688.F32.TF32 R72, R232, R58, R84 ;  /* 0x0000003ae848723c */ /* 0x002fe60000081054 */
[----:B------:R1:W-:Y:S04]  /*4ada0*/  STL.64 [R1+0xbc0], R88 ;  /* 0x000bc05801007387 */ /* 0x0003e80000100a00 */
[----:B------:R1:W-:Y:S04]  /*4adb0*/  STL.64 [R1+0xbc8], R90 ;  /* 0x000bc85a01007387 */ /* 0x0003e80000100a00 */
[----:B------:R-:W4:Y:S04]  /*4adc0*/  LDL.LU R244, [R1+0x3e0] ;  /* 0x0003e00001f47983 */ /* 0x000f280000300800 */
[----:B------:R-:W-:Y:S04]  /*4add0*/  STL.64 [R1+0xbb0], R76 ;  /* 0x000bb04c01007387 */ /* 0x000fe80000100a00 */
[----:B------:R-:W-:Y:S04]  /*4ade0*/  STL.64 [R1+0xbb8], R78 ;  /* 0x000bb84e01007387 */ /* 0x000fe80000100a00 */
[----:B------:R3:W-:Y:S04]  /*4adf0*/  STL.64 [R1+0xba0], R72 ;  /* 0x000ba04801007387 */ /* 0x0007e80000100a00 */
[----:B------:R3:W-:Y:S04]  /*4ae00*/  STL.64 [R1+0xba8], R74 ;  /* 0x000ba84a01007387 */ /* 0x0007e80000100a00 */
[----:B------:R-:W4:Y:S04]  /*4ae10*/  LDL.LU R245, [R1+0x3e4] ;  /* 0x0003e40001f57983 */ /* 0x000f280000300800 */
[----:B------:R-:W4:Y:S04]  /*4ae20*/  LDL.LU R246, [R1+0x3e8] ;  /* 0x0003e80001f67983 */ /* 0x000f280000300800 */
[----:B------:R-:W4:Y:S04]  /*4ae30*/  LDL.LU R247, [R1+0x3ec] ;  /* 0x0003ec0001f77983 */ /* 0x000f280000300800 */
[----:B------:R-:W2:Y:S04]  /*4ae40*/  LDL.LU R0, [R1+0x3f8c] ;  /* 0x003f8c0001007983 */ /* 0x000ea80000300800 */
[----:B------:R-:W4:Y:S04]  /*4ae50*/  LDL.LU R2, [R1+0x3f88] ;  /* 0x003f880001027983 */ /* 0x000f280000300800 */
[----:B------:R-:W2:Y:S04]  /*4ae60*/  LDL.LU R3, [R1+0x3f84] ;  /* 0x003f840001037983 */ /* 0x000ea80000300800 */
        /* <DEDUP_REMOVED lines=77> */
[----:B----4-:R-:W-:-:S02]  /*4b340*/  IMAD.MOV.U32 R84, RZ, RZ, R4 ;  /* 0x000000ffff547224 */ /* 0x010fc400078e0004 */
[----:B--2---:R-:W-:Y:S02]  /*4b350*/  IMAD.MOV.U32 R85, RZ, RZ, R3 ;  /* 0x000000ffff557224 */ /* 0x004fe400078e0003 */
[----:B------:R-:W-:Y:S02]  /*4b360*/  IMAD.MOV.U32 R86, RZ, RZ, R2 ;  /* 0x000000ffff567224 */ /* 0x000fe400078e0002 */
[----:B------:R-:W-:-:S07]  /*4b370*/  IMAD.MOV.U32 R87, RZ, RZ, R0 ;  /* 0x000000ffff577224 */ /* 0x000fce00078e0000 */
[C---:B------:R-:W-:Y:S06]  /*4b380*/  HMMA.1688.F32.TF32 R84, R224.reuse, R46, R84 ;  /* 0x0000002ee054723c */ /* 0x040fec0000081054 */
[C---:B------:R-:W-:Y:S06]  /*4b390*/  HMMA.1688.F32.TF32 R80, R224.reuse, R50, R80 ;  /* 0x00000032e050723c */ /* 0x040fec0000081050 */
[C---:B------:R-:W-:Y:S06]  /*4b3a0*/  HMMA.1688.F32.TF32 R88, R224.reuse, R54, R88 ;  /* 0x00000036e058723c */ /* 0x040fec0000081058 */
[C---:B------:R-:W-:Y:S06]  /*4b3b0*/  HMMA.1688.F32.TF32 R192, R224.reuse, R58, R192 ;  /* 0x0000003ae0c0723c */ /* 0x040fec00000810c0 */
[----:B------:R-:W-:Y:S06]  /*4b3c0*/  HMMA.1688.F32.TF32 R96, R224, R66, R96 ;  /* 0x00000042e060723c */ /* 0x000fec0000081060 */
[C---:B---3--:R-:W-:Y:S06]  /*4b3d0*/  HMMA.1688.F32.TF32 R76, R232.reuse, R18, R76 ;  /* 0x00000012e84c723c */ /* 0x048fec000008104c */
        /* <DEDUP_REMOVED lines=12> */
[----:B------:R-:W2:Y:S01]  /*4b4a0*/  LDL.LU.64 R136, [R1+0x3f70] ;  /* 0x003f700001887983 */ /* 0x000ea20000300a00 */
[C---:B------:R-:W-:Y:S03]  /*4b4b0*/  HMMA.1688.F32.TF32 R116, R232.reuse, R30, R116 ;  /* 0x0000001ee874723c */ /* 0x040fe60000081074 */
[----:B------:R-:W-:Y:S04]  /*4b4c0*/  STL.64 [R1+0xb80], R132 ;  /* 0x000b808401007387 */ /* 0x000fe80000100a00 */
[----:B------:R1:W-:Y:S04]  /*4b4d0*/  STL.64 [R1+0xb88], R134 ;  /* 0x000b888601007387 */ /* 0x0003e80000100a00 */
        /* <DEDUP_REMOVED lines=8> */
[----:B------:R1:W-:Y:S01]  /*4b560*/  STL.64 [R1+0xb68], R126 ;  /* 0x000b687e01007387 */ /* 0x0003e20000100a00 */
[----:B------:R-:W-:Y:S03]  /*4b570*/  HMMA.1688.F32.TF32 R232, R232, R10, R72 ;  /* 0x0000000ae8e8723c */ /* 0x000fe60000081048 */
        /* <DEDUP_REMOVED lines=15> */
[----:B-1----:R-:W4:Y:S04]  /*4b670*/  LDL.LU.64 R118, [R1+0x3f28] ;  /* 0x003f280001767983 */ /* 0x002f280000300a00 */
[----:B------:R-:W4:Y:S04]  /*4b680*/  LDL.LU.64 R116, [R1+0x3f20] ;  /* 0x003f200001747983 */ /* 0x000f280000300a00 */
[----:B------:R-:W-:Y:S04]  /*4b690*/  STL.64 [R1+0xac0], R112 ;  /* 0x000ac07001007387 */ /* 0x000fe80000100a00 */
[----:B------:R1:W-:Y:S04]  /*4b6a0*/  STL.64 [R1+0xac8], R114 ;  /* 0x000ac87201007387 */ /* 0x0003e80000100a00 */
[----:B------:R-:W-:Y:S04]  /*4b6b0*/  LDS R229, [R6+UR10+0x6380] ;  /* 0x0063800a06e57984 */ /* 0x000fe80008000800 */
[----:B------:R-:W2:Y:S04]  /*4b6c0*/  LDS R231, [R6+UR10+0x7380] ;  /* 0x0073800a06e77984 */ /* 0x000ea80008000800 */
        /* <DEDUP_REMOVED lines=14> */
[----:B------:R-:W4:Y:S04]  /*4b7b0*/  LDL.LU.64 R74, [R1+0x3ed8] ;  /* 0x003ed800014a7983 */ /* 0x000f280000300a00 */
[----:B------:R-:W4:Y:S04]  /*4b7c0*/  LDL.LU.64 R72, [R1+0x3ed0] ;  /* 0x003ed00001487983 */ /* 0x000f280000300a00 */
[----:B------:R-:W-:Y:S04]  /*4b7d0*/  STL.64 [R1+0xa80], R232 ;  /* 0x000a80e801007387 */ /* 0x000fe80000100a00 */
[----:B------:R-:W-:Y:S04]  /*4b7e0*/  STL.64 [R1+0xa88], R234 ;  /* 0x000a88ea01007387 */ /* 0x000fe80000100a00 */
[----:B------:R-:W-:Y:S04]  /*4b7f0*/  STL.64 [R1+0xa70], R100 ;  /* 0x000a706401007387 */ /* 0x000fe80000100a00 */
[----:B------:R1:W-:Y:S04]  /*4b800*/  STL.64 [R1+0xa78], R102 ;  /* 0x000a786601007387 */ /* 0x0003e80000100a00 */
[----:B------:R-:W-:Y:S04]  /*4b810*/  LDS R232, [R7+UR10+0x6380] ;  /* 0x0063800a07e87984 */ /* 0x000fe80008000800 */
[----:B------:R-:W-:Y:S04]  /*4b820*/  LDS R234, [R7+UR10+0x7380] ;  /* 0x0073800a07ea7984 */ /* 0x000fe80008000800 */
[----:B-1----:R-:W3:Y:S04]  /*4b830*/  LDL.LU.64 R102, [R1+0x3ec8] ;  /* 0x003ec80001667983 */ /* 0x002ee80000300a00 */
[----:B------:R-:W3:Y:S04]  /*4b840*/  LDL.LU.64 R100, [R1+0x3ec0] ;  /* 0x003ec00001647983 */ /* 0x000ee80000300a00 */
[----:B------:R-:W-:Y:S04]  /*4b850*/  STL.64 [R1+0xa60], R96 ;  /* 0x000a606001007387 */ /* 0x000fe80000100a00 */
[----:B------:R1:W-:Y:S04]  /*4b860*/  STL.64 [R1+0xa68], R98 ;  /* 0x000a686201007387 */ /* 0x0003e80000100a00 */
[----:B------:R-:W-:Y:S04]  /*4b870*/  LDS R233, [R251+UR10+0x6380] ;  /* 0x0063800afbe97984 */ /* 0x000fe80008000800 */
[----:B------:R-:W3:Y:S04]  /*4b880*/  LDS R235, [R251+UR10+0x7380] ;  /* 0x0073800afbeb7984 */ /* 0x000ee80008000800 */
        /* <DEDUP_REMOVED lines=23> */
[----:B------:R1:W-:Y:S02]  /*4ba00*/  STL.64 [R1+0x9f8], R238 ;  /* 0x0009f8ee01007387 */ /* 0x0003e40000100a00 */
[C---:B-1----:R-:W-:Y:S06]  /*4ba10*/  HMMA.1688.F32.TF32 R236, R224.reuse, R38, R240 ;  /* 0x00000026e0ec723c */ /* 0x042fec00000810f0 */
[----:B------:R-:W-:-:S15]  /*4ba20*/  HMMA.1688.F32.TF32 R240, R224, R34, R244 ;  /* 0x00000022e0f0723c */ /* 0x000fde00000810f4 */
[----:B------:R-:W-:-:S02]  /*4ba30*/  NOP ;  /* 0x0000000000007918 */ /* 0x000fc40000000000 */
[----:B------:R-:W-:Y:S04]  /*4ba40*/  STL.64 [R1+0x9d0], R236 ;  /* 0x0009d0ec01007387 */ /* 0x000fe80000100a00 */
[----:B------:R3:W-:Y:S04]  /*4ba50*/  STL.64 [R1+0x9d8], R238 ;  /* 0x0009d8ee01007387 */ /* 0x0007e80000100a00 */
[----:B------:R-:W-:Y:S04]  /*4ba60*/  STL.64 [R1+0x9c0], R240 ;  /* 0x0009c0f001007387 */ /* 0x000fe80000100a00 */
[----:B------:R-:W-:Y:S01]  /*4ba70*/  STL.64 [R1+0x9c8], R242 ;  /* 0x0009c8f201007387 */ /* 0x000fe20000100a00 */
[C---:B--2---:R-:W-:Y:S06]  /*4ba80*/  HMMA.1688.F32.TF32 R76, R228.reuse, R58, R76 ;  /* 0x0000003ae44c723c */ /* 0x044fec000008104c */
[----:B----4-:R-:W-:Y:S06]  /*4ba90*/  HMMA.1688.F32.TF32 R72, R228, R66, R72 ;  /* 0x00000042e448723c */ /* 0x010fec0000081048 */
[C---:B---3--:R-:W-:Y:S06]  /*4baa0*/  HMMA.1688.F32.TF32 R236, R224.reuse, R26, R80 ;  /* 0x0000001ae0ec723c */ /* 0x048fec0000081050 */
[C---:B------:R-:W-:Y:S06]  /*4bab0*/  HMMA.1688.F32.TF32 R84, R224.reuse, R30, R84 ;  /* 0x0000001ee054723c */ /* 0x040fec0000081054 */
[----:B------:R-:W-:-:S15]  /*4bac0*/  HMMA.1688.F32.TF32 R80, R224, R22, R88 ;  /* 0x00000016e050723c */ /* 0x000fde0000081058 */
[----:B------:R-:W-:-:S02]  /*4bad0*/  NOP ;  /* 0x0000000000007918 */ /* 0x000fc40000000000 */
        /* <DEDUP_REMOVED lines=9> */
[----:B-1----:R-:W-:Y:S03]  /*4bb70*/  HMMA.1688.F32.TF32 R80, R224, R10, R96 ;  /* 0x0000000ae050723c */ /* 0x002fe60000081060 */
[----:B------:R1:W-:Y:S03]  /*4bb80*/  STL.64 [R1+0x11c8], R86 ;  /* 0x0011c85601007387 */ /* 0x0003e60000100a00 */
[----:B-1----:R-:W-:Y:S01]  /*4bb90*/  HMMA.1688.F32.TF32 R84, R228, R70, R100 ;  /* 0x00000046e454723c */ /* 0x002fe20000081064 */
[----:B------:R-:W-:Y:S04]  /*4bba0*/  STL.64 [R1+0x11b0], R88 ;  /* 0x0011b05801007387 */ /* 0x000fe80000100a00 */
[----:B------:R-:W-:-:S12]  /*4bbb0*/  STL.64 [R1+0x11b8], R90 ;  /* 0x0011b85a01007387 */ /* 0x000fd80000100a00 */
[----:B------:R-:W-:Y:S04]  /*4bbc0*/  STL.64 [R1+0x9a0], R80 ;  /* 0x0009a05001007387 */ /* 0x000fe80000100a00 */
[----:B------:R1:W-:Y:S04]  /*4bbd0*/  STL.64 [R1+0x9a8], R82 ;  /* 0x0009a85201007387 */ /* 0x0003e80000100a00 */
[----:B------:R-:W-:Y:S01]  /*4bbe0*/  STL.64 [R1+0x11a0], R84 ;  /* 0x0011a05401007387 */ /* 0x000fe20000100a00 */
[C---:B-1----:R-:W-:Y:S03]  /*4bbf0*/  HMMA.1688.F32.TF32 R80, R228.reuse, R62, R104 ;  /* 0x0000003ee450723c */ /* 0x042fe60000081068 */
[----:B------:R-:W-:Y:S04]  /*4bc00*/  STL.64 [R1+0x11a8], R86 ;  /* 0x0011a85601007387 */ /* 0x000fe80000100a00 */
[----:B------:R-:W-:Y:S04]  /*4bc10*/  STL.64 [R1+0x1190], R72 ;  /* 0x0011904801007387 */ /* 0x000fe80000100a00 */
[----:B------:R1:W-:Y:S02]  /*4bc20*/  STL.64 [R1+0x1198], R74 ;  /* 0x0011984a01007387 */ /* 0x0003e40000100a00 */
[C---:B-1----:R-:W-:Y:S10]  /*4bc30*/  HMMA.1688.F32.TF32 R72, R228.reuse, R54, R108 ;  /* 0x00000036e448723c */ /* 0x042ff4000008106c */
[----:B------:R-:W-:Y:S04]  /*4bc40*/  STL.64 [R1+0x1180], R80 ;  /* 0x0011805001007387 */ /* 0x000fe80000100a00 */
[----:B------:R1:W-:Y:S04]  /*4bc50*/  STL.64 [R1+0x1188], R82 ;  /* 0x0011885201007387 */ /* 0x0003e80000100a00 */
[----:B------:R-:W-:Y:S04]  /*4bc60*/  STL.64 [R1+0x1170], R76 ;  /* 0x0011704c01007387 */ /* 0x000fe80000100a00 */
[----:B------:R2:W-:Y:S01]  /*4bc70*/  STL.64 [R1+0x1178], R78 ;  /* 0x0011784e01007387 */ /* 0x0005e20000100a00 */
[C---:B-1----:R-:W-:Y:S03]  /*4bc80*/  HMMA.1688.F32.TF32 R80, R228.reuse, R50, R112 ;  /* 0x00000032e450723c */ /* 0x042fe60000081070 */
[----:B------:R-:W-:Y:S03]  /*4bc90*/  STL.64 [R1+0x1160], R72 ;  /* 0x0011604801007387 */ /* 0x000fe60000100a00 */
[C---:B--2---:R-:W-:Y:S01]  /*4bca0*/  HMMA.1688.F32.TF32 R76, R228.reuse, R46, R116 ;  /* 0x0000002ee44c723c */ /* 0x044fe20000081074 */
[----:B------:R1:W-:Y:S05]  /*4bcb0*/  STL.64 [R1+0x1168], R74 ;  /* 0x0011684a01007387 */ /* 0x0003ea0000100a00 */
[C---:B-1----:R-:W-:Y:S11]  /*4bcc0*/  HMMA.1688.F32.TF32 R72, R228.reuse, R42, R120 ;  /* 0x0000002ae448723c */ /* 0x042ff60000081078 */
        /* <DEDUP_REMOVED lines=24> */
[----:B--2---:R-:W-:Y:S01]  /*4be50*/  HMMA.1688.F32.TF32 R76, R228, R10, R152 ;  /* 0x0000000ae44c723c */ /* 0x004fe20000081098 */
        /* <DEDUP_REMOVED lines=39> */
[----:B------:R-:W-:Y:S04]  /*4c0d0*/  STL.64 [R1+0x798], R82 ;  /* 0x0007985201007387 */ /* 0x000fe80000100a00 */
[----:B------:R-:W-:Y:S04]  /*4c0e0*/  STL.64 [R1+0x760], R76 ;  /* 0x0007604c01007387 */ /* 0x000fe80000100a00 */
[----:B------:R1:W-:Y:S01]  /*4c0f0*/  STL.64 [R1+0x768], R78 ;  /* 0x0007684e01007387 */ /* 0x0003e20000100a00 */
[----:B------:R-:W-:Y:S01]  /*4c100*/  IMAD.MOV.U32 R4, RZ, RZ, R72 ;  /* 0x000000ffff047224 */ /* 0x000fe200078e0048 */
[----:B-1----:R-:W-:Y:S01]  /*4c110*/  HMMA.1688.F32.TF32 R76, R232, R18, R208 ;  /* 0x00000012e84c723c */ /* 0x002fe200000810d0 */
[----:B------:R-:W-:Y:S01]  /*4c120*/  MOV R3, R73 ;  /* 0x0000004900037202 */ /* 0x000fe20000000f00 */
[----:B------:R-:W-:-:S02]  /*4c130*/  IMAD.MOV.U32 R2, RZ, RZ, R74 ;  /* 0x000000ffff027224 */ /* 0x000fc400078e004a */
[----:B------:R-:W-:Y:S02]  /*4c140*/  IMAD.MOV.U32 R0, RZ, RZ, R75 ;  /* 0x000000ffff007224 */ /* 0x000fe400078e004b */
[C---:B------:R-:W-:Y:S01]  /*4c150*/  HMMA.1688.F32.TF32 R72, R232.reuse, R14, R212 ;  /* 0x0000000ee848723c */ /* 0x040fe200000810d4 */
[----:B------:R-:W-:Y:S01]  /*4c160*/  IMAD.MOV.U32 R87, RZ, RZ, R252 ;  /* 0x000000ffff577224 */ /* 0x000fe200078e00fc */
[----:B------:R-:W-:Y:S04]  /*4c170*/  LDS R14, [R5+UR10+0x9080] ;  /* 0x0090800a050e7984 */ /* 0x000fe80008000800 */
[----:B------:R-:W-:Y:S01]  /*4c180*/  HMMA.1688.F32.TF32 R16, R232, R10, R216 ;  /* 0x0000000ae810723c */ /* 0x000fe200000810d8 */
[----:B------:R-:W-:Y:S04]  /*4c190*/  LDS R10, [R5+UR10+0x9000] ;  /* 0x0090000a050a7984 */ /* 0x000fe80008000800 */
        /* <DEDUP_REMOVED lines=23> */
[----:B------:R-:W-:Y:S04]  /*4c310*/  LDS R17, [R251+UR10+0x8000] ;  /* 0x0080000afb117984 */ /* 0x000fe80008000800 */
[----:B------:R1:W-:Y:S04]  /*4c320*/  LDS R19, [R251+UR10+0x9000] ;  /* 0x0090000afb137984 */ /* 0x0003e80008000800 */
[----:B------:R-:W-:Y:S04]  /*4c330*/  LDS R16, [R7+UR10+0x8000] ;  /* 0x0080000a07107984 */ /* 0x000fe80008000800 */
[----:B------:R-:W-:Y:S01]  /*4c340*/  LDS R18, [R7+UR10+0x9000] ;  /* 0x0090000a07127984 */ /* 0x000fe20008000800 */
[----:B----4-:R-:W-:-:S03]  /*4c350*/  IMAD.MOV.U32 R243, RZ, RZ, R252 ;  /* 0x000000fffff37224 */ /* 0x010fc600078e00fc */
[----:B------:R-:W4:Y:S04]  /*4c360*/  LDL.LU R252, [R1+0x3e54] ;  /* 0x003e540001fc7983 */ /* 0x000f280000300800 */
[----:B------:R-:W2:Y:S04]  /*4c370*/  LDL.LU R244, [R1+0x1090] ;  /* 0x0010900001f47983 */ /* 0x000ea80000300800 */
[----:B------:R-:W2:Y:S04]  /*4c380*/  LDL.LU R245, [R1+0x1094] ;  /* 0x0010940001f57983 */ /* 0x000ea80000300800 */
[----:B------:R-:W2:Y:S04]  /*4c390*/  LDL.LU R246, [R1+0x1098] ;  /* 0x0010980001f67983 */ /* 0x000ea80000300800 */
[----:B------:R-:W2:Y:S04]  /*4c3a0*/  LDL.LU R247, [R1+0x109c] ;  /* 0x00109c0001f77983 */ /* 0x000ea80000300800 */
[----:B------:R-:W3:Y:S04]  /*4c3b0*/  LDL.LU R248, [R1+0x10a0] ;  /* 0x0010a00001f87983 */ /* 0x000ee80000300800 */
[----:B------:R-:W3:Y:S01]  /*4c3c0*/  LDL.LU R249, [R1+0x10a4] ;  /* 0x0010a40001f97983 */ /* 0x000ee20000300800 */
[----:B----4-:R-:W-:-:S03]  /*4c3d0*/  IMAD.MOV.U32 R250, RZ, RZ, R252 ;  /* 0x000000fffffa7224 */ /* 0x010fc600078e00fc */
[----:B------:R-:W4:Y:S04]  /*4c3e0*/  LDL.LU R252, [R1+0x3e50] ;  /* 0x003e500001fc7983 */ /* 0x000f280000300800 */
[----:B-1----:R-:W3:Y:S04]  /*4c3f0*/  LDL.LU R251, [R1+0x10ac] ;  /* 0x0010ac0001fb7983 */ /* 0x002ee80000300800 */
[----:B------:R-:W2:Y:S04]  /*4c400*/  LDL.LU R88, [R1+0x10b0] ;  /* 0x0010b00001587983 */ /* 0x000ea80000300800 */
[----:B------:R-:W2:Y:S04]  /*4c410*/  LDL.LU R89, [R1+0x10b4] ;  /* 0x0010b40001597983 */ /* 0x000ea80000300800 */
[----:B------:R-:W2:Y:S04]  /*4c420*/  LDL.LU R90, [R1+0x10b8] ;  /* 0x0010b800015a7983 */ /* 0x000ea80000300800 */
[----:B------:R-:W2:Y:S04]  /*4c430*/  LDL.LU R91, [R1+0x10bc] ;  /* 0x0010bc00015b7983 */ /* 0x000ea80000300800 */
[----:B----4-:R-:W1:Y:S04]  /*4c440*/  LDSM.16.M88.4 R220, [R252+UR11+0x20080] ;  /* 0x0200800bfcdc783b */ /* 0x010e680008000200 */
[----:B------:R-:W4:Y:S04]  /*4c450*/  LDSM.16.M88.4 R216, [R252+UR11+0x20880] ;  /* 0x0208800bfcd8783b */ /* 0x000f280008000200 */
[----:B------:R-:W3:Y:S04]  /*4c460*/  LDSM.16.M88.4 R212, [R252+UR11+0x21080] ;  /* 0x0210800bfcd4783b */ /* 0x000ee80008000200 */
[----:B------:R-:W2:Y:S04]  /*4c470*/  LDSM.16.M88.4 R208, [R252+UR11+0x21880] ;  /* 0x0218800bfcd0783b */ /* 0x000ea80008000200 */
        /* <DEDUP_REMOVED lines=12> */
[----:B-1----:R-:W-:Y:S04]  /*4c540*/  STL [R1+0x3d74], R222 ;  /* 0x003d74de01007387 */ /* 0x002fe80000100800 */
[----:B------:R-:W-:Y:S04]  /*4c550*/  STL [R1+0x3d70], R223 ;  /* 0x003d70df01007387 */ /* 0x000fe80000100800 */
[----:B----4-:R-:W-:Y:S04]  /*4c560*/  STL [R1+0x3d7c], R218 ;  /* 0x003d7cda01007387 */ /* 0x010fe80000100800 */
[----:B------:R-:W-:Y:S04]  /*4c570*/  STL [R1+0x3d78], R219 ;  /* 0x003d78db01007387 */ /* 0x000fe80000100800 */
[----:B---3--:R-:W-:Y:S04]  /*4c580*/  STL [R1+0x3d84], R214 ;  /* 0x003d84d601007387 */ /* 0x008fe80000100800 */
[----:B------:R-:W-:Y:S04]  /*4c590*/  STL [R1+0x3d80], R215 ;  /* 0x003d80d701007387 */ /* 0x000fe80000100800 */
[----:B--2---:R-:W-:Y:S01]  /*4c5a0*/  STL [R1+0x3d8c], R210 ;  /* 0x003d8cd201007387 */ /* 0x004fe20000100800 */
[C---:B------:R-:W-:Y:S03]  /*4c5b0*/  HMMA.1688.F32.TF32 R248, R8.reuse, R216, R248 ;  /* 0x000000d808f8723c */ /* 0x040fe600000810f8 */
[----:B------:R-:W-:Y:S04]  /*4c5c0*/  STL [R1+0x3d88], R211 ;  /* 0x003d88d301007387 */ /* 0x000fe80000100800 */
[----:B------:R-:W-:Y:S01]  /*4c5d0*/  STL [R1+0x3d94], R206 ;  /* 0x003d94ce01007387 */ /* 0x000fe20000100800 */
        /* <DEDUP_REMOVED lines=28> */
[----:B------:R-:W-:Y:S04]  /*4c7a0*/  STL.64 [R1], R72 ;  /* 0x0000004801007387 */ /* 0x000fe80000100a00 */
[----:B------:R1:W-:Y:S04]  /*4c7b0*/  STL.64 [R1+0x8], R74 ;  /* 0x0000084a01007387 */ /* 0x0003e80000100a00 */
[----:B------:R2:W-:Y:S04]  /*4c7c0*/  STL [R1+0x3db8], R251 ;  /* 0x003db8fb01007387 */ /* 0x0005e80000100800 */
[----:B------:R-:W-:Y:S04]  /*4c7d0*/  STL.64 [R1+0x3dc8], R246 ;  /* 0x003dc8f601007387 */ /* 0x000fe80000100a00 */
[----:B------:R-:W-:Y:S01]  /*4c7e0*/  STL.64 [R1+0x3dc0], R244 ;  /* 0x003dc0f401007387 */ /* 0x000fe20000100a00 */
[----:B-1----:R-:W-:Y:S03]  /*4c7f0*/  HMMA.1688.F32.TF32 R72, R8, R204, R80 ;  /* 0x000000cc0848723c */ /* 0x002fe60000081050 */
[----:B------:R-:W-:Y:S04]  /*4c800*/  STL.64 [R1+0x3dd8], R242 ;  /* 0x003dd8f201007387 */ /* 0x000fe80000100a00 */
[----:B------:R-:W-:Y:S04]  /*4c810*/  STL.64 [R1+0x3dd0], R240 ;  /* 0x003dd0f001007387 */ /* 0x000fe80000100a00 */
[----:B------:R-:W3:Y:S04]  /*4c820*/  LDL.LU R80, [R1+0x1040] ;  /* 0x0010400001507983 */ /* 0x000ee80000300800 */
[----:B------:R-:W3:Y:S04]  /*4c830*/  LDL.LU R81, [R1+0x1044] ;  /* 0x0010440001517983 */ /* 0x000ee80000300800 */
[----:B------:R-:W3:Y:S04]  /*4c840*/  LDL.LU R82, [R1+0x1048] ;  /* 0x0010480001527983 */ /* 0x000ee80000300800 */
[----:B------:R-:W3:Y:S01]  /*4c850*/  LDL.LU R83, [R1+0x104c] ;  /* 0x00104c0001537983 */ /* 0x000ee20000300800 */
[----:B------:R-:W-:Y:S01]  /*4c860*/  IMAD.MOV.U32 R210, RZ, RZ, R72 ;  /* 0x000000ffffd27224 */ /* 0x000fe200078e0048 */
[----:B------:R-:W-:-:S02]  /*4c870*/  MOV R211, R73 ;  /* 0x0000004900d37202 */ /* 0x000fc40000000f00 */
[----:B------:R-:W4:Y:S01]  /*4c880*/  LDL.LU R92, [R1+0xfd0] ;  /* 0x000fd000015c7983 */ /* 0x000f220000300800 */
[----:B------:R-:W-:Y:S02]  /*4c890*/  IMAD.MOV.U32 R214, RZ, RZ, R74 ;  /* 0x000000ffffd67224 */ /* 0x000fe400078e004a */
[----:B------:R-:W-:Y:S01]  /*4c8a0*/  IMAD.MOV.U32 R215, RZ, RZ, R75 ;  /* 0x000000ffffd77224 */ /* 0x000fe200078e004b */
[----:B------:R-:W4:Y:S01]  /*4c8b0*/  LDL.LU R93, [R1+0xfd4] ;  /* 0x000fd400015d7983 */ /* 0x000f220000300800 */
[----:B------:R-:W-:Y:S03]  /*4c8c0*/  HMMA.1688.F32.TF32 R72, R8, R200, R84 ;  /* 0x000000c80848723c */ /* 0x000fe60000081054 */
[----:B------:R-:W4:Y:S04]  /*4c8d0*/  LDL.LU R94, [R1+0xfd8] ;  /* 0x000fd800015e7983 */ /* 0x000f280000300800 */
[----:B------:R-:W4:Y:S04]  /*4c8e0*/  LDL.LU R95, [R1+0xfdc] ;  /* 0x000fdc00015f7983 */ /* 0x000f280000300800 */
[----:B------:R-:W2:Y:S04]  /*4c8f0*/  LDL.LU R84, [R1+0x1030] ;  /* 0x0010300001547983 */ /* 0x000ea80000300800 */
[----:B------:R-:W2:Y:S04]  /*4c900*/  LDL.LU R85, [R1+0x1034] ;  /* 0x0010340001557983 */ /* 0x000ea80000300800 */
[----:B------:R-:W2:Y:S04]  /*4c910*/  LDL.LU R86, [R1+0x1038] ;  /* 0x0010380001567983 */ /* 0x000ea80000300800 */
[----:B------:R-:W2:Y:S01]  /*4c920*/  LDL.LU R87, [R1+0x103c] ;  /* 0x00103c0001577983 */ /* 0x000ea20000300800 */
[----:B------:R-:W-:-:S02]  /*4c930*/  IMAD.MOV.U32 R202, RZ, RZ, R72 ;  /* 0x000000ffffca7224 */ /* 0x000fc400078e0048 */
[----:B------:R-:W-:Y:S01]  /*4c940*/  IMAD.MOV.U32 R203, RZ, RZ, R73 ;  /* 0x000000ffffcb7224 */ /* 0x000fe200078e0049 */
[----:B------:R-:W4:Y:S01]  /*4c950*/  LDL.LU R96, [R1+0xfe0] ;  /* 0x000fe00001607983 */ /* 0x000f220000300800 */
[----:B------:R-:W-:Y:S02]  /*4c960*/  IMAD.MOV.U32 R206, RZ, RZ, R74 ;  /* 0x000000ffffce7224 */ /* 0x000fe400078e004a */
[----:B------:R-:W-:Y:S01]  /*4c970*/  IMAD.MOV.U32 R207, RZ, RZ, R75 ;  /* 0x000000ffffcf7224 */ /* 0x000fe200078e004b */
[----:B------:R-:W4:Y:S01]  /*4c980*/  LDL.LU R97, [R1+0xfe4] ;  /* 0x000fe40001617983 */ /* 0x000f220000300800 */
[----:B------:R-:W-:Y:S03]  /*4c990*/  HMMA.1688.F32.TF32 R72, R8, R196, R236 ;  /* 0x000000c40848723c */ /* 0x000fe600000810ec */
[----:B------:R-:W4:Y:S04]  /*4c9a0*/  LDL.LU R98, [R1+0xfe8] ;  /* 0x000fe80001627983 */ /* 0x000f280000300800 */
[----:B------:R-:W4:Y:S04]  /*4c9b0*/  LDL.LU R99, [R1+0xfec] ;  /* 0x000fec0001637983 */ /* 0x000f280000300800 */
[----:B------:R-:W4:Y:S04]  /*4c9c0*/  LDL.LU R224, [R1+0xff0] ;  /* 0x000ff00001e07983 */ /* 0x000f280000300800 */
[----:B------:R-:W4:Y:S04]  /*4c9d0*/  LDL.LU R225, [R1+0xff4] ;  /* 0x000ff40001e17983 */ /* 0x000f280000300800 */
[----:B------:R-:W4:Y:S04]  /*4c9e0*/  LDL.LU R226, [R1+0xff8] ;  /* 0x000ff80001e27983 */ /* 0x000f280000300800 */
[----:B------:R-:W4:Y:S01]  /*4c9f0*/  LDL.LU R227, [R1+0xffc] ;  /* 0x000ffc0001e37983 */ /* 0x000f220000300800 */
[----:B------:R-:W-:-:S03]  /*4ca00*/  MOV R218, R72 ;  /* 0x0000004800da7202 */ /* 0x000fc60000000f00 */
[----:B------:R-:W4:Y:S01]  /*4ca10*/  LDL.LU R236, [R1+0x1020] ;  /* 0x0010200001ec7983 */ /* 0x000f220000300800 */
[----:B------:R-:W-:-:S03]  /*4ca20*/  IMAD.MOV.U32 R219, RZ, RZ, R73 ;  /* 0x000000ffffdb7224 */ /* 0x000fc600078e0049 */
[----:B------:R-:W4:Y:S01]  /*4ca30*/  LDL.LU R237, [R1+0x1024] ;  /* 0x0010240001ed7983 */ /* 0x000f220000300800 */
[----:B------:R-:W-:-:S03]  /*4ca40*/  IMAD.MOV.U32 R222, RZ, RZ, R74 ;  /* 0x000000ffffde7224 */ /* 0x000fc600078e004a */
[----:B------:R-:W4:Y:S01]  /*4ca50*/  LDL.LU R238, [R1+0x1028] ;  /* 0x0010280001ee7983 */ /* 0x000f220000300800 */
[----:B------:R-:W-:-:S03]  /*4ca60*/  IMAD.MOV.U32 R223, RZ, RZ, R75 ;  /* 0x000000ffffdf7224 */ /* 0x000fc600078e004b */
        /* <DEDUP_REMOVED lines=13> */
[----:B---3--:R-:W-:Y:S03]  /*4cb40*/  HMMA.1688.F32.TF32 R76, R8, R192, R80 ;  /* 0x000000c0084c723c */ /* 0x008fe60000081050 */
[----:B------:R-:W3:Y:S04]  /*4cb50*/  LDL.LU R80, [R1+0xaf0] ;  /* 0x000af00001507983 */ /* 0x000ee80000300800 */
[----:B------:R-:W3:Y:S04]  /*4cb60*/  LDL.LU R81, [R1+0xaf4] ;  /* 0x000af40001517983 */ /* 0x000ee80000300800 */
[----:B------:R-:W3:Y:S04]  /*4cb70*/  LDL.LU R82, [R1+0xaf8] ;  /* 0x000af80001527983 */ /* 0x000ee80000300800 */
[----:B------:R-:W3:Y:S09]  /*4cb80*/  LDL.LU R83, [R1+0xafc] ;  /* 0x000afc0001537983 */ /* 0x000ef20000300800 */
[----:B------:R-:W-:Y:S01]  /*4cb90*/  IMAD.MOV.U32 R194, RZ, RZ, R76 ;  /* 0x000000ffffc27224 */ /* 0x000fe200078e004c */
[----:B------:R-:W-:Y:S01]  /*4cba0*/  MOV R199, R79 ;  /* 0x0000004f00c77202 */ /* 0x000fe20000000f00 */
[----:B------:R-:W-:-:S02]  /*4cbb0*/  IMAD.MOV.U32 R195, RZ, RZ, R77 ;  /* 0x000000ffffc37224 */ /* 0x000fc400078e004d */
[----:B------:R-:W-:Y:S02]  /*4cbc0*/  IMAD.MOV.U32 R198, RZ, RZ, R78 ;  /* 0x000000ffffc67224 */ /* 0x000fe400078e004e */
[----:B--2---:R-:W-:Y:S01]  /*4cbd0*/  HMMA.1688.F32.TF32 R76, R8, R188, R84 ;  /* 0x000000bc084c723c */ /* 0x004fe20000081054 */
[----:B------:R-:W2:Y:S04]  /*4cbe0*/  LDL.LU R84, [R1+0xb00] ;  /* 0x000b000001547983 */ /* 0x000ea80000300800 */
[----:B------:R-:W2:Y:S04]  /*4cbf0*/  LDL.LU R85, [R1+0xb04] ;  /* 0x000b040001557983 */ /* 0x000ea80000300800 */
[----:B------:R-:W2:Y:S04]  /*4cc00*/  LDL.LU R86, [R1+0xb08] ;  /* 0x000b080001567983 */ /* 0x000ea80000300800 */
[----:B------:R-:W2:Y:S11]  /*4cc10*/  LDL.LU R87, [R1+0xb0c] ;  /* 0x000b0c0001577983 */ /* 0x000eb60000300800 */
[----:B------:R-:W-:-:S02]  /*4cc20*/  IMAD.MOV.U32 R250, RZ, RZ, R76 ;  /* 0x000000fffffa7224 */ /* 0x000fc400078e004c */
[----:B------:R-:W-:Y:S02]  /*4cc30*/  IMAD.MOV.U32 R251, RZ, RZ, R77 ;  /* 0x000000fffffb7224 */ /* 0x000fe400078e004d */
[----:B------:R-:W-:Y:S02]  /*4cc40*/  IMAD.MOV.U32 R190, RZ, RZ, R78 ;  /* 0x000000ffffbe7224 */ /* 0x000fe400078e004e */
[----:B------:R-:W-:Y:S01]  /*4cc50*/  IMAD.MOV.U32 R191, RZ, RZ, R79 ;  /* 0x000000ffffbf7224 */ /* 0x000fe200078e004f */
[C---:B----4-:R-:W-:Y:S06]  /*4cc60*/  HMMA.1688.F32.TF32 R236, R8.reuse, R184, R236 ;  /* 0x000000b808ec723c */ /* 0x050fec00000810ec */
[C---:B------:R-:W-:Y:S01]  /*4cc70*/  HMMA.1688.F32.TF32 R76, R8.reuse, R180, R72 ;  /* 0x000000b4084c723c */ /* 0x040fe20000081048 */
[----:B------:R-:W-:Y:S05]  /*4cc80*/  STL.64 [R1+0x3de8], R250 ;  /* 0x003de8fa01007387 */ /* 0x000fea0000100a00 */
[C---:B------:R-:W-:Y:S01]  /*4cc90*/  HMMA.1688.F32.TF32 R72, R8.reuse, R176, R100 ;  /* 0x000000b00848723c */ /* 0x040fe20000081064 */
[----:B------:R-:W-:Y:S10]  /*4cca0*/  STL.64 [R1+0x3de0], R248 ;  /* 0x003de0f801007387 */ /* 0x000ff40000100a00 */
[----:B------:R-:W-:Y:S01]  /*4ccb0*/  STL [R1+0x3d64], R236 ;  /* 0x003d64ec01007387 */ /* 0x000fe20000100800 */
[C---:B------:R-:W-:Y:S03]  /*4ccc0*/  HMMA.1688.F32.TF32 R100, R8.reuse, R172, R224 ;  /* 0x000000ac0864723c */ /* 0x040fe600000810e0 */
[----:B------:R-:W-:Y:S04]  /*4ccd0*/  STL [R1+0x3d60], R237 ;  /* 0x003d60ed01007387 */ /* 0x000fe80000100800 */
[----:B------:R-:W-:Y:S04]  /*4cce0*/  STL [R1+0x3d5c], R238 ;  /* 0x003d5cee01007387 */ /* 0x000fe80000100800 */
[----:B------:R-:W-:Y:S04]  /*4ccf0*/  STL [R1+0x3d58], R239 ;  /* 0x003d58ef01007387 */ /* 0x000fe80000100800 */
[----:B------:R-:W-:Y:S04]  /*4cd00*/  STL.64 [R1+0xc0], R76 ;  /* 0x0000c04c01007387 */ /* 0x000fe80000100a00 */
[----:B------:R1:W-:Y:S04]  /*4cd10*/  STL.64 [R1+0xc8], R78 ;  /* 0x0000c84e01007387 */ /* 0x0003e80000100a00 */
[----:B------:R-:W-:Y:S04]  /*4cd20*/  STL.64 [R1+0xb0], R72 ;  /* 0x0000b04801007387 */ /* 0x000fe80000100a00 */
[----:B------:R4:W-:Y:S01]  /*4cd30*/  STL.64 [R1+0xb8], R74 ;  /* 0x0000b84a01007387 */ /* 0x0009e20000100a00 */
[C---:B-1----:R-:W-:Y:S06]  /*4cd40*/  HMMA.1688.F32.TF32 R76, R8.reuse, R168, R96 ;  /* 0x000000a8084c723c */ /* 0x042fec0000081060 */
[C---:B----4-:R-:W-:Y:S01]  /*4cd50*/  HMMA.1688.F32.TF32 R72, R8.reuse, R164, R92 ;  /* 0x000000a40848723c */ /* 0x050fe2000008105c */
[----:B------:R1:W-:Y:S04]  /*4cd60*/  STL.64 [R1+0xa0], R100 ;  /* 0x0000a06401007387 */ /* 0x0003e80000100a00 */
[----:B------:R4:W-:Y:S04]  /*4cd70*/  STL.64 [R1+0xa8], R102 ;  /* 0x0000a86601007387 */ /* 0x0009e80000100a00 */
[----:B-1----:R-:W2:Y:S08]  /*4cd80*/  LDL.LU R100, [R1+0xb10] ;  /* 0x000b100001647983 */ /* 0x002eb00000300800 */
[----:B------:R-:W-:Y:S04]  /*4cd90*/  STL.64 [R1+0x90], R76 ;  /* 0x0000904c01007387 */ /* 0x000fe80000100a00 */
[----:B------:R-:W-:Y:S04]  /*4cda0*/  STL.64 [R1+0x98], R78 ;  /* 0x0000984e01007387 */ /* 0x000fe80000100a00 */
[----:B------:R-:W-:Y:S04]  /*4cdb0*/  STL.64 [R1+0x80], R72 ;  /* 0x0000804801007387 */ /* 0x000fe80000100a00 */
[----:B------:R3:W-:Y:S04]  /*4cdc0*/  STL.64 [R1+0x88], R74 ;  /* 0x0000884a01007387 */ /* 0x0007e80000100a00 */
[----:B------:R-:W2:Y:S04]  /*4cdd0*/  LDL.LU R101, [R1+0xb14] ;  /* 0x000b140001657983 */ /* 0x000ea80000300800 */
[----:B----4-:R-:W4:Y:S04]  /*4cde0*/  LDL.LU R102, [R1+0xb18] ;  /* 0x000b180001667983 */ /* 0x010f280000300800 */
[----:B------:R-:W4:Y:S01]  /*4cdf0*/  LDL.LU R103, [R1+0xb1c] ;  /* 0x000b1c0001677983 */ /* 0x000f220000300800 */
[----:B------:R-:W-:Y:S03]  /*4ce00*/  HMMA.1688.F32.TF32 R8, R8, R160, R88 ;  /* 0x000000a00808723c */ /* 0x000fe60000081058 */
[----:B------:R-:W4:Y:S04]  /*4ce10*/  LDL.LU R224, [R1+0xb20] ;  /* 0x000b200001e07983 */ /* 0x000f280000300800 */
[----:B------:R-:W4:Y:S04]  /*4ce20*/  LDL.LU R225, [R1+0xb24] ;  /* 0x000b240001e17983 */ /* 0x000f280000300800 */
[----:B------:R-:W4:Y:S04]  /*4ce30*/  LDL.LU R226, [R1+0xb28] ;  /* 0x000b280001e27983 */ /* 0x000f280000300800 */
[----:B------:R-:W4:Y:S08]  /*4ce40*/  LDL.LU R227, [R1+0xb2c] ;  /* 0x000b2c0001e37983 */ /* 0x000f300000300800 */
[----:B------:R-:W-:Y:S04]  /*4ce50*/  STL.64 [R1+0x70], R8 ;  /* 0x0000700801007387 */ /* 0x000fe80000100a00 */
[----:B------:R2:W-:Y:S01]  /*4ce60*/  STL.64 [R1+0x78], R10 ;  /* 0x0000780a01007387 */ /* 0x0005e20000100a00 */
[----:B---3--:R-:W-:-:S15]  /*4ce70*/  HMMA.1688.F32.TF32 R72, R16, R220, R80 ;  /* 0x000000dc1048723c */ /* 0x008fde0000081050 */
[----:B------:R-:W-:-:S08]  /*4ce80*/  NOP ;  /* 0x0000000000007918 */ /* 0x000fd00000000000 */
[----:B------:R-:W-:Y:S04]  /*4ce90*/  STL.64 [R1+0x510], R72 ;  /* 0x0005104801007387 */ /* 0x000fe80000100a00 */
[----:B------:R-:W3:Y:S04]  /*4cea0*/  LDL.LU R96, [R1+0xfc0] ;  /* 0x000fc00001607983 */ /* 0x000ee80000300800 */
[----:B------:R-:W3:Y:S01]  /*4ceb0*/  LDL.LU R97, [R1+0xfc4] ;  /* 0x000fc40001617983 */ /* 0x000ee20000300800 */
[----:B--2---:R-:W-:Y:S03]  /*4cec0*/  HMMA.1688.F32.TF32 R8, R16, R216, R84 ;  /* 0x000000d81008723c */ /* 0x004fe60000081054 */
[----:B------:R-:W3:Y:S04]  /*4ced0*/  LDL.LU R98, [R1+0xfc8] ;  /* 0x000fc80001627983 */ /* 0x000ee80000300800 */
[----:B------:R-:W3:Y:S01]  /*4cee0*/  LDL.LU R99, [R1+0xfcc] ;  /* 0x000fcc0001637983 */ /* 0x000ee20000300800 */
[----:B------:R-:W-:-:S02]  /*4cef0*/  IMAD.MOV.U32 R237, RZ, RZ, R75 ;  /* 0x000000ffffed7224 */ /* 0x000fc400078e004b */
[----:B------:R-:W-:-:S03]  /*4cf00*/  IMAD.MOV.U32 R236, RZ, RZ, R74 ;  /* 0x000000ffffec7224 */ /* 0x000fc600078e004a */
[----:B------:R-:W-:Y:S04]  /*4cf10*/  STL [R1+0x3d6c], R237 ;  /* 0x003d6ced01007387 */ /* 0x000fe80000100800 */
[----:B------:R-:W-:Y:S04]  /*4cf20*/  STL [R1+0x3d68], R236 ;  /* 0x003d68ec01007387 */ /* 0x000fe80000100800 */
[----:B------:R-:W2:Y:S04]  /*4cf30*/  LDL.LU R92, [R1+0xfb0] ;  /* 0x000fb000015c7983 */ /* 0x000ea80000300800 */
        /* <DEDUP_REMOVED lines=15> */
[----:B----4-:R-:W-:-:S15]  /*4d030*/  HMMA.1688.F32.TF32 R8, R16, R212, R100 ;  /* 0x000000d41008723c */ /* 0x010fde0000081064 */
[----:B------:R-:W-:-:S08]  /*4d040*/  NOP ;  /* 0x0000000000007918 */ /* 0x000fd00000000000 */
[----:B------:R1:W-:Y:S01]  /*4d050*/  STL.64 [R1+0x4f0], R8 ;  /* 0x0004f00801007387 */ /* 0x0003e20000100a00 */
[----:B------:R-:W-:Y:S02]  /*4d060*/  IMAD.MOV.U32 R237, RZ, RZ, R10 ;  /* 0x000000ffffed7224 */ /* 0x000fe400078e000a */
[----:B------:R-:W-:Y:S02]  /*4d070*/  IMAD.MOV.U32 R236, RZ, RZ, R11 ;  /* 0x000000ffffec7224 */ /* 0x000fe400078e000b */
[----:B-1----:R-:W-:-:S15]  /*4d080*/  HMMA.1688.F32.TF32 R8, R16, R208, R224 ;  /* 0x000000d01008723c */ /* 0x002fde00000810e0 */
[----:B------:R-:W-:-:S09]  /*4d090*/  NOP ;  /* 0x0000000000007918 */ /* 0x000fd20000000000 */
[----:B------:R-:W-:Y:S01]  /*4d0a0*/  IMAD.MOV.U32 R166, RZ, RZ, R8 ;  /* 0x000000ffffa67224 */ /* 0x000fe200078e0008 */
[----:B------:R-:W-:Y:S01]  /*4d0b0*/  MOV R170, R11 ;  /* 0x0000000b00aa7202 */ /* 0x000fe20000000f00 */
[----:B------:R-:W-:Y:S02]  /*4d0c0*/  IMAD.MOV.U32 R186, RZ, RZ, R9 ;  /* 0x000000ffffba7224 */ /* 0x000fe400078e0009 */
[----:B------:R-:W-:Y:S01]  /*4d0d0*/  IMAD.MOV.U32 R187, RZ, RZ, R10 ;  /* 0x000000ffffbb7224 */ /* 0x000fe200078e000a */
[----:B------:R-:W-:Y:S01]  /*4d0e0*/  MOV R86, R13 ;  /* 0x0000000d00567202 */ /* 0x000fe20000000f00 */
[----:B------:R-:W-:Y:S01]  /*4d0f0*/  IMAD.MOV.U32 R87, RZ, RZ, R12 ;  /* 0x000000ffff577224 */ /* 0x000fe200078e000c */
[----:B------:R-:W-:Y:S04]  /*4d100*/  LDS R13, [R6+UR10+0x8080] ;  /* 0x0080800a060d7984 */ /* 0x000fe80008000800 */
[----:B------:R-:W1:Y:S01]  /*4d110*/  LDS R12, [R5+UR10+0x8080] ;  /* 0x0080800a050c7984 */ /* 0x000e620008000800 */
[----:B---3--:R-:W-:-:S15]  /*4d120*/  HMMA.1688.F32.TF32 R8, R16, R204, R96 ;  /* 0x000000cc1008723c */ /* 0x008fde0000081060 */
[----:B------:R-:W-:-:S09]  /*4d130*/  NOP ;  /* 0x0000000000007918 */ /* 0x000fd20000000000 */
[----:B------:R-:W-:Y:S02]  /*4d140*/  IMAD.MOV.U32 R238, RZ, RZ, R8 ;  /* 0x000000ffffee7224 */ /* 0x000fe400078e0008 */
[----:B------:R-:W-:Y:S02]  /*4d150*/  IMAD.MOV.U32 R239, RZ, RZ, R9 ;  /* 0x000000ffffef7224 */ /* 0x000fe400078e0009 */
[----:B------:R-:W-:Y:S02]  /*4d160*/  IMAD.MOV.U32 R162, RZ, RZ, R10 ;  /* 0x000000ffffa27224 */ /* 0x000fe400078e000a */
[----:B------:R-:W-:Y:S02]  /*4d170*/  IMAD.MOV.U32 R163, RZ, RZ, R11 ;  /* 0x000000ffffa37224 */ /* 0x000fe400078e000b */
[----:B--2---:R-:W-:-:S15]  /*4d180*/  HMMA.1688.F32.TF32 R8, R16, R200, R92 ;  /* 0x000000c81008723c */ /* 0x004fde000008105c */
[----:B------:R-:W-:-:S09]  /*4d190*/  NOP ;  /* 0x0000000000007918 */ /* 0x000fd20000000000 */
[----:B------:R-:W-:Y:S01]  /*4d1a0*/  IMAD.MOV.U32 R174, RZ, RZ, R8 ;  /* 0x000000ffffae7224 */ /* 0x000fe200078e0008 */
        /* <DEDUP_REMOVED lines=11> */
[----:B------:R-:W-:Y:S04]  /*4d260*/  STL.64 [R1+0x3df8], R238 ;  /* 0x003df8ee01007387 */ /* 0x000fe80000100a00 */
[----:B------:R-:W-:Y:S04]  /*4d270*/  STL.64 [R1+0x3df0], R236 ;  /* 0x003df0ec01007387 */ /* 0x000fe80000100a00 */
[----:B------:R-:W2:Y:S04]  /*4d280*/  LDL.LU R80, [R1+0x15d0] ;  /* 0x0015d00001507983 */ /* 0x000ea80000300800 */
[----:B------:R3:W-:Y:S04]  /*4d290*/  STL.64 [R1+0x4a0], R72 ;  /* 0x0004a04801007387 */ /* 0x0007e80000100a00 */
[----:B------:R4:W-:Y:S06]  /*4d2a0*/  STL.64 [R1+0x4a8], R74 ;  /* 0x0004a84a01007387 */ /* 0x0009ec0000100a00 */
[----:B------:R-:W-:Y:S04]  /*4d2b0*/  STL.64 [R1+0x490], R8 ;  /* 0x0004900801007387 */ /* 0x000fe80000100a00 */
[----:B------:R-:W-:Y:S04]  /*4d2c0*/  STL.64 [R1+0x498], R10 ;  /* 0x0004980a01007387 */ /* 0x000fe80000100a00 */
[----:B------:R-:W2:Y:S04]  /*4d2d0*/  LDL.LU R81, [R1+0x15d4] ;  /* 0x0015d40001517983 */ /* 0x000ea80000300800 */
[----:B------:R-:W2:Y:S04]  /*4d2e0*/  LDL.LU R82, [R1+0x15d8] ;  /* 0x0015d80001527983 */ /* 0x000ea80000300800 */
[----:B------:R-:W2:Y:S04]  /*4d2f0*/  LDL.LU R83, [R1+0x15dc] ;  /* 0x0015dc0001537983 */ /* 0x000ea80000300800 */
        /* <DEDUP_REMOVED lines=84> */
[----:B-1----:R-:W-:Y:S01]  /*4d840*/  HMMA.1688.F32.TF32 R88, R12, R172, R88 ;  /* 0x000000ac0c58723c */ /* 0x002fe20000081058 */
[----:B------:R-:W-:-:S02]  /*4d850*/  LOP3.LUT R252, R5, 0x60, RZ, 0x3c, !PT ;  /* 0x0000006005fc7812 */ /* 0x000fc400078e3cff */
[----:B------:R-:W-:Y:S04]  /*4d860*/  LDS R8, [R7+UR10+0x8080] ;  /* 0x0080800a07087984 */ /* 0x000fe80008000800 */
[----:B------:R-:W-:Y:S04]  /*4d870*/  LDS R10, [R7+UR10+0x9080] ;  /* 0x0090800a070a7984 */ /* 0x000fe80008000800 */
[----:B------:R-:W-:Y:S04]  /*4d880*/  LDS R9, [R252+UR10+0x8080] ;  /* 0x0080800afc097984 */ /* 0x000fe80008000800 */
[----:B------:R-:W1:Y:S01]  /*4d890*/  LDS R11, [R252+UR10+0x9080] ;  /* 0x0090800afc0b7984 */ /* 0x000e620008000800 */
[C---:B--2---:R-:W-:Y:S06]  /*4d8a0*/  HMMA.1688.F32.TF32 R128, R16.reuse, R160, R128 ;  /* 0x000000a01080723c */ /* 0x044fec0000081080 */
[C---:B---3--:R-:W-:Y:S06]  /*4d8b0*/  HMMA.1688.F32.TF32 R136, R16.reuse, R168, R136 ;  /* 0x000000a81088723c */ /* 0x048fec0000081088 */
[C---:B----4-:R-:W-:Y:S06]  /*4d8c0*/  HMMA.1688.F32.TF32 R140, R16.reuse, R172, R140 ;  /* 0x000000ac108c723c */ /* 0x050fec000008108c */
[C---:B------:R-:W-:Y:S06]  /*4d8d0*/  HMMA.1688.F32.TF32 R152, R16.reuse, R184, R152 ;  /* 0x000000b81098723c */ /* 0x040fec0000081098 */
[C---:B------:R-:W-:Y:S06]  /*4d8e0*/  HMMA.1688.F32.TF32 R144, R16.reuse, R176, R144 ;  /* 0x000000b01090723c */ /* 0x040fec0000081090 */
[C---:B------:R-:W-:Y:S11]  /*4d8f0*/  HMMA.1688.F32.TF32 R148, R16.reuse, R180, R148 ;  /* 0x000000b41094723c */ /* 0x040ff60000081094 */
[----:B------:R-:W-:Y:S01]  /*4d900*/  STL.64 [R1+0x480], R152 ;  /* 0x0004809801007387 */ /* 0x000fe20000100a00 */
[----:B------:R-:W-:Y:S03]  /*4d910*/  HMMA.1688.F32.TF32 R132, R16, R164, R132 ;  /* 0x000000a41084723c */ /* 0x000fe60000081084 */
[----:B------:R-:W-:Y:S04]  /*4d920*/  STL.64 [R1+0x488], R154 ;  /* 0x0004889a01007387 */ /* 0x000fe80000100a00 */
        /* <DEDUP_REMOVED lines=14> */
[----:B------:R-:W-:Y:S04]  /*4da10*/  LDS R18, [R5+UR10+0x9100] ;  /* 0x0091000a05127984 */ /* 0x000fe80008000800 */
[----:B------:R-:W-:Y:S01]  /*4da20*/  LDS R17, [R6+UR10+0x8100] ;  /* 0x0081000a06117984 */ /* 0x000fe20008000800 */
[C---:B--2---:R-:W-:Y:S03]  /*4da30*/  HMMA.1688.F32.TF32 R128, R12.reuse, R220, R124 ;  /* 0x000000dc0c80723c */ /* 0x044fe6000008107c */
[----:B------:R-:W2:Y:S03]  /*4da40*/  LDS R19, [R6+UR10+0x9100] ;  /* 0x0091000a06137984 */ /* 0x000ea60008000800 */
        /* <DEDUP_REMOVED lines=25> */
[----:B------:R4:W-:Y:S01]  /*4dbe0*/  STL.64 [R1+0x188], R74 ;  /* 0x0001884a01007387 */ /* 0x0009e20000100a00 */
[C---:B---3--:R-:W-:Y:S06]  /*4dbf0*/  HMMA.1688.F32.TF32 R76, R12.reuse, R180, R96 ;  /* 0x000000b40c4c723c */ /* 0x048fec0000081060 */
[----:B----4-:R-:W-:Y:S01]  /*4dc00*/  HMMA.1688.F32.TF32 R72, R12, R176, R92 ;  /* 0x000000b00c48723c */ /* 0x010fe2000008105c */
[----:B------:R-:W-:Y:S04]  /*4dc10*/  STL.64 [R1+0x170], R100 ;  /* 0x0001706401007387 */ /* 0x000fe80000100a00 */
[----:B------:R-:W-:-:S12]  /*4dc20*/  STL.64 [R1+0x178], R102 ;  /* 0x0001786601007387 */ /* 0x000fd80000100a00 */
[----:B------:R-:W-:Y:S04]  /*4dc30*/  STL.64 [R1+0x160], R76 ;  /* 0x0001604c01007387 */ /* 0x000fe80000100a00 */
[----:B------:R3:W-:Y:S04]  /*4dc40*/  STL.64 [R1+0x168], R78 ;  /* 0x0001684e01007387 */ /* 0x0007e80000100a00 */
[----:B------:R-:W-:Y:S04]  /*4dc50*/  STL.64 [R1+0x150], R72 ;  /* 0x0001504801007387 */ /* 0x000fe80000100a00 */
[----:B------:R4:W-:Y:S01]  /*4dc60*/  STL.64 [R1+0x158], R74 ;  /* 0x0001584a01007387 */ /* 0x0009e20000100a00 */
[C---:B---3--:R-:W-:Y:S06]  /*4dc70*/  HMMA.1688.F32.TF32 R76, R12.reuse, R168, R80 ;  /* 0x000000a80c4c723c */ /* 0x048fec0000081050 */
[----:B----4-:R-:W-:Y:S01]  /*4dc80*/  HMMA.1688.F32.TF32 R72, R12, R164, R84 ;  /* 0x000000a40c48723c */ /* 0x010fe20000081054 */
[----:B------:R3:W-:Y:S04]  /*4dc90*/  STL.64 [R1+0x140], R88 ;  /* 0x0001405801007387 */ /* 0x0007e80000100a00 */
[----:B------:R4:W-:Y:S04]  /*4dca0*/  STL.64 [R1+0x148], R90 ;  /* 0x0001485a01007387 */ /* 0x0009e80000100a00 */
[----:B------:R-:W2:Y:S08]  /*4dcb0*/  LDL.LU R80, [R1+0xe10] ;  /* 0x000e100001507983 */ /* 0x000eb00000300800 */
        /* <DEDUP_REMOVED lines=19> */
[----:B-1----:R-:W4:Y:S04]  /*4ddf0*/  LDL.LU R72, [R1+0x940] ;  /* 0x0009400001487983 */ /* 0x002f280000300800 */
        /* <DEDUP_REMOVED lines=94> */
[C---:B------:R-:W-:Y:S06]  /*4e3e0*/  HMMA.1688.F32.TF32 R144, R8.reuse, R196, R144 ;  /* 0x000000c40890723c */ /* 0x040fec0000081090 */
[----:B------:R-:W-:Y:S06]  /*4e3f0*/  HMMA.1688.F32.TF32 R236, R8, R220, R244 ;  /* 0x000000dc08ec723c */ /* 0x000fec00000810f4 */
[----:B------:R-:W-:Y:S06]  /*4e400*/  HMMA.1688.F32.TF32 R240, R12, R160, R240 ;  /* 0x000000a00cf0723c */ /* 0x000fec00000810f0 */
[----:B------:R-:W-:-:S15]  /*4e410*/  HMMA.1688.F32.TF32 R12, R8, R216, R232 ;  /* 0x000000d8080c723c */ /* 0x000fde00000810e8 */
[----:B------:R-:W-:-:S02]  /*4e420*/  NOP ;  /* 0x0000000000007918 */ /* 0x000fc40000000000 */
[----:B------:R-:W-:Y:S01]  /*4e430*/  STL.64 [R1+0x110], R240 ;  /* 0x000110f001007387 */ /* 0x000fe20000100a00 */
[C---:B------:R-:W-:Y:S03]  /*4e440*/  HMMA.1688.F32.TF32 R232, R8.reuse, R212, R156 ;  /* 0x000000d408e8723c */ /* 0x040fe6000008109c */
[----:B------:R-:W-:Y:S04]  /*4e450*/  STL.64 [R1+0x118], R242 ;  /* 0x000118f201007387 */ /* 0x000fe80000100a00 */
        /* <DEDUP_REMOVED lines=10> */
[----:B------:R-:W-:Y:S09]  /*4e500*/  STL.64 [R1+0xd8], R158 ;  /* 0x0000d89e01007387 */ /* 0x000ff20000100a00 */
        /* <DEDUP_REMOVED lines=12> */
[----:B------:R-:W-:Y:S04]  /*4e5d0*/  STL.64 [R1+0x438], R138 ;  /* 0x0004388a01007387 */ /* 0x000fe80000100a00 */
        /* <DEDUP_REMOVED lines=8> */
[----:B------:R-:W-:Y:S03]  /*4e660*/  STL.64 [R1+0x6f0], R120 ;  /* 0x0006f07801007387 */ /* 0x000fe60000100a00 */
[----:B------:R-:W-:Y:S01]  /*4e670*/  HMMA.1688.F32.TF32 R108, R8, R160, R108 ;  /* 0x000000a0086c723c */ /* 0x000fe2000008106c */
        /* <DEDUP_REMOVED lines=8> */
[C---:B------:R-:W-:Y:S01]  /*4e700*/  HMMA.1688.F32.TF32 R72, R16.reuse, R212, R72 ;  /* 0x000000d41048723c */ /* 0x040fe20000081048 */
        /* <DEDUP_REMOVED lines=8> */
[----:B------:R1:W-:Y:S04]  /*4e790*/  STL.64 [R1+0x6a8], R74 ;  /* 0x0006a84a01007387 */ /* 0x0003e80000100a00 */
[----:B------:R-:W-:Y:S04]  /*4e7a0*/  LDS R8, [R7+UR10+0x8100] ;  /* 0x0081000a07087984 */ /* 0x000fe80008000800 */
[----:B------:R-:W-:Y:S04]  /*4e7b0*/  LDS R10, [R7+UR10+0x9100] ;  /* 0x0091000a070a7984 */ /* 0x000fe80008000800 */
[----:B------:R-:W-:Y:S01]  /*4e7c0*/  STL.64 [R1+0x690], R12 ;  /* 0x0006900c01007387 */ /* 0x000fe20000100a00 */
[C---:B-1----:R-:W-:Y:S03]  /*4e7d0*/  HMMA.1688.F32.TF32 R72, R16.reuse, R200, R96 ;  /* 0x000000c81048723c */ /* 0x042fe60000081060 */
[----:B------:R1:W-:Y:S04]  /*4e7e0*/  STL.64 [R1+0x698], R14 ;  /* 0x0006980e01007387 */ /* 0x0003e80000100a00 */
[----:B------:R-:W-:Y:S04]  /*4e7f0*/  LDS R9, [R252+UR10+0x8100] ;  /* 0x0081000afc097984 */ /* 0x000fe80008000800 */
[----:B------:R-:W2:Y:S01]  /*4e800*/  LDS R11, [R252+UR10+0x9100] ;  /* 0x0091000afc0b7984 */ /* 0x000ea20008000800 */
[C---:B-1----:R-:W-:Y:S03]  /*4e810*/  HMMA.1688.F32.TF32 R12, R16.reuse, R196, R92 ;  /* 0x000000c4100c723c */ /* 0x042fe6000008105c */
[----:B------:R-:W-:Y:S04]  /*4e820*/  STL.64 [R1+0x680], R76 ;  /* 0x0006804c01007387 */ /* 0x000fe80000100a00 */
[----:B------:R1:W-:Y:S04]  /*4e830*/  STL.64 [R1+0x688], R78 ;  /* 0x0006884e01007387 */ /* 0x0003e80000100a00 */
[----:B------:R-:W-:Y:S04]  /*4e840*/  STL.64 [R1+0x670], R72 ;  /* 0x0006704801007387 */ /* 0x000fe80000100a00 */
[----:B------:R3:W-:Y:S01]  /*4e850*/  STL.64 [R1+0x678], R74 ;  /* 0x0006784a01007387 */ /* 0x0007e20000100a00 */
[C---:B-1----:R-:W-:Y:S07]  /*4e860*/  HMMA.1688.F32.TF32 R76, R16.reuse, R192, R88 ;  /* 0x000000c0104c723c */ /* 0x042fee0000081058 */
[----:B------:R-:W-:Y:S01]  /*4e870*/  STL.64 [R1+0x660], R12 ;  /* 0x0006600c01007387 */ /* 0x000fe20000100a00 */
[C---:B---3--:R-:W-:Y:S03]  /*4e880*/  HMMA.1688.F32.TF32 R72, R16.reuse, R188, R80 ;  /* 0x000000bc1048723c */ /* 0x048fe60000081050 */
[----:B------:R1:W-:Y:S03]  /*4e890*/  STL.64 [R1+0x668], R14 ;  /* 0x0006680e01007387 */ /* 0x0003e60000100a00 */
[----:B-1----:R-:W-:Y:S09]  /*4e8a0*/  HMMA.1688.F32.TF32 R12, R16, R184, R84 ;  /* 0x000000b8100c723c */ /* 0x002ff20000081054 */
[----:B------:R-:W-:Y:S04]  /*4e8b0*/  STL.64 [R1+0x650], R76 ;  /* 0x0006504c01007387 */ /* 0x000fe80000100a00 */
[----:B------:R-:W-:Y:S04]  /*4e8c0*/  STL.64 [R1+0x658], R78 ;  /* 0x0006584e01007387 */ /* 0x000fe80000100a00 */
[----:B------:R-:W3:Y:S04]  /*4e8d0*/  LDL.LU R84, [R1+0xd90] ;  /* 0x000d900001547983 */ /* 0x000ee80000300800 */
[----:B------:R1:W-:Y:S04]  /*4e8e0*/  STL.64 [R1+0x640], R72 ;  /* 0x0006404801007387 */ /* 0x0003e80000100a00 */
[----:B------:R4:W-:Y:S04]  /*4e8f0*/  STL.64 [R1+0x648], R74 ;  /* 0x0006484a01007387 */ /* 0x0009e80000100a00 */
[----:B------:R-:W-:Y:S04]  /*4e900*/  STL.64 [R1+0x630], R12 ;  /* 0x0006300c01007387 */ /* 0x000fe80000100a00 */
[----:B------:R-:W-:Y:S04]  /*4e910*/  STL.64 [R1+0x638], R14 ;  /* 0x0006380e01007387 */ /* 0x000fe80000100a00 */
[----:B------:R-:W3:Y:S01]  /*4e920*/  LDL.LU R85, [R1+0xd94] ;  /* 0x000d940001557983 */ /* 0x000ee20000300800 */
[----:B------:R-:W-:-:S03]  /*4e930*/  IMAD.MOV.U32 R82, RZ, RZ, R52 ;  /* 0x000000ffff527224 */ /* 0x000fc600078e0034 */
[----:B------:R-:W3:Y:S01]  /*4e940*/  LDL.LU R86, [R1+0xd98] ;  /* 0x000d980001567983 */ /* 0x000ee20000300800 */
[----:B------:R-:W-:-:S03]  /*4e950*/  MOV R83, R53 ;  /* 0x0000003500537202 */ /* 0x000fc60000000f00 */
[----:B------:R-:W3:Y:S04]  /*4e960*/  LDL.LU R87, [R1+0xd9c] ;  /* 0x000d9c0001577983 */ /* 0x000ee80000300800 */
[----:B------:R-:W3:Y:S04]  /*4e970*/  LDL.LU R80, [R1+0xda0] ;  /* 0x000da00001507983 */ /* 0x000ee80000300800 */
[----:B------:R-:W3:Y:S04]  /*4e980*/  LDL.LU R81, [R1+0xda4] ;  /* 0x000da40001517983 */ /* 0x000ee80000300800 */
[----:B------:R-:W2:Y:S04]  /*4e990*/  LDL.LU R52, [R1+0x3e4c] ;  /* 0x003e4c0001347983 */ /* 0x000ea80000300800 */
[----:B------:R-:W4:Y:S04]  /*4e9a0*/  LDL.LU R53, [R1+0x3e48] ;  /* 0x003e480001357983 */ /* 0x000f280000300800 */
[----:B------:R-:W3:Y:S04]  /*4e9b0*/  LDL.LU R88, [R1+0xdb0] ;  /* 0x000db00001587983 */ /* 0x000ee80000300800 */
[----:B------:R-:W3:Y:S04]  /*4e9c0*/  LDL.LU R89, [R1+0xdb4] ;  /* 0x000db40001597983 */ /* 0x000ee80000300800 */
[----:B------:R-:W3:Y:S04]  /*4e9d0*/  LDL.LU R90, [R1+0xdb8] ;  /* 0x000db800015a7983 */ /* 0x000ee80000300800 */
[----:B------:R-:W3:Y:S04]  /*4e9e0*/  LDL.LU R91, [R1+0xdbc] ;  /* 0x000dbc00015b7983 */ /* 0x000ee80000300800 */
[----:B------:R-:W-:Y:S04]  /*4e9f0*/  LDS R12, [R5+UR10+0x8180] ;  /* 0x0081800a050c7984 */ /* 0x000fe80008000800 */
[----:B------:R-:W-:Y:S04]  /*4ea00*/  LDS R14, [R5+UR10+0x9180] ;  /* 0x0091800a050e7984 */ /* 0x000fe80008000800 */
[----:B------:R-:W-:Y:S04]  /*4ea10*/  LDS R13, [R6+UR10+0x8180] ;  /* 0x0081800a060d7984 */ /* 0x000fe80008000800 */
[----:B------:R-:W3:Y:S01]  /*4ea20*/  LDS R15, [R6+UR10+0x9180] ;  /* 0x0091800a060f7984 */ /* 0x000ee20008000800 */
[----:B--2---:R-:W-:-:S03]  /*4ea30*/  IMAD.MOV.U32 R92, RZ, RZ, R52 ;  /* 0x000000ffff5c7224 */ /* 0x004fc600078e0034 */
[----:B------:R-:W2:Y:S01]  /*4ea40*/  LDL.LU R52, [R1+0x3e44] ;  /* 0x003e440001347983 */ /* 0x000ea20000300800 */
[----:B----4-:R-:W-:-:S03]  /*4ea50*/  IMAD.MOV.U32 R93, RZ, RZ, R53 ;  /* 0x000000ffff5d7224 */ /* 0x010fc600078e0035 */
[----:B------:R-:W4:Y:S04]  /*4ea60*/  LDL.LU R53, [R1+0x3e40] ;  /* 0x003e400001357983 */ /* 0x000f280000300800 */
[----:B------:R-:W3:Y:S04]  /*4ea70*/  LDL.LU R94, [R1+0xdc8] ;  /* 0x000dc800015e7983 */ /* 0x000ee80000300800 */
[----:B------:R-:W3:Y:S04]  /*4ea80*/  LDL.LU R95, [R1+0xdcc] ;  /* 0x000dcc00015f7983 */ /* 0x000ee80000300800 */
[----:B------:R-:W3:Y:S04]  /*4ea90*/  LDL.LU R224, [R1+0xde0] ;  /* 0x000de00001e07983 */ /* 0x000ee80000300800 */
[----:B------:R-:W3:Y:S01]  /*4eaa0*/  LDL.LU R225, [R1+0xde4] ;  /* 0x000de40001e17983 */ /* 0x000ee20000300800 */
[----:B--2---:R-:W-:-:S03]  /*4eab0*/  IMAD.MOV.U32 R226, RZ, RZ, R52 ;  /* 0x000000ffffe27224 */ /* 0x004fc600078e0034 */
[----:B------:R-:W1:Y:S01]  /*4eac0*/  LDL.LU R52, [R1+0x3e3c] ;  /* 0x003e3c0001347983 */ /* 0x000e620000300800 */
[----:B----4-:R-:W-:-:S03]  /*4ead0*/  IMAD.MOV.U32 R227, RZ, RZ, R53 ;  /* 0x000000ffffe37224 */ /* 0x010fc600078e0035 */
[----:B------:R-:W2:Y:S04]  /*4eae0*/  LDL.LU R53, [R1+0x3e38] ;  /* 0x003e380001357983 */ /* 0x000ea80000300800 */
[----:B------:R-:W4:Y:S04]  /*4eaf0*/  LDL.LU R100, [R1+0x1480] ;  /* 0x0014800001647983 */ /* 0x000f280000300800 */
[----:B------:R-:W4:Y:S04]  /*4eb00*/  LDL.LU R101, [R1+0x1484] ;  /* 0x0014840001657983 */ /* 0x000f280000300800 */
[----:B------:R-:W4:Y:S04]  /*4eb10*/  LDL.LU R102, [R1+0x1488] ;  /* 0x0014880001667983 */ /* 0x000f280000300800 */
[----:B------:R-:W4:Y:S01]  /*4eb20*/  LDL.LU R103, [R1+0x148c] ;  /* 0x00148c0001677983 */ /* 0x000f220000300800 */
[----:B-1----:R-:W-:-:S03]  /*4eb30*/  IMAD.MOV.U32 R72, RZ, RZ, R52 ;  /* 0x000000ffff487224 */ /* 0x002fc600078e0034 */
[----:B------:R-:W3:Y:S01]  /*4eb40*/  LDL.LU R52, [R1+0x3e34] ;  /* 0x003e340001347983 */ /* 0x000ee20000300800 */
[----:B--2---:R-:W-:-:S03]  /*4eb50*/  IMAD.MOV.U32 R73, RZ, RZ, R53 ;  /* 0x000000ffff497224 */ /* 0x004fc600078e0035 */
[----:B------:R-:W2:Y:S04]  /*4eb60*/  LDL.LU R53, [R1+0x3e30] ;  /* 0x003e300001357983 */ /* 0x000ea80000300800 */
[----:B------:R-:W4:Y:S04]  /*4eb70*/  LDL.LU R74, [R1+0x1498] ;  /* 0x00149800014a7983 */ /* 0x000f280000300800 */
[----:B------:R-:W4:Y:S04]  /*4eb80*/  LDL.LU R75, [R1+0x149c] ;  /* 0x00149c00014b7983 */ /* 0x000f280000300800 */
[----:B------:R-:W4:Y:S04]  /*4eb90*/  LDL.LU R76, [R1+0x14b0] ;  /* 0x0014b000014c7983 */ /* 0x000f280000300800 */
[----:B------:R-:W4:Y:S01]  /*4eba0*/  LDL.LU R77, [R1+0x14b4] ;  /* 0x0014b400014d7983 */ /* 0x000f220000300800 */
[----:B---3--:R-:W-:-:S03]  /*4ebb0*/  MOV R78, R52 ;  /* 0x00000034004e7202 */ /* 0x008fc60000000f00 */
[----:B------:R-:W3:Y:S01]  /*4ebc0*/  LDL.LU R52, [R1+0x3e2c] ;  /* 0x003e2c0001347983 */ /* 0x000ee20000300800 */
[----:B--2---:R-:W-:-:S03]  /*4ebd0*/  IMAD.MOV.U32 R79, RZ, RZ, R53 ;  /* 0x000000ffff4f7224 */ /* 0x004fc600078e0035 */
[----:B------:R-:W2:Y:S04]  /*4ebe0*/  LDL.LU R53, [R1+0x3e28] ;  /* 0x003e280001357983 */ /* 0x000ea80000300800 */
[----:B------:R-:W4:Y:S04]  /*4ebf0*/  LDL.LU R108, [R1+0x14c0] ;  /* 0x0014c000016c7983 */ /* 0x000f280000300800 */
[----:B------:R-:W4:Y:S04]  /*4ec00*/  LDL.LU R109, [R1+0x14c4] ;  /* 0x0014c400016d7983 */ /* 0x000f280000300800 */
[----:B------:R-:W4:Y:S04]  /*4ec10*/  LDL.LU R110, [R1+0x14c8] ;  /* 0x0014c800016e7983 */ /* 0x000f280000300800 */
[----:B------:R-:W4:Y:S01]  /*4ec20*/  LDL.LU R111, [R1+0x14cc] ;  /* 0x0014cc00016f7983 */ /* 0x000f220000300800 */
[----:B---3--:R-:W-:-:S03]  /*4ec30*/  IMAD.MOV.U32 R112, RZ, RZ, R52 ;  /* 0x000000ffff707224 */ /* 0x008fc600078e0034 */
        /* <DEDUP_REMOVED lines=14> */
[----:B------:R-:W4:Y:S04]  /*4ed20*/  LDL.LU R127, [R1+0x150c] ;  /* 0x00150c00017f7983 */ /* 0x000f280000300800 */
[----:B------:R-:W4:Y:S04]  /*4ed30*/  LDL.LU R128, [R1+0x1510] ;  /* 0x0015100001807983 */ /* 0x000f280000300800 */
[----:B------:R-:W4:Y:S01]  /*4ed40*/  LDL.LU R129, [R1+0x1514] ;  /* 0x0015140001817983 */ /* 0x000f220000300800 */
[----:B---3--:R-:W-:Y:S01]  /*4ed50*/  MOV R131, R52 ;  /* 0x0000003400837202 */ /* 0x008fe20000000f00 */
[----:B--2---:R-:W-:-:S02]  /*4ed60*/  IMAD.MOV.U32 R130, RZ, RZ, R53 ;  /* 0x000000ffff827224 */ /* 0x004fc400078e0035 */
[----:B------:R-:W2:Y:S04]  /*4ed70*/  LDL.LU R53, [R1+0x3e14] ;  /* 0x003e140001357983 */ /* 0x000ea80000300800 */
[----:B------:R-:W3:Y:S04]  /*4ed80*/  LDL.LU R52, [R1+0x3e10] ;  /* 0x003e100001347983 */ /* 0x000ee80000300800 */
[----:B------:R-:W4:Y:S04]  /*4ed90*/  LDL.LU R136, [R1+0x1530] ;  /* 0x0015300001887983 */ /* 0x000f280000300800 */
[----:B------:R-:W4:Y:S04]  /*4eda0*/  LDL.LU R137, [R1+0x1534] ;  /* 0x0015340001897983 */ /* 0x000f280000300800 */
[----:B------:R-:W4:Y:S04]  /*4edb0*/  LDL.LU R138, [R1+0x1538] ;  /* 0x00153800018a7983 */ /* 0x000f280000300800 */
[----:B------:R-:W4:Y:S04]  /*4edc0*/  LDL.LU R139, [R1+0x153c] ;  /* 0x00153c00018b7983 */ /* 0x000f280000300800 */
[----:B------:R-:W4:Y:S04]  /*4edd0*/  LDL.LU R140, [R1+0x1540] ;  /* 0x00154000018c7983 */ /* 0x000f280000300800 */
[----:B------:R-:W4:Y:S01]  /*4ede0*/  LDL.LU R141, [R1+0x1544] ;  /* 0x00154400018d7983 */ /* 0x000f220000300800 */
[----:B--2---:R-:W-:-:S02]  /*4edf0*/  IMAD.MOV.U32 R143, RZ, RZ, R53 ;  /* 0x000000ffff8f7224 */ /* 0x004fc400078e0035 */
[----:B---3--:R-:W-:Y:S02]  /*4ee00*/  IMAD.MOV.U32 R142, RZ, RZ, R52 ;  /* 0x000000ffff8e7224 */ /* 0x008fe400078e0034 */
        /* <DEDUP_REMOVED lines=51> */
[C---:B------:R-:W-:Y:S06]  /*4f140*/  HMMA.1688.F32.TF32 R136, R8.reuse, R208, R136 ;  /* 0x000000d00888723c */ /* 0x040fec0000081088 */
[C---:B------:R-:W-:Y:S06]  /*4f150*/  HMMA.1688.F32.TF32 R128, R8.reuse, R200, R128 ;  /* 0x000000c80880723c */ /* 0x040fec0000081080 */
[C---:B------:R-:W-:Y:S06]  /*4f160*/  HMMA.1688.F32.TF32 R124, R8.reuse, R196, R124 ;  /* 0x000000c4087c723c */ /* 0x040fec000008107c */
[C---:B------:R-:W-:Y:S06]  /*4f170*/  HMMA.1688.F32.TF32 R112, R8.reuse, R184, R112 ;  /* 0x000000b80870723c */ /* 0x040fec0000081070 */
[-C--:B------:R-:W-:Y:S06]  /*4f180*/  HMMA.1688.F32.TF32 R76, R8, R176.reuse, R76 ;  /* 0x000000b0084c723c */ /* 0x080fec000008104c */
[C---:B--2---:R-:W-:Y:S06]  /*4f190*/  HMMA.1688.F32.TF32 R236, R16.reuse, R176, R232 ;  /* 0x000000b010ec723c */ /* 0x044fec00000810e8 */
[C---:B---3--:R-:W-:Y:S06]  /*4f1a0*/  HMMA.1688.F32.TF32 R240, R16.reuse, R180, R244 ;  /* 0x000000b410f0723c */ /* 0x048fec00000810f4 */
[C---:B------:R-:W-:Y:S06]  /*4f1b0*/  HMMA.1688.F32.TF32 R232, R16.reuse, R172, R52 ;  /* 0x000000ac10e8723c */ /* 0x040fec0000081034 */
[C---:B------:R-:W-:Y:S06]  /*4f1c0*/  HMMA.1688.F32.TF32 R52, R16.reuse, R168, R156 ;  /* 0x000000a81034723c */ /* 0x040fec000008109c */
[C---:B------:R-:W-:Y:S01]  /*4f1d0*/  HMMA.1688.F32.TF32 R156, R16.reuse, R164, R228 ;  /* 0x000000a4109c723c */ /* 0x040fe200000810e4 */
[----:B------:R-:W-:Y:S04]  /*4f1e0*/  LDS R228, [R7+UR10+0x8200] ;  /* 0x0082000a07e47984 */ /* 0x000fe80008000800 */
[----:B------:R-:W-:Y:S01]  /*4f1f0*/  STL.64 [R1+0x620], R240 ;  /* 0x000620f001007387 */ /* 0x000fe20000100a00 */
[----:B------:R-:W-:Y:S03]  /*4f200*/  HMMA.1688.F32.TF32 R16, R16, R160, R152 ;  /* 0x000000a01010723c */ /* 0x000fe60000081098 */
        /* <DEDUP_REMOVED lines=15> */
[C---:B-1----:R-:W-:Y:S03]  /*4f300*/  HMMA.1688.F32.TF32 R16, R8.reuse, R216, R144 ;  /* 0x000000d80810723c */ /* 0x042fe60000081090 */
[----:B------:R-:W-:Y:S04]  /*4f310*/  STL.64 [R1+0x3f0], R148 ;  /* 0x0003f09401007387 */ /* 0x000fe80000100a00 */
[----:B------:R-:W-:Y:S01]  /*4f320*/  STL.64 [R1+0x3f8], R150 ;  /* 0x0003f89601007387 */ /* 0x000fe20000100a00 */
[C---:B------:R-:W-:Y:S03]  /*4f330*/  HMMA.1688.F32.TF32 R104, R8.reuse, R172, R104 ;  /* 0x000000ac0868723c */ /* 0x040fe60000081068 */
[----:B------:R-:W-:Y:S04]  /*4f340*/  LDS R53, [R252+UR10+0x8180] ;  /* 0x0081800afc357984 */ /* 0x000fe80008000800 */
[----:B------:R-:W1:Y:S04]  /*4f350*/  LDS R55, [R252+UR10+0x9180] ;  /* 0x0091800afc377984 */ /* 0x000e680008000800 */
[----:B------:R-:W-:Y:S04]  /*4f360*/  LDS R230, [R7+UR10+0x9200] ;  /* 0x0092000a07e67984 */ /* 0x000fe80008000800 */
[----:B------:R-:W-:Y:S04]  /*4f370*/  LDS R229, [R252+UR10+0x8200] ;  /* 0x0082000afce57984 */ /* 0x000fe80008000800 */
[----:B------:R-:W-:Y:S04]  /*4f380*/  STL.64 [R1+0x3e0], R16 ;  /* 0x0003e01001007387 */ /* 0x000fe80000100a00 */
[----:B------:R2:W-:Y:S04]  /*4f390*/  STL.64 [R1+0x3e8], R18 ;  /* 0x0003e81201007387 */ /* 0x0005e80000100a00 */
[----:B------:R-:W-:Y:S01]  /*4f3a0*/  LDS R231, [R252+UR10+0x9200] ;  /* 0x0092000afce77984 */ /* 0x000fe20008000800 */
[C---:B--2---:R-:W-:Y:S03]  /*4f3b0*/  HMMA.1688.F32.TF32 R16, R8.reuse, R204, R132 ;  /* 0x000000cc0810723c */ /* 0x044fe60000081084 */
[----:B------:R-:W-:Y:S04]  /*4f3c0*/  STL.64 [R1+0x3d0], R140 ;  /* 0x0003d08c01007387 */ /* 0x000fe80000100a00 */
[----:B------:R-:W-:Y:S04]  /*4f3d0*/  STL.64 [R1+0x3d8], R142 ;  /* 0x0003d88e01007387 */ /* 0x000fe80000100a00 */
[----:B------:R-:W-:Y:S04]  /*4f3e0*/  STL.64 [R1+0x3c0], R136 ;  /* 0x0003c08801007387 */ /* 0x000fe80000100a00 */
[----:B------:R-:W-:Y:S08]  /*4f3f0*/  STL.64 [R1+0x3c8], R138 ;  /* 0x0003c88a01007387 */ /* 0x000ff00000100a00 */
[----:B------:R-:W-:Y:S04]  /*4f400*/  STL.64 [R1+0x3b0], R16 ;  /* 0x0003b01001007387 */ /* 0x000fe80000100a00 */
[----:B------:R2:W-:Y:S02]  /*4f410*/  STL.64 [R1+0x3b8], R18 ;  /* 0x0003b81201007387 */ /* 0x0005e40000100a00 */
[C---:B--2---:R-:W-:Y:S02]  /*4f420*/  HMMA.1688.F32.TF32 R16, R8.reuse, R192, R120 ;  /* 0x000000c00810723c */ /* 0x044fe40000081078 */
[----:B------:R-:W-:Y:S04]  /*4f430*/  STL.64 [R1+0x3a0], R128 ;  /* 0x0003a08001007387 */ /* 0x000fe80000100a00 */
[----:B------:R-:W-:Y:S04]  /*4f440*/  STL.64 [R1+0x3a8], R130 ;  /* 0x0003a88201007387 */ /* 0x000fe80000100a00 */
[----:B------:R-:W-:Y:S04]  /*4f450*/  STL.64 [R1+0x390], R124 ;  /* 0x0003907c01007387 */ /* 0x000fe80000100a00 */
[----:B------:R-:W-:Y:S09]  /*4f460*/  STL.64 [R1+0x398], R126 ;  /* 0x0003987e01007387 */ /* 0x000ff20000100a00 */
        /* <DEDUP_REMOVED lines=11> */
[----:B------:R2:W-:Y:S01]  /*4f520*/  STL.64 [R1+0x348], R78 ;  /* 0x0003484e01007387 */ /* 0x0005e20000100a00 */
[C---:B------:R-:W-:Y:S03]  /*4f530*/  HMMA.1688.F32.TF32 R72, R8.reuse, R160, R224 ;  /* 0x000000a00848723c */ /* 0x040fe600000810e0 */
[----:B------:R-:W-:Y:S04]  /*4f540*/  STL.64 [R1+0x330], R104 ;  /* 0x0003306801007387 */ /* 0x000fe80000100a00 */
[----:B------:R-:W-:Y:S01]  /*4f550*/  STL.64 [R1+0x338], R106 ;  /* 0x0003386a01007387 */ /* 0x000fe20000100a00 */
[----:B--2---:R-:W-:Y:S08]  /*4f560*/  HMMA.1688.F32.TF32 R76, R8, R164, R100 ;  /* 0x000000a4084c723c */ /* 0x004ff00000081064 */
[----:B------:R-:W-:Y:S01]  /*4f570*/  STL.64 [R1+0x320], R16 ;  /* 0x0003201001007387 */ /* 0x000fe20000100a00 */
[C---:B------:R-:W-:Y:S03]  /*4f580*/  HMMA.1688.F32.TF32 R8, R12.reuse, R216, R92 ;  /* 0x000000d80c08723c */ /* 0x040fe6000008105c */
[----:B------:R2:W-:Y:S03]  /*4f590*/  STL.64 [R1+0x328], R18 ;  /* 0x0003281201007387 */ /* 0x0005e60000100a00 */
[C---:B--2---:R-:W-:Y:S08]  /*4f5a0*/  HMMA.1688.F32.TF32 R16, R12.reuse, R220, R96 ;  /* 0x000000dc0c10723c */ /* 0x044ff00000081060 */
[----:B------:R-:W-:Y:S04]  /*4f5b0*/  STL.64 [R1+0x310], R76 ;  /* 0x0003104c01007387 */ /* 0x000fe80000100a00 */
[----:B------:R-:W-:Y:S04]  /*4f5c0*/  STL.64 [R1+0x318], R78 ;  /* 0x0003184e01007387 */ /* 0x000fe80000100a00 */
[----:B------:R-:W-:Y:S04]  /*4f5d0*/  STL.64 [R1+0x270], R72 ;  /* 0x0002704801007387 */ /* 0x000fe80000100a00 */
[----:B------:R2:W-:Y:S04]  /*4f5e0*/  STL.64 [R1+0x278], R74 ;  /* 0x0002784a01007387 */ /* 0x0005e80000100a00 */
        /* <DEDUP_REMOVED lines=11> */
[----:B------:R1:W-:Y:S04]  /*4f6a0*/  STL.64 [R1+0x238], R18 ;  /* 0x0002381201007387 */ /* 0x0003e80000100a00 */
        /* <DEDUP_REMOVED lines=62> */
[C---:B--2---:R-:W-:Y:S06]  /*4fa90*/  HMMA.1688.F32.TF32 R8, R12.reuse, R196, R120 ;  /* 0x000000c40c08723c */ /* 0x044fec0000081078 */
[C---:B---3--:R-:W-:Y:S11]  /*4faa0*/  HMMA.1688.F32.TF32 R88, R12.reuse, R192, R88 ;  /* 0x000000c00c58723c */ /* 0x048ff60000081058 */
[----:B------:R-:W-:Y:S04]  /*4fab0*/  STL.64 [R1+0x2f0], R16 ;  /* 0x0002f01001007387 */ /* 0x000fe80000100a00 */
[----:B------:R4:W-:Y:S02]  /*4fac0*/  STL.64 [R1+0x2f8], R18 ;  /* 0x0002f81201007387 */ /* 0x0009e40000100a00 */
[C---:B----4-:R-:W-:Y:S02]  /*4fad0*/  HMMA.1688.F32.TF32 R16, R12.reuse, R188, R80 ;  /* 0x000000bc0c10723c */ /* 0x050fe40000081050 */
[----:B------:R-:W-:Y:S04]  /*4fae0*/  STL.64 [R1+0x2e0], R8 ;  /* 0x0002e00801007387 */ /* 0x000fe80000100a00 */
[----:B------:R-:W-:Y:S04]  /*4faf0*/  STL.64 [R1+0x2e8], R10 ;  /* 0x0002e80a01007387 */ /* 0x000fe80000100a00 */
[----:B------:R1:W-:Y:S04]  /*4fb00*/  STL.64 [R1+0x2d0], R88 ;  /* 0x0002d05801007387 */ /* 0x0003e80000100a00 */
[----:B------:R2:W-:Y:S04]  /*4fb10*/  STL.64 [R1+0x2d8], R90 ;  /* 0x0002d85a01007387 */ /* 0x0005e80000100a00 */
[----:B-1----:R-:W3:Y:S05]  /*4fb20*/  LDL.LU R88, [R1+0xce0] ;  /* 0x000ce00001587983 */ /* 0x002eea0000300800 */
[----:B------:R-:W-:Y:S04]  /*4fb30*/  STL.64 [R1+0x2c0], R16 ;  /* 0x0002c01001007387 */ /* 0x000fe80000100a00 */
[----:B------:R1:W-:Y:S04]  /*4fb40*/  STL.64 [R1+0x2c8], R18 ;  /* 0x0002c81201007387 */ /* 0x0003e80000100a00 */
[----:B------:R-:W3:Y:S04]  /*4fb50*/  LDL.LU R89, [R1+0xce4] ;  /* 0x000ce40001597983 */ /* 0x000ee80000300800 */
[----:B--2---:R-:W3:Y:S01]  /*4fb60*/  LDL.LU R90, [R1+0xce8] ;  /* 0x000ce800015a7983 */ /* 0x004ee20000300800 */
[C---:B------:R-:W-:Y:S03]  /*4fb70*/  HMMA.1688.F32.TF32 R8, R12.reuse, R184, R84 ;  /* 0x000000b80c08723c */ /* 0x040fe60000081054 */
[----:B------:R-:W3:Y:S04]  /*4fb80*/  LDL.LU R91, [R1+0xcec] ;  /* 0x000cec00015b7983 */ /* 0x000ee80000300800 */
[----:B------:R-:W2:Y:S04]  /*4fb90*/  LDL.LU R84, [R1+0xcc0] ;  /* 0x000cc00001547983 */ /* 0x000ea80000300800 */
[----:B------:R-:W2:Y:S04]  /*4fba0*/  LDL.LU R85, [R1+0xcc4] ;  /* 0x000cc40001557983 */ /* 0x000ea80000300800 */
[----:B------:R-:W2:Y:S04]  /*4fbb0*/  LDL.LU R86, [R1+0xcc8] ;  /* 0x000cc80001567983 */ /* 0x000ea80000300800 */
[----:B------:R-:W2:Y:S04]  /*4fbc0*/  LDL.LU R87, [R1+0xccc] ;  /* 0x000ccc0001577983 */ /* 0x000ea80000300800 */
[----:B------:R-:W4:Y:S04]  /*4fbd0*/  LDL.LU R80, [R1+0xcd0] ;  /* 0x000cd00001507983 */ /* 0x000f280000300800 */
[----:B------:R-:W4:Y:S01]  /*4fbe0*/  LDL.LU R81, [R1+0xcd4] ;  /* 0x000cd40001517983 */ /* 0x000f220000300800 */
[C---:B-1----:R-:W-:Y:S03]  /*4fbf0*/  HMMA.1688.F32.TF32 R16, R12.reuse, R180, R116 ;  /* 0x000000b40c10723c */ /* 0x042fe60000081074 */
[----:B------:R-:W-:Y:S04]  /*4fc00*/  STL.64 [R1+0x3ba8], R10 ;  /* 0x003ba80a01007387 */ /* 0x000fe80000100a00 */
[----:B------:R1:W-:Y:S02]  /*4fc10*/  STL.64 [R1+0x3ba0], R8 ;  /* 0x003ba00801007387 */ /* 0x0003e40000100a00 */
[----:B-1----:R-:W-:Y:S01]  /*4fc20*/  HMMA.1688.F32.TF32 R8, R12, R176, R112 ;  /* 0x000000b00c08723c */ /* 0x002fe20000081070 */
[----:B------:R-:W-:Y:S01]  /*4fc30*/  IMAD.MOV.U32 R82, RZ, RZ, R21 ;  /* 0x000000ffff527224 */ /* 0x000fe200078e0015 */
[----:B------:R-:W-:Y:S01]  /*4fc40*/  LDS R112, [R5+UR10+0x8200] ;  /* 0x0082000a05707984 */ /* 0x000fe20008000800 */
[----:B------:R-:W-:-:S11]  /*4fc50*/  IMAD.MOV.U32 R83, RZ, RZ, R20 ;  /* 0x000000ffff537224 */ /* 0x000fd600078e0014 */
[----:B------:R-:W-:Y:S01]  /*4fc60*/  STL.64 [R1+0x5d0], R16 ;  /* 0x0005d01001007387 */ /* 0x000fe20000100a00 */
[C---:B------:R-:W-:Y:S03]  /*4fc70*/  HMMA.1688.F32.TF32 R20, R12.reuse, R172, R108 ;  /* 0x000000ac0c14723c */ /* 0x040fe6000008106c */
[----:B------:R1:W-:Y:S04]  /*4fc80*/  STL.64 [R1+0x5d8], R18 ;  /* 0x0005d81201007387 */ /* 0x0003e80000100a00 */
[----:B------:R-:W-:Y:S04]  /*4fc90*/  LDS R114, [R5+UR10+0x9200] ;  /* 0x0092000a05727984 */ /* 0x000fe80008000800 */
[----:B------:R-:W-:Y:S01]  /*4fca0*/  LDS R113, [R6+UR10+0x8200] ;  /* 0x0082000a06717984 */ /* 0x000fe20008000800 */
[C---:B-1----:R-:W-:Y:S03]  /*4fcb0*/  HMMA.1688.F32.TF32 R16, R12.reuse, R168, R76 ;  /* 0x000000a80c10723c */ /* 0x042fe6000008104c */
[----:B------:R-:W-:Y:S04]  /*4fcc0*/  STL.64 [R1+0x5c0], R8 ;  /* 0x0005c00801007387 */ /* 0x000fe80000100a00 */
[----:B------:R1:W-:Y:S04]  /*4fcd0*/  STL.64 [R1+0x5c8], R10 ;  /* 0x0005c80a01007387 */ /* 0x0003e80000100a00 */
[----:B------:R-:W2:Y:S01]  /*4fce0*/  LDS R115, [R6+UR10+0x9200] ;  /* 0x0092000a06737984 */ /* 0x000ea20008000800 */
[C---:B-1----:R-:W-:Y:S06]  /*4fcf0*/  HMMA.1688.F32.TF32 R8, R12.reuse, R164, R104 ;  /* 0x000000a40c08723c */ /* 0x042fec0000081068 */
[----:B------:R-:W-:Y:S01]  /*4fd00*/  HMMA.1688.F32.TF32 R12, R12, R160, R72 ;  /* 0x000000a00c0c723c */ /* 0x000fe20000081048 */
[----:B------:R-:W-:Y:S04]  /*4fd10*/  STL.64 [R1+0x5b0], R20 ;  /* 0x0005b01401007387 */ /* 0x000fe80000100a00 */
[----:B------:R-:W-:Y:S04]  /*4fd20*/  STL.64 [R1+0x5b8], R22 ;  /* 0x0005b81601007387 */ /* 0x000fe80000100a00 */
[----:B------:R-:W-:Y:S04]  /*4fd30*/  STL.64 [R1+0x5a0], R16 ;  /* 0x0005a01001007387 */ /* 0x000fe80000100a00 */
[----:B------:R-:W-:Y:S10]  /*4fd40*/  STL.64 [R1+0x5a8], R18 ;  /* 0x0005a81201007387 */ /* 0x000ff40000100a00 */
        /* <DEDUP_REMOVED lines=8> */
[----:B------:R1:W-:Y:S02]  /*4fdd0*/  STL.64 [R1+0x588], R14 ;  /* 0x0005880e01007387 */ /* 0x0003e40000100a00 */
[----:B-1----:R-:W-:Y:S02]  /*4fde0*/  HMMA.1688.F32.TF32 R12, R52, R208, R92 ;  /* 0x000000d0340c723c */ /* 0x002fe4000008105c */
[----:B------:R-:W-:Y:S04]  /*4fdf0*/  STL.64 [R1+0x570], R8 ;  /* 0x0005700801007387 */ /* 0x000fe80000100a00 */
[----:B------:R1:W-:Y:S04]  /*4fe00*/  STL.64 [R1+0x578], R10 ;  /* 0x0005780a01007387 */ /* 0x0003e80000100a00 */
[----:B------:R-:W-:Y:S04]  /*4fe10*/  STL.64 [R1+0x560], R16 ;  /* 0x0005601001007387 */ /* 0x000fe80000100a00 */
[----:B------:R3:W-:Y:S10]  /*4fe20*/  STL.64 [R1+0x568], R18 ;  /* 0x0005681201007387 */ /* 0x0007f40000100a00 */
[----:B-1----:R-:W-:Y:S01]  /*4fe30*/  MOV R11, R12 ;  /* 0x0000000c000b7202 */ /* 0x002fe20000000f00 */
[----:B------:R-:W-:-:S02]  /*4fe40*/  IMAD.MOV.U32 R10, RZ, RZ, R13 ;  /* 0x000000ffff0a7224 */ /* 0x000fc400078e000d */
[----:B------:R-:W-:Y:S02]  /*4fe50*/  IMAD.MOV.U32 R9, RZ, RZ, R14 ;  /* 0x000000ffff097224 */ /* 0x000fe400078e000e */
[----:B------:R-:W-:Y:S01]  /*4fe60*/  IMAD.MOV.U32 R8, RZ, RZ, R15 ;  /* 0x000000ffff087224 */ /* 0x000fe200078e000f */
[----:B------:R-:W-:Y:S04]  /*4fe70*/  STL.64 [R1+0x3be8], R10 ;  /* 0x003be80a01007387 */ /* 0x000fe80000100a00 */
[----:B------:R4:W-:Y:S01]  /*4fe80*/  STL.64 [R1+0x3be0], R8 ;  /* 0x003be00801007387 */ /* 0x0009e20000100a00 */
[C---:B---3--:R-:W-:Y:S06]  /*4fe90*/  HMMA.1688.F32.TF32 R16, R52.reuse, R204, R88 ;  /* 0x000000cc3410723c */ /* 0x048fec0000081058 */
[----:B----4-:R-:W-:-:S15]  /*4fea0*/  HMMA.1688.F32.TF32 R8, R52, R200, R80 ;  /* 0x000000c83408723c */ /* 0x010fde0000081050 */
[----:B------:R-:W-:-:S03]  /*4feb0*/  NOP ;  /* 0x0000000000007918 */ /* 0x000fc60000000000 */
[----:B------:R-:W-:Y:S01]  /*4fec0*/  IMAD.MOV.U32 R15, RZ, RZ, R16 ;  /* 0x000000ffff0f7224 */ /* 0x000fe200078e0010 */
[----:B------:R-:W-:Y:S01]  /*4fed0*/  MOV R12, R19 ;  /* 0x00000013000c7202 */ /* 0x000fe20000000f00 */
[----:B------:R-:W-:Y:S02]  /*4fee0*/  IMAD.MOV.U32 R14, RZ, RZ, R17 ;  /* 0x000000ffff0e7224 */ /* 0x000fe400078e0011 */
[----:B------:R-:W-:-:S03]  /*4fef0*/  IMAD.MOV.U32 R13, RZ, RZ, R18 ;  /* 0x000000ffff0d7224 */ /* 0x000fc600078e0012 */
[----:B------:R-:W-:Y:S04]  /*4ff00*/  STL.64 [R1+0x3bf8], R14 ;  /* 0x003bf80e01007387 */ /* 0x000fe80000100a00 */
[----:B------:R-:W-:Y:S04]  /*4ff10*/  STL.64 [R1+0x3bf0], R12 ;  /* 0x003bf00c01007387 */ /* 0x000fe80000100a00 */
[----:B------:R-:W3:Y:S04]  /*4ff20*/  LDL.LU R72, [R1+0xca0] ;  /* 0x000ca00001487983 */ /* 0x000ee80000300800 */
[----:B------:R-:W-:Y:S04]  /*4ff30*/  STL.64 [R1+0x530], R8 ;  /* 0x0005300801007387 */ /* 0x000fe80000100a00 */
[----:B------:R1:W-:Y:S04]  /*4ff40*/  STL.64 [R1+0x538], R10 ;  /* 0x0005380a01007387 */ /* 0x0003e80000100a00 */
        /* <DEDUP_REMOVED lines=21> */
[----:B--2---:R-:W-:Y:S01]  /*500a0*/  HMMA.1688.F32.TF32 R20, R52, R196, R84 ;  /* 0x000000c43414723c */ /* 0x004fe20000081054 */
[----:B------:R-:W-:-:S02]  /*500b0*/  IMAD.MOV.U32 R98, RZ, RZ, R49 ;  /* 0x000000ffff627224 */ /* 0x000fc400078e0031 */
[----:B------:R-:W-:-:S04]  /*500c0*/  IMAD.MOV.U32 R99, RZ, RZ, R48 ;  /* 0x000000ffff637224 */ /* 0x000fc800078e0030 */
[----:B------:R-:W-:Y:S01]  /*500d0*/  IMAD.MOV.U32 R86, RZ, RZ, R25 ;  /* 0x000000ffff567224 */ /* 0x000fe200078e0019 */
[----:B------:R-:W-:Y:S01]  /*500e0*/  MOV R87, R24 ;  /* 0x0000001800577202 */ /* 0x000fe20000000f00 */
[----:B------:R-:W-:Y:S02]  /*500f0*/  IMAD.MOV.U32 R84, RZ, RZ, R29 ;  /* 0x000000ffff547224 */ /* 0x000fe400078e001d */
[----:B------:R-:W-:Y:S02]  /*50100*/  IMAD.MOV.U32 R85, RZ, RZ, R28 ;  /* 0x000000ffff557224 */ /* 0x000fe400078e001c */
[----:B------:R-:W-:Y:S02]  /*50110*/  IMAD.MOV.U32 R82, RZ, RZ, R33 ;  /* 0x000000ffff527224 */ /* 0x000fe400078e0021 */
[----:B------:R-:W-:Y:S01]  /*50120*/  IMAD.MOV.U32 R83, RZ, RZ, R32 ;  /* 0x000000ffff537224 */ /* 0x000fe200078e0020 */
[----:B------:R-:W-:Y:S01]  /*50130*/  MOV R80, R37 ;  /* 0x0000002500507202 */ /* 0x000fe20000000f00 */
[----:B------:R-:W-:-:S02]  /*50140*/  IMAD.MOV.U32 R88, RZ, RZ, R45 ;  /* 0x000000ffff587224 */ /* 0x000fc400078e002d */
[----:B------:R-:W-:Y:S02]  /*50150*/  IMAD.MOV.U32 R89, RZ, RZ, R44 ;  /* 0x000000ffff597224 */ /* 0x000fe400078e002c */
[----:B------:R-:W-:Y:S02]  /*50160*/  IMAD.MOV.U32 R90, RZ, RZ, R41 ;  /* 0x000000ffff5a7224 */ /* 0x000fe400078e0029 */
[----:B------:R-:W-:Y:S02]  /*50170*/  IMAD.MOV.U32 R91, RZ, RZ, R40 ;  /* 0x000000ffff5b7224 */ /* 0x000fe400078e0028 */
[----:B------:R-:W-:-:S05]  /*50180*/  IMAD.MOV.U32 R81, RZ, RZ, R36 ;  /* 0x000000ffff517224 */ /* 0x000fca00078e0024 */
[C---:B------:R-:W-:Y:S06]  /*50190*/  HMMA.1688.F32.TF32 R44, R52.reuse, R168, R88 ;  /* 0x000000a8342c723c */ /* 0x040fec0000081058 */
[C---:B------:R-:W-:Y:S01]  /*501a0*/  HMMA.1688.F32.TF32 R48, R52.reuse, R164, R80 ;  /* 0x000000a43430723c */ /* 0x040fe20000081050 */
[----:B------:R-:W-:Y:S04]  /*501b0*/  STL.64 [R1+0x3b58], R22 ;  /* 0x003b581601007387 */ /* 0x000fe80000100a00 */
[----:B------:R-:W-:Y:S01]  /*501c0*/  STL.64 [R1+0x3b50], R20 ;  /* 0x003b501401007387 */ /* 0x000fe20000100a00 */
[C---:B---3--:R-:W-:Y:S06]  /*501d0*/  HMMA.1688.F32.TF32 R28, R52.reuse, R188, R72 ;  /* 0x000000bc341c723c */ /* 0x048fec0000081048 */
[C---:B----4-:R-:W-:Y:S06]  /*501e0*/  HMMA.1688.F32.TF32 R24, R52.reuse, R192, R104 ;  /* 0x000000c03418723c */ /* 0x050fec0000081068 */
        /* <DEDUP_REMOVED lines=48> */
[----:B------:R-:W-:Y:S01]  /*504f0*/  HMMA.1688.F32.TF32 R52, R52, R160, R84 ;  /* 0x000000a03434723c */ /* 0x000fe20000081054 */
[----:B------:R-:W-:-:S02]  /*50500*/  IMAD.MOV.U32 R82, RZ, RZ, R65 ;  /* 0x000000ffff527224 */ /* 0x000fc400078e0041 */
[----:B------:R-:W-:Y:S01]  /*50510*/  IMAD.MOV.U32 R83, RZ, RZ, R64 ;  /* 0x000000ffff537224 */ /* 0x000fe200078e0040 */
[----:B------:R-:W-:Y:S03]  /*50520*/  LDS R224, [R5+UR10+0x8280] ;  /* 0x0082800a05e07984 */ /* 0x000fe60008000800 */
[----:B------:R-:W-:Y:S01]  /*50530*/  MOV R86, R57 ;  /* 0x0000003900567202 */ /* 0x000fe20000000f00 */
[----:B------:R-:W-:Y:S01]  /*50540*/  IMAD.MOV.U32 R87, RZ, RZ, R56 ;  /* 0x000000ffff577224 */ /* 0x000fe200078e0038 */
[----:B------:R-:W-:Y:S01]  /*50550*/  LDS R226, [R5+UR10+0x9280] ;  /* 0x0092800a05e27984 */ /* 0x000fe20008000800 */
[----:B------:R-:W-:Y:S02]  /*50560*/  IMAD.MOV.U32 R84, RZ, RZ, R61 ;  /* 0x000000ffff547224 */ /* 0x000fe400078e003d */
[----:B------:R-:W-:Y:S01]  /*50570*/  IMAD.MOV.U32 R85, RZ, RZ, R60 ;  /* 0x000000ffff557224 */ /* 0x000fe200078e003c */
[----:B------:R-:W-:Y:S01]  /*50580*/  LDS R225, [R6+UR10+0x8280] ;  /* 0x0082800a06e17984 */ /* 0x000fe20008000800 */
[----:B------:R-:W-:-:S02]  /*50590*/  IMAD.MOV.U32 R80, RZ, RZ, R69 ;  /* 0x000000ffff507224 */ /* 0x000fc400078e0045 */
[----:B------:R-:W-:Y:S01]  /*505a0*/  IMAD.MOV.U32 R81, RZ, RZ, R68 ;  /* 0x000000ffff517224 */ /* 0x000fe200078e0044 */
[----:B------:R-:W1:Y:S06]  /*505b0*/  LDS R227, [R6+UR10+0x9280] ;  /* 0x0092800a06e37984 */ /* 0x000e6c0008000800 */
[C---:B------:R-:W-:Y:S01]  /*505c0*/  HMMA.1688.F32.TF32 R80, R112.reuse, R192, R80 ;  /* 0x000000c07050723c */ /* 0x040fe20000081050 */
[----:B------:R-:W-:Y:S04]  /*505d0*/  STL.64 [R1+0x3c28], R54 ;  /* 0x003c283601007387 */ /* 0x000fe80000100a00 */
[----:B------:R-:W-:Y:S01]  /*505e0*/  STL.64 [R1+0x3c20], R52 ;  /* 0x003c203401007387 */ /* 0x000fe20000100a00 */
[C---:B---3--:R-:W-:Y:S06]  /*505f0*/  HMMA.1688.F32.TF32 R156, R112.reuse, R216, R104 ;  /* 0x000000d8709c723c */ /* 0x048fec0000081068 */
[C---:B----4-:R-:W-:Y:S06]  /*50600*/  HMMA.1688.F32.TF32 R56, R112.reuse, R220, R76 ;  /* 0x000000dc7038723c */ /* 0x050fec000008104c */
[C---:B--2---:R-:W-:Y:S06]  /*50610*/  HMMA.1688.F32.TF32 R60, R112.reuse, R212, R72 ;  /* 0x000000d4703c723c */ /* 0x044fec0000081048 */
[C---:B------:R-:W-:Y:S06]  /*50620*/  HMMA.1688.F32.TF32 R72, R112.reuse, R200, R92 ;  /* 0x000000c87048723c */ /* 0x040fec000008105c */
[C---:B------:R-:W-:Y:S05]  /*50630*/  HMMA.1688.F32.TF32 R64, R112.reuse, R208, R100 ;  /* 0x000000d07040723c */ /* 0x040fea0000081064 */
        /* <DEDUP_REMOVED lines=54> */
[C---:B------:R-:W-:Y:S03]  /*509a0*/  HMMA.1688.F32.TF32 R84, R112.reuse, R188, R84 ;  /* 0x000000bc7054723c */ /* 0x040fe60000081054 */
        /* <DEDUP_REMOVED lines=8> */
[----:B------:R-:W-:Y:S04]  /*50a30*/  STL.64 [R1+0x3cb8], R86 ;  /* 0x003cb85601007387 */ /* 0x000fe80000100a00 */
[----:B------:R-:W-:Y:S01]  /*50a40*/  STL.64 [R1+0x3cb0], R84 ;  /* 0x003cb05401007387 */ /* 0x000fe20000100a00 */
[C---:B----4-:R-:W-:Y:S06]  /*50a50*/  HMMA.1688.F32.TF32 R92, R112.reuse, R180, R92 ;  /* 0x000000b4705c723c */ /* 0x050fec000008105c */
[----:B--2---:R-:W-:-:S15]  /*50a60*/  HMMA.1688.F32.TF32 R88, R112, R184, R88 ;  /* 0x000000b87058723c */ /* 0x004fde0000081058 */
[----:B------:R-:W-:-:S08]  /*50a70*/  NOP ;  /* 0x0000000000007918 */ /* 0x000fd00000000000 */
[----:B------:R-:W-:Y:S04]  /*50a80*/  STL.64 [R1+0x3cc8], R90 ;  /* 0x003cc85a01007387 */ /* 0x000fe80000100a00 */
[----:B------:R-:W-:Y:S04]  /*50a90*/  STL.64 [R1+0x3cc0], R88 ;  /* 0x003cc05801007387 */ /* 0x000fe80000100a00 */
[----:B------:R-:W-:Y:S04]  /*50aa0*/  STL.64 [R1+0x3cd8], R94 ;  /* 0x003cd85e01007387 */ /* 0x000fe80000100a00 */
[----:B------:R-:W-:Y:S04]  /*50ab0*/  STL.64 [R1+0x3cd0], R92 ;  /* 0x003cd05c01007387 */ /* 0x000fe80000100a00 */
[----:B------:R-:W2:Y:S04]  /*50ac0*/  LDL.LU R136, [R1+0xc20] ;  /* 0x000c200001887983 */ /* 0x000ea80000300800 */
[----:B------:R-:W2:Y:S04]  /*50ad0*/  LDL.LU R137, [R1+0xc24] ;  /* 0x000c240001897983 */ /* 0x000ea80000300800 */
[----:B------:R-:W2:Y:S04]  /*50ae0*/  LDL.LU R138, [R1+0xc28] ;  /* 0x000c2800018a7983 */ /* 0x000ea80000300800 */
[----:B------:R-:W2:Y:S01]  /*50af0*/  LDL.LU R139, [R1+0xc2c] ;  /* 0x000c2c00018b7983 */ /* 0x000ea20000300800 */
[C---:B---3--:R-:W-:Y:S06]  /*50b00*/  HMMA.1688.F32.TF32 R96, R112.reuse, R176, R96 ;  /* 0x000000b07060723c */ /* 0x048fec0000081060 */
[C---:B------:R-:W-:Y:S06]  /*50b10*/  HMMA.1688.F32.TF32 R100, R112.reuse, R172, R100 ;  /* 0x000000ac7064723c */ /* 0x040fec0000081064 */
[C---:B------:R-:W-:Y:S06]  /*50b20*/  HMMA.1688.F32.TF32 R104, R112.reuse, R168, R104 ;  /* 0x000000a87068723c */ /* 0x040fec0000081068 */
[----:B------:R-:W-:Y:S06]  /*50b30*/  HMMA.1688.F32.TF32 R108, R112, R164, R108 ;  /* 0x000000a4706c723c */ /* 0x000fec000008106c */
        /* <DEDUP_REMOVED lines=10> */
[----:B------:R-:W-:Y:S04]  /*50be0*/  STL [R1+0x3acc], R124 ;  /* 0x003acc7c01007387 */ /* 0x000fe80000100800 */
[----:B------:R-:W-:Y:S04]  /*50bf0*/  STL [R1+0x3ac8], R125 ;  /* 0x003ac87d01007387 */ /* 0x000fe80000100800 */
[----:B------:R-:W-:Y:S04]  /*50c00*/  STL [R1+0x3ac4], R126 ;  /* 0x003ac47e01007387 */ /* 0x000fe80000100800 */
[----:B------:R-:W-:Y:S04]  /*50c10*/  STL [R1+0x3ac0], R127 ;  /* 0x003ac07f01007387 */ /* 0x000fe80000100800 */
        /* <DEDUP_REMOVED lines=8> */
[----:B------:R-:W-:-:S15]  /*50ca0*/  HMMA.1688.F32.TF32 R128, R228, R208, R128 ;  /* 0x000000d0e480723c */ /* 0x000fde0000081080 */
[----:B------:R-:W-:-:S08]  /*50cb0*/  NOP ;  /* 0x0000000000007918 */ /* 0x000fd00000000000 */
[----:B------:R-:W-:Y:S04]  /*50cc0*/  STL [R1+0x3adc], R128 ;  /* 0x003adc8001007387 */ /* 0x000fe80000100800 */
[----:B------:R-:W-:Y:S04]  /*50cd0*/  STL [R1+0x3ad8], R129 ;  /* 0x003ad88101007387 */ /* 0x000fe80000100800 */
[----:B------:R-:W-:Y:S04]  /*50ce0*/  STL [R1+0x3ad4], R130 ;  /* 0x003ad48201007387 */ /* 0x000fe80000100800 */
[----:B------:R-:W-:Y:S01]  /*50cf0*/  STL [R1+0x3ad0], R131 ;  /* 0x003ad08301007387 */ /* 0x000fe20000100800 */
[C---:B--2---:R-:W-:Y:S03]  /*50d00*/  HMMA.1688.F32.TF32 R148, R228.reuse, R204, R136 ;  /* 0x000000cce494723c */ /* 0x044fe60000081088 */
        /* <DEDUP_REMOVED lines=21> */
[----:B------:R-:W-:Y:S03]  /*50e60*/  STL [R1+0x3ab8], R148 ;  /* 0x003ab89401007387 */ /* 0x000fe60000100800 */
[C---:B----4-:R-:W-:Y:S01]  /*50e70*/  HMMA.1688.F32.TF32 R152, R228.reuse, R196, R152 ;  /* 0x000000c4e498723c */ /* 0x050fe20000081098 */
[----:B------:R-:W-:Y:S04]  /*50e80*/  STL [R1+0x3ab4], R149 ;  /* 0x003ab49501007387 */ /* 0x000fe80000100800 */
[----:B------:R-:W-:Y:S04]  /*50e90*/  STL [R1+0x3ab0], R150 ;  /* 0x003ab09601007387 */ /* 0x000fe80000100800 */
[----:B------:R-:W-:Y:S08]  /*50ea0*/  STL [R1+0x3aac], R151 ;  /* 0x003aac9701007387 */ /* 0x000ff00000100800 */
[----:B------:R-:W-:Y:S04]  /*50eb0*/  STL [R1+0x3ae8], R132 ;  /* 0x003ae88401007387 */ /* 0x000fe80000100800 */
[----:B------:R-:W-:Y:S04]  /*50ec0*/  STL [R1+0x3ae4], R133 ;  /* 0x003ae48501007387 */ /* 0x000fe80000100800 */
[----:B------:R-:W-:Y:S04]  /*50ed0*/  STL [R1+0x3ae0], R134 ;  /* 0x003ae08601007387 */ /* 0x000fe80000100800 */
[----:B------:R-:W-:Y:S04]  /*50ee0*/  STL [R1+0x3abc], R135 ;  /* 0x003abc8701007387 */ /* 0x000fe80000100800 */
[----:B------:R3:W-:Y:S04]  /*50ef0*/  STL [R1+0x3af8], R152 ;  /* 0x003af89801007387 */ /* 0x0007e80000100800 */
[----:B------:R4:W-:Y:S04]  /*50f00*/  STL [R1+0x3af4], R153 ;  /* 0x003af49901007387 */ /* 0x0009e80000100800 */
[----:B------:R4:W-:Y:S04]  /*50f10*/  STL [R1+0x3af0], R154 ;  /* 0x003af09a01007387 */ /* 0x0009e80000100800 */
[----:B------:R4:W-:Y:S04]  /*50f20*/  STL [R1+0x3aec], R155 ;  /* 0x003aec9b01007387 */ /* 0x0009e80000100800 */
[----:B------:R-:W4:Y:S04]  /*50f30*/  LDL.LU R232, [R1+0x990] ;  /* 0x0009900001e87983 */ /* 0x000f280000300800 */
[----:B------:R-:W4:Y:S04]  /*50f40*/  LDL.LU R233, [R1+0x994] ;  /* 0x0009940001e97983 */ /* 0x000f280000300800 */
[----:B------:R-:W4:Y:S04]  /*50f50*/  LDL.LU R234, [R1+0x998] ;  /* 0x0009980001ea7983 */ /* 0x000f280000300800 */
[----:B------:R-:W4:Y:S01]  /*50f60*/  LDL.LU R235, [R1+0x99c] ;  /* 0x00099c0001eb7983 */ /* 0x000f220000300800 */
[C---:B--2---:R-:W-:Y:S06]  /*50f70*/  HMMA.1688.F32.TF32 R136, R228.reuse, R192, R136 ;  /* 0x000000c0e488723c */ /* 0x044fec0000081088 */
[C---:B-1----:R-:W-:Y:S06]  /*50f80*/  HMMA.1688.F32.TF32 R8, R228.reuse, R176, R244 ;  /* 0x000000b0e408723c */ /* 0x042fec00000810f4 */
[C---:B------:R-:W-:Y:S11]  /*50f90*/  HMMA.1688.F32.TF32 R140, R228.reuse, R188, R140 ;  /* 0x000000bce48c723c */ /* 0x040ff6000008108c */
[----:B------:R-:W-:Y:S01]  /*50fa0*/  STL [R1+0x3b08], R136 ;  /* 0x003b088801007387 */ /* 0x000fe20000100800 */
[C---:B------:R-:W-:Y:S03]  /*50fb0*/  HMMA.1688.F32.TF32 R144, R228.reuse, R184, R144 ;  /* 0x000000b8e490723c */ /* 0x040fe60000081090 */
[----:B------:R-:W-:Y:S03]  /*50fc0*/  STL [R1+0x3b04], R137 ;  /* 0x003b048901007387 */ /* 0x000fe60000100800 */
[----:B------:R-:W-:Y:S01]  /*50fd0*/  HMMA.1688.F32.TF32 R12, R228, R180, R240 ;  /* 0x000000b4e40c723c */ /* 0x000fe200000810f0 */
[----:B------:R-:W-:Y:S04]  /*50fe0*/  STL [R1+0x3b00], R138 ;  /* 0x003b008a01007387 */ /* 0x000fe80000100800 */
[----:B------:R-:W-:Y:S04]  /*50ff0*/  STL [R1+0x3afc], R139 ;  /* 0x003afc8b01007387 */ /* 0x000fe80000100800 */
[----:B------:R-:W-:Y:S04]  /*51000*/  STL [R1+0x3b18], R140 ;  /* 0x003b188c01007387 */ /* 0x000fe80000100800 */
[----:B------:R-:W-:Y:S04]  /*51010*/  STL [R1+0x3b14], R141 ;  /* 0x003b148d01007387 */ /* 0x000fe80000100800 */
[----:B------:R-:W-:Y:S04]  /*51020*/  STL [R1+0x3b10], R142 ;  /* 0x003b108e01007387 */ /* 0x000fe80000100800 */
[----:B------:R-:W-:Y:S04]  /*51030*/  STL [R1+0x3b0c], R143 ;  /* 0x003b0c8f01007387 */ /* 0x000fe80000100800 */
[----:B------:R-:W-:Y:S04]  /*51040*/  STL [R1+0x3b28], R144 ;  /* 0x003b289001007387 */ /* 0x000fe80000100800 */
[----:B------:R-:W-:Y:S01]  /*51050*/  STL [R1+0x3b24], R145 ;  /* 0x003b249101007387 */ /* 0x000fe20000100800 */
[----:B---3--:R-:W-:-:S03]  /*51060*/  IMAD.MOV.U32 R152, RZ, RZ, R8 ;  /* 0x000000ffff987224 */ /* 0x008fc600078e0008 */
[----:B------:R-:W-:Y:S01]  /*51070*/  STL [R1+0x3b20], R146 ;  /* 0x003b209201007387 */ /* 0x000fe20000100800 */
[----:B----4-:R-:W-:-:S03]  /*51080*/  IMAD.MOV.U32 R153, RZ, RZ, R9 ;  /* 0x000000ffff997224 */ /* 0x010fc600078e0009 */
[----:B------:R-:W-:Y:S01]  /*51090*/  STL [R1+0x3b1c], R147 ;  /* 0x003b1c9301007387 */ /* 0x000fe20000100800 */
[----:B------:R-:W-:-:S03]  /*510a0*/  IMAD.MOV.U32 R154, RZ, RZ, R10 ;  /* 0x000000ffff9a7224 */ /* 0x000fc600078e000a */
[----:B------:R1:W-:Y:S01]  /*510b0*/  STL.64 [R1+0x740], R12 ;  /* 0x0007400c01007387 */ /* 0x0003e20000100a00 */
[----:B------:R-:W-:-:S03]  /*510c0*/  IMAD.MOV.U32 R155, RZ, RZ, R11 ;  /* 0x000000ffff9b7224 */ /* 0x000fc600078e000b */
[----:B------:R2:W-:Y:S04]  /*510d0*/  STL.64 [R1+0x748], R14 ;  /* 0x0007480e01007387 */ /* 0x0005e80000100a00 */
[----:B------:R-:W3:Y:S04]  /*510e0*/  LDL.LU R8, [R1+0x900] ;  /* 0x0009000001087983 */ /* 0x000ee80000300800 */
[----:B------:R-:W3:Y:S04]  /*510f0*/  LDL.LU R9, [R1+0x904] ;  /* 0x0009040001097983 */ /* 0x000ee80000300800 */
[----:B------:R-:W3:Y:S04]  /*51100*/  LDL.LU R10, [R1+0x908] ;  /* 0x00090800010a7983 */ /* 0x000ee80000300800 */
[----:B------:R-:W3:Y:S04]  /*51110*/  LDL.LU R11, [R1+0x90c] ;  /* 0x00090c00010b7983 */ /* 0x000ee80000300800 */
[----:B-1----:R-:W4:Y:S04]  /*51120*/  LDL.LU R12, [R1+0x920] ;  /* 0x00092000010c7983 */ /* 0x002f280000300800 */
[----:B------:R-:W4:Y:S04]  /*51130*/  LDL.LU R13, [R1+0x924] ;  /* 0x00092400010d7983 */ /* 0x000f280000300800 */
[----:B--2---:R-:W4:Y:S04]  /*51140*/  LDL.LU R14, [R1+0x928] ;  /* 0x00092800010e7983 */ /* 0x004f280000300800 */
[----:B------:R-:W4:Y:S04]  /*51150*/  LDL.LU R15, [R1+0x92c] ;  /* 0x00092c00010f7983 */ /* 0x000f280000300800 */
[----:B------:R1:W-:Y:S04]  /*51160*/  STL [R1+0x3b38], R155 ;  /* 0x003b389b01007387 */ /* 0x0003e80000100800 */
[----:B------:R2:W-:Y:S04]  /*51170*/  STL [R1+0x3b34], R154 ;  /* 0x003b349a01007387 */ /* 0x0005e80000100800 */
[----:B------:R2:W-:Y:S04]  /*51180*/  STL [R1+0x3b30], R153 ;  /* 0x003b309901007387 */ /* 0x0005e80000100800 */
[----:B------:R2:W-:Y:S04]  /*51190*/  STL [R1+0x3b2c], R152 ;  /* 0x003b2c9801007387 */ /* 0x0005e80000100800 */
        /* <DEDUP_REMOVED lines=16> */
[----:B------:R-:W-:Y:S03]  /*512a0*/  HMMA.1688.F32.TF32 R16, R228, R172, R232 ;  /* 0x000000ace410723c */ /* 0x000fe600000810e8 */
[----:B------:R-:W4:Y:S04]  /*512b0*/  LDL.LU R232, [R1+0x820] ;  /* 0x0008200001e87983 */ /* 0x000f280000300800 */
[----:B------:R-:W4:Y:S04]  /*512c0*/  LDL.LU R233, [R1+0x824] ;  /* 0x0008240001e97983 */ /* 0x000f280000300800 */
[----:B------:R-:W4:Y:S04]  /*512d0*/  LDL.LU R234, [R1+0x828] ;  /* 0x0008280001ea7983 */ /* 0x000f280000300800 */
[----:B------:R-:W4:Y:S09]  /*512e0*/  LDL.LU R235, [R1+0x82c] ;  /* 0x00082c0001eb7983 */ /* 0x000f320000300800 */
[----:B------:R-:W-:Y:S01]  /*512f0*/  IMAD.MOV.U32 R128, RZ, RZ, R19 ;  /* 0x000000ffff807224 */ /* 0x000fe200078e0013 */
[----:B------:R-:W-:Y:S01]  /*51300*/  MOV R133, R17 ;  /* 0x0000001100857202 */ /* 0x000fe20000000f00 */
[----:B------:R-:W-:-:S02]  /*51310*/  IMAD.MOV.U32 R134, RZ, RZ, R18 ;  /* 0x000000ffff867224 */ /* 0x000fc400078e0012 */
[----:B------:R-:W-:Y:S01]  /*51320*/  IMAD.MOV.U32 R132, RZ, RZ, R16 ;  /* 0x000000ffff847224 */ /* 0x000fe200078e0010 */
[----:B------:R1:W-:Y:S04]  /*51330*/  STL [R1+0x3b48], R128 ;  /* 0x003b488001007387 */ /* 0x0003e80000100800 */
[----:B------:R1:W-:Y:S04]  /*51340*/  STL [R1+0x3b44], R134 ;  /* 0x003b448601007387 */ /* 0x0003e80000100800 */
[----:B------:R1:W-:Y:S04]  /*51350*/  STL [R1+0x3b40], R133 ;  /* 0x003b408501007387 */ /* 0x0003e80000100800 */
[----:B------:R1:W-:Y:S01]  /*51360*/  STL [R1+0x3b3c], R132 ;  /* 0x003b3c8401007387 */ /* 0x0003e20000100800 */
[----:B---3--:R-:W-:-:S15]  /*51370*/  HMMA.1688.F32.TF32 R8, R228, R164, R8 ;  /* 0x000000a4e408723c */ /* 0x008fde0000081008 */
[----:B------:R-:W-:-:S09]  /*51380*/  NOP ;  /* 0x0000000000007918 */ /* 0x000fd20000000000 */
[----:B------:R-:W-:Y:S01]  /*51390*/  MOV R140, R8 ;  /* 0x00000008008c7202 */ /* 0x000fe20000000f00 */
        /* <DEDUP_REMOVED lines=9> */
[----:B----4-:R-:W-:-:S15]  /*51430*/  HMMA.1688.F32.TF32 R8, R224, R220, R248 ;  /* 0x000000dce008723c */ /* 0x010fde00000810f8 */
[----:B------:R-:W-:-:S09]  /*51440*/  NOP ;  /* 0x0000000000007918 */ /* 0x000fd20000000000 */
[----:B------:R-:W-:Y:S02]  /*51450*/  IMAD.MOV.U32 R125, RZ, RZ, R8 ;  /* 0x000000ffff7d7224 */ /* 0x000fe400078e0008 */
[----:B------:R-:W-:Y:S02]  /*51460*/  IMAD.MOV.U32 R126, RZ, RZ, R9 ;  /* 0x000000ffff7e7224 */ /* 0x000fe400078e0009 */
[----:B------:R-:W-:Y:S02]  /*51470*/  IMAD.MOV.U32 R127, RZ, RZ, R10 ;  /* 0x000000ffff7f7224 */ /* 0x000fe400078e000a */
[----:B------:R-:W-:Y:S02]  /*51480*/  IMAD.MOV.U32 R135, RZ, RZ, R11 ;  /* 0x000000ffff877224 */ /* 0x000fe400078e000b */
[----:B------:R-:W-:-:S15]  /*51490*/  HMMA.1688.F32.TF32 R8, R224, R216, R240 ;  /* 0x000000d8e008723c */ /* 0x000fde00000810f0 */
[----:B------:R-:W-:-:S09]  /*514a0*/  NOP ;  /* 0x0000000000007918 */ /* 0x000fd20000000000 */
[----:B------:R-:W-:Y:S01]  /*514b0*/  IMAD.MOV.U32 R129, RZ, RZ, R8 ;  /* 0x000000ffff817224 */ /* 0x000fe200078e0008 */
[----:B------:R-:W-:Y:S01]  /*514c0*/  MOV R131, R10 ;  /* 0x0000000a00837202 */ /* 0x000fe20000000f00 */
[----:B------:R-:W-:Y:S02]  /*514d0*/  IMAD.MOV.U32 R130, RZ, RZ, R9 ;  /* 0x000000ffff827224 */ /* 0x000fe400078e0009 */
[----:B------:R-:W-:Y:S02]  /*514e0*/  IMAD.MOV.U32 R124, RZ, RZ, R11 ;  /* 0x000000ffff7c7224 */ /* 0x000fe400078e000b */
[----:B------:R-:W-:Y:S01]  /*514f0*/  HMMA.1688.F32.TF32 R8, R224, R212, R244 ;  /* 0x000000d4e008723c */ /* 0x000fe200000810f4 */
[----:B------:R-:W2:Y:S04]  /*51500*/  LDL.LU R244, [R1+0x12b0] ;  /* 0x0012b00001f47983 */ /* 0x000ea80000300800 */
[----:B------:R-:W2:Y:S04]  /*51510*/  LDL.LU R245, [R1+0x12b4] ;  /* 0x0012b40001f57983 */ /* 0x000ea80000300800 */
[----:B------:R-:W2:Y:S04]  /*51520*/  LDL.LU R246, [R1+0x12b8] ;  /* 0x0012b80001f67983 */ /* 0x000ea80000300800 */
[----:B------:R-:W2:Y:S04]  /*51530*/  LDL.LU R247, [R1+0x12bc] ;  /* 0x0012bc0001f77983 */ /* 0x000ea80000300800 */
[----:B------:R-:W3:Y:S04]  /*51540*/  LDL.LU R248, [R1+0x12d0] ;  /* 0x0012d00001f87983 */ /* 0x000ee80000300800 */
[----:B------:R-:W3:Y:S03]  /*51550*/  LDL.LU R249, [R1+0x12d4] ;  /* 0x0012d40001f97983 */ /* 0x000ee60000300800 */
[----:B-1----:R-:W-:Y:S01]  /*51560*/  IMAD.MOV.U32 R155, RZ, RZ, R8 ;  /* 0x000000ffff9b7224 */ /* 0x002fe200078e0008 */
[----:B------:R-:W3:Y:S01]  /*51570*/  LDL.LU R250, [R1+0x12d8] ;  /* 0x0012d80001fa7983 */ /* 0x000ee20000300800 */
[----:B------:R-:W-:-:S02]  /*51580*/  IMAD.MOV.U32 R154, RZ, RZ, R9 ;  /* 0x000000ffff9a7224 */ /* 0x000fc400078e0009 */
[----:B------:R-:W-:Y:S01]  /*51590*/  IMAD.MOV.U32 R153, RZ, RZ, R10 ;  /* 0x000000ffff997224 */ /* 0x000fe200078e000a */
[----:B------:R-:W3:Y:S01]  /*515a0*/  LDL.LU R251, [R1+0x12dc] ;  /* 0x0012dc0001fb7983 */ /* 0x000ee20000300800 */
[----:B------:R-:W-:Y:S02]  /*515b0*/  IMAD.MOV.U32 R152, RZ, RZ, R11 ;  /* 0x000000ffff987224 */ /* 0x000fe400078e000b */
[----:B------:R-:W-:-:S15]  /*515c0*/  HMMA.1688.F32.TF32 R8, R224, R208, R232 ;  /* 0x000000d0e008723c */ /* 0x000fde00000810e8 */
[----:B------:R-:W-:-:S09]  /*515d0*/  NOP ;  /* 0x0000000000007918 */ /* 0x000fd20000000000 */
[----:B------:R-:W-:Y:S01]  /*515e0*/  IMAD.MOV.U32 R128, RZ, RZ, R8 ;  /* 0x000000ffff807224 */ /* 0x000fe200078e0008 */
[----:B------:R-:W-:Y:S01]  /*515f0*/  MOV R134, R9 ;  /* 0x0000000900867202 */ /* 0x000fe20000000f00 */
[----:B------:R-:W4:Y:S01]  /*51600*/  LDL.LU R8, [R1+0x980] ;  /* 0x0009800001087983 */ /* 0x000f220000300800 */
[----:B------:R-:W-:Y:S02]  /*51610*/  IMAD.MOV.U32 R133, RZ, RZ, R10 ;  /* 0x000000ffff857224 */ /* 0x000fe400078e000a */
[----:B------:R-:W-:Y:S01]  /*51620*/  IMAD.MOV.U32 R132, RZ, RZ, R11 ;  /* 0x000000ffff847224 */ /* 0x000fe200078e000b */
        /* <DEDUP_REMOVED lines=43> */
[----:B------:R-:W2:Y:S05]  /*518e0*/  LDL.LU R35, [R1+0x133c] ;  /* 0x00133c0001237983 */ /* 0x000eaa0000300800 */
[----:B------:R-:W-:-:S02]  /*518f0*/  IMAD.MOV.U32 R136, RZ, RZ, R12 ;  /* 0x000000ffff887224 */ /* 0x000fc400078e000c */
[----:B------:R-:W-:Y:S01]  /*51900*/  IMAD.MOV.U32 R137, RZ, RZ, R13 ;  /* 0x000000ffff897224 */ /* 0x000fe200078e000d */
[----:B------:R-:W2:Y:S01]  /*51910*/  LDL.LU R12, [R1+0x12f0] ;  /* 0x0012f000010c7983 */ /* 0x000ea20000300800 */
[----:B------:R-:W-:Y:S02]  /*51920*/  IMAD.MOV.U32 R138, RZ, RZ, R14 ;  /* 0x000000ffff8a7224 */ /* 0x000fe400078e000e */
[----:B------:R-:W-:Y:S01]  /*51930*/  IMAD.MOV.U32 R139, RZ, RZ, R15 ;  /* 0x000000ffff8b7224 */ /* 0x000fe200078e000f */
        /* <DEDUP_REMOVED lines=11> */
[C---:B------:R-:W-:Y:S06]  /*519f0*/  HMMA.1688.F32.TF32 R116, R228.reuse, R220, R116 ;  /* 0x000000dce474723c */ /* 0x040fec0000081074 */
[----:B------:R-:W-:Y:S01]  /*51a00*/  HMMA.1688.F32.TF32 R120, R228, R216, R120 ;  /* 0x000000d8e478723c */ /* 0x000fe20000081078 */
[----:B------:R-:W-:Y:S04]  /*51a10*/  LDS R228, [R7+UR10+0x8280] ;  /* 0x0082800a07e47984 */ /* 0x000fe80008000800 */
[----:B------:R-:W-:Y:S04]  /*51a20*/  LDS R230, [R7+UR10+0x9280] ;  /* 0x0092800a07e67984 */ /* 0x000fe80008000800 */
[----:B------:R-:W-:Y:S04]  /*51a30*/  LDS R229, [R252+UR10+0x8280] ;  /* 0x0082800afce57984 */ /* 0x000fe80008000800 */
[----:B------:R-:W1:Y:S01]  /*51a40*/  LDS R231, [R252+UR10+0x9280] ;  /* 0x0092800afce77984 */ /* 0x000e620008000800 */
[C---:B----4-:R-:W-:Y:S06]  /*51a50*/  HMMA.1688.F32.TF32 R8, R224.reuse, R160, R8 ;  /* 0x000000a0e008723c */ /* 0x050fec0000081008 */
[C---:B---3--:R-:W-:Y:S06]  /*51a60*/  HMMA.1688.F32.TF32 R36, R224.reuse, R188, R36 ;  /* 0x000000bce024723c */ /* 0x048fec0000081024 */
[----:B--2---:R-:W-:-:S15]  /*51a70*/  HMMA.1688.F32.TF32 R48, R224, R204, R48 ;  /* 0x000000cce030723c */ /* 0x004fde0000081030 */
[----:B------:R-:W-:-:S09]  /*51a80*/  NOP ;  /* 0x0000000000007918 */ /* 0x000fd20000000000 */
[----:B------:R-:W-:Y:S02]  /*51a90*/  IMAD.MOV.U32 R148, RZ, RZ, R48 ;  /* 0x000000ffff947224 */ /* 0x000fe400078e0030 */
[----:B------:R-:W-:Y:S02]  /*51aa0*/  IMAD.MOV.U32 R149, RZ, RZ, R49 ;  /* 0x000000ffff957224 */ /* 0x000fe400078e0031 */
[----:B------:R-:W-:Y:S02]  /*51ab0*/  IMAD.MOV.U32 R150, RZ, RZ, R50 ;  /* 0x000000ffff967224 */ /* 0x000fe400078e0032 */
[----:B------:R-:W-:Y:S02]  /*51ac0*/  IMAD.MOV.U32 R151, RZ, RZ, R51 ;  /* 0x000000ffff977224 */ /* 0x000fe400078e0033 */
[C---:B------:R-:W-:Y:S06]  /*51ad0*/  HMMA.1688.F32.TF32 R48, R224.reuse, R200, R44 ;  /* 0x000000c8e030723c */ /* 0x040fec000008102c */
[C---:B------:R-:W-:Y:S06]  /*51ae0*/  HMMA.1688.F32.TF32 R44, R224.reuse, R196, R40 ;  /* 0x000000c4e02c723c */ /* 0x040fec0000081028 */
[C---:B------:R-:W-:Y:S06]  /*51af0*/  HMMA.1688.F32.TF32 R40, R224.reuse, R192, R16 ;  /* 0x000000c0e028723c */ /* 0x040fec0000081010 */
[C---:B------:R-:W-:Y:S01]  /*51b00*/  HMMA.1688.F32.TF32 R16, R224.reuse, R184, R232 ;  /* 0x000000b8e010723c */ /* 0x040fe200000810e8 */
        /* <DEDUP_REMOVED lines=15> */
[----:B------:R-:W3:Y:S01]  /*51c00*/  LDS R235, [R6+UR10+0x9300] ;  /* 0x0093000a06eb7984 */ /* 0x000ee20008000800 */
[C---:B--2---:R-:W-:Y:S06]  /*51c10*/  HMMA.1688.F32.TF32 R16, R224.reuse, R180, R32 ;  /* 0x000000b4e010723c */ /* 0x044fec0000081020 */
[----:B------:R-:W-:-:S15]  /*51c20*/  HMMA.1688.F32.TF32 R12, R224, R164, R12 ;  /* 0x000000a4e00c723c */ /* 0x000fde000008100c */
[----:B------:R-:W-:-:S02]  /*51c30*/  NOP ;  /* 0x0000000000007918 */ /* 0x000fc40000000000 */
[----:B------:R-:W-:Y:S04]  /*51c40*/  STL.64 [R1+0x900], R16 ;  /* 0x0009001001007387 */ /* 0x000fe80000100a00 */
[----:B------:R2:W-:Y:S02]  /*51c50*/  STL.64 [R1+0x908], R18 ;  /* 0x0009081201007387 */ /* 0x0005e40000100a00 */
[----:B--2---:R-:W-:Y:S02]  /*51c60*/  HMMA.1688.F32.TF32 R16, R224, R168, R20 ;  /* 0x000000a8e010723c */ /* 0x004fe40000081014 */
[----:B------:R-:W-:Y:S04]  /*51c70*/  STL.64 [R1+0x920], R28 ;  /* 0x0009201c01007387 */ /* 0x000fe80000100a00 */
[----:B------:R-:W-:Y:S04]  /*51c80*/  STL.64 [R1+0x928], R30 ;  /* 0x0009281e01007387 */ /* 0x000fe80000100a00 */
[----:B------:R-:W-:Y:S04]  /*51c90*/  STL.64 [R1+0x930], R24 ;  /* 0x0009301801007387 */ /* 0x000fe80000100a00 */
[----:B------:R-:W-:Y:S04]  /*51ca0*/  STL.64 [R1+0x938], R26 ;  /* 0x0009381a01007387 */ /* 0x000fe80000100a00 */
[----:B------:R-:W-:Y:S04]  /*51cb0*/  LDS R224, [R7+UR10+0x8300] ;  /* 0x0083000a07e07984 */ /* 0x000fe80008000800 */
[----:B------:R-:W-:Y:S04]  /*51cc0*/  LDS R226, [R7+UR10+0x9300] ;  /* 0x0093000a07e27984 */ /* 0x000fe80008000800 */
[----:B------:R-:W-:Y:S04]  /*51cd0*/  STL.64 [R1+0x940], R16 ;  /* 0x0009401001007387 */ /* 0x000fe80000100a00 */
[----:B------:R-:W-:Y:S04]  /*51ce0*/  STL.64 [R1+0x948], R18 ;  /* 0x0009481201007387 */ /* 0x000fe80000100a00 */
[----:B------:R-:W-:Y:S04]  /*51cf0*/  STL.64 [R1+0x960], R12 ;  /* 0x0009600c01007387 */ /* 0x000fe80000100a00 */
[----:B------:R-:W-:Y:S04]  /*51d00*/  STL.64 [R1+0x968], R14 ;  /* 0x0009680e01007387 */ /* 0x000fe80000100a00 */
[----:B------:R-:W-:Y:S04]  /*51d10*/  STL.64 [R1+0x950], R8 ;  /* 0x0009500801007387 */ /* 0x000fe80000100a00 */
[----:B------:R1:W-:Y:S04]  /*51d20*/  STL.64 [R1+0x958], R10 ;  /* 0x0009580a01007387 */ /* 0x0003e80000100a00 */
[----:B------:R-:W-:Y:S04]  /*51d30*/  LDS R225, [R252+UR10+0x8300] ;  /* 0x0083000afce17984 */ /* 0x000fe80008000800 */
[----:B------:R-:W2:Y:S01]  /*51d40*/  LDS R227, [R252+UR10+0x9300] ;  /* 0x0093000afce37984 */ /* 0x000ea20008000800 */
[C---:B-1----:R-:W-:Y:S06]  /*51d50*/  HMMA.1688.F32.TF32 R8, R228.reuse, R220, R236 ;  /* 0x000000dce408723c */ /* 0x042fec00000810ec */
[C---:B------:R-:W-:Y:S06]  /*51d60*/  HMMA.1688.F32.TF32 R12, R228.reuse, R216, R248 ;  /* 0x000000d8e40c723c */ /* 0x040fec00000810f8 */
[C---:B------:R-:W-:Y:S11]  /*51d70*/  HMMA.1688.F32.TF32 R16, R228.reuse, R212, R240 ;  /* 0x000000d4e410723c */ /* 0x040ff600000810f0 */
[----:B------:R-:W-:Y:S04]  /*51d80*/  STL.64 [R1+0x970], R8 ;  /* 0x0009700801007387 */ /* 0x000fe80000100a00 */
[----:B------:R1:W-:Y:S02]  /*51d90*/  STL.64 [R1+0x978], R10 ;  /* 0x0009780a01007387 */ /* 0x0003e40000100a00 */
[----:B-1----:R-:W-:Y:S02]  /*51da0*/  HMMA.1688.F32.TF32 R8, R228, R208, R244 ;  /* 0x000000d0e408723c */ /* 0x002fe400000810f4 */
[----:B------:R1:W-:Y:S04]  /*51db0*/  STL.64 [R1+0x980], R12 ;  /* 0x0009800c01007387 */ /* 0x0003e80000100a00 */
[----:B------:R4:W-:Y:S04]  /*51dc0*/  STL.64 [R1+0x988], R14 ;  /* 0x0009880e01007387 */ /* 0x0009e80000100a00 */
[----:B-1----:R-:W2:Y:S04]  /*51dd0*/  LDL.LU R12, [R1+0xa60] ;  /* 0x000a6000010c7983 */ /* 0x002ea80000300800 */
[----:B------:R1:W-:Y:S04]  /*51de0*/  STL.64 [R1+0x990], R16 ;  /* 0x0009901001007387 */ /* 0x0003e80000100a00 */
[----:B------:R3:W-:Y:S05]  /*51df0*/  STL.64 [R1+0x998], R18 ;  /* 0x0009981201007387 */ /* 0x0007ea0000100a00 */
[----:B------:R2:W-:Y:S04]  /*51e00*/  STL.64 [R1+0x9b0], R8 ;  /* 0x0009b00801007387 */ /* 0x0005e80000100a00 */
[----:B------:R2:W-:Y:S04]  /*51e10*/  STL.64 [R1+0x9b8], R10 ;  /* 0x0009b80a01007387 */ /* 0x0005e80000100a00 */
[----:B------:R-:W2:Y:S04]  /*51e20*/  LDL.LU R13, [R1+0xa64] ;  /* 0x000a6400010d7983 */ /* 0x000ea80000300800 */
[----:B----4-:R-:W4:Y:S04]  /*51e30*/  LDL.LU R14, [R1+0xa68] ;  /* 0x000a6800010e7983 */ /* 0x010f280000300800 */
        /* <DEDUP_REMOVED lines=119> */
[----:B------:R-:W2:Y:S04]  /*525b0*/  LDL.LU R10, [R1+0xa58] ;  /* 0x000a5800010a7983 */ /* 0x000ea80000300800 */
[----:B------:R-:W2:Y:S01]  /*525c0*/  LDL.LU R11, [R1+0xa5c] ;  /* 0x000a5c00010b7983 */ /* 0x000ea20000300800 */
[C---:B---3--:R-:W-:Y:S06]  /*525d0*/  HMMA.1688.F32.TF32 R52, R232.reuse, R192, R52 ;  /* 0x000000c0e834723c */ /* 0x048fec0000081034 */
[C---:B----4-:R-:W-:Y:S06]  /*525e0*/  HMMA.1688.F32.TF32 R48, R232.reuse, R188, R48 ;  /* 0x000000bce830723c */ /* 0x050fec0000081030 */
[C---:B------:R-:W-:Y:S06]  /*525f0*/  HMMA.1688.F32.TF32 R44, R232.reuse, R184, R44 ;  /* 0x000000b8e82c723c */ /* 0x040fec000008102c */
[C---:B------:R-:W-:Y:S06]  /*52600*/  HMMA.1688.F32.TF32 R16, R232.reuse, R176, R16 ;  /* 0x000000b0e810723c */ /* 0x040fec0000081010 */
[C---:B------:R-:W-:Y:S06]  /*52610*/  HMMA.1688.F32.TF32 R36, R232.reuse, R172, R36 ;  /* 0x000000ace824723c */ /* 0x040fec0000081024 */
[----:B------:R-:W-:Y:S06]  /*52620*/  HMMA.1688.F32.TF32 R32, R232, R168, R32 ;  /* 0x000000a8e820723c */ /* 0x000fec0000081020 */
[C---:B------:R-:W-:Y:S06]  /*52630*/  HMMA.1688.F32.TF32 R108, R228.reuse, R188, R108 ;  /* 0x000000bce46c723c */ /* 0x040fec000008106c */
[C---:B------:R-:W-:Y:S06]  /*52640*/  HMMA.1688.F32.TF32 R244, R228.reuse, R192, R244 ;  /* 0x000000c0e4f4723c */ /* 0x040fec00000810f4 */
[C---:B------:R-:W-:Y:S06]  /*52650*/  HMMA.1688.F32.TF32 R248, R228.reuse, R200, R248 ;  /* 0x000000c8e4f8723c */ /* 0x040fec00000810f8 */
[C---:B------:R-:W-:Y:S06]  /*52660*/  HMMA.1688.F32.TF32 R236, R228.reuse, R204, R236 ;  /* 0x000000cce4ec723c */ /* 0x040fec00000810ec */
[----:B------:R-:W-:-:S15]  /*52670*/  HMMA.1688.F32.TF32 R240, R228, R196, R240 ;  /* 0x000000c4e4f0723c */ /* 0x000fde00000810f0 */
[----:B------:R-:W-:-:S02]  /*52680*/  NOP ;  /* 0x0000000000007918 */ /* 0x000fc40000000000 */
[----:B------:R-:W-:Y:S04]  /*52690*/  STL.64 [R1+0x9e0], R236 ;  /* 0x0009e0ec01007387 */ /* 0x000fe80000100a00 */
[----:B------:R1:W-:Y:S04]  /*526a0*/  STL.64 [R1+0x9e8], R238 ;  /* 0x0009e8ee01007387 */ /* 0x0003e80000100a00 */
[----:B-1----:R-:W3:Y:S04]  /*526b0*/  LDL.LU.64 R238, [R1+0x3df8] ;  /* 0x003df80001ee7983 */ /* 0x002ee80000300a00 */
[----:B------:R-:W4:Y:S04]  /*526c0*/  LDL.LU.64 R236, [R1+0x3df0] ;  /* 0x003df00001ec7983 */ /* 0x000f280000300a00 */
[----:B------:R-:W-:Y:S04]  /*526d0*/  STL.64 [R1+0xa00], R248 ;  /* 0x000a00f801007387 */ /* 0x000fe80000100a00 */
[----:B------:R1:W-:Y:S04]  /*526e0*/  STL.64 [R1+0xa08], R250 ;  /* 0x000a08fa01007387 */ /* 0x0003e80000100a00 */
[----:B-1----:R-:W3:Y:S04]  /*526f0*/  LDL.LU.64 R250, [R1+0x3de8] ;  /* 0x003de80001fa7983 */ /* 0x002ee80000300a00 */
        /* <DEDUP_REMOVED lines=27> */
[----:B------:R-:W-:Y:S05]  /*528b0*/  STL.64 [R1+0xc48], R110 ;  /* 0x000c486e01007387 */ /* 0x000fea0000100a00 */
[C---:B------:R-:W-:Y:S01]  /*528c0*/  HMMA.1688.F32.TF32 R64, R232.reuse, R204, R60 ;  /* 0x000000cce840723c */ /* 0x040fe2000008103c */
[----:B------:R-:W-:Y:S05]  /*528d0*/  STL.64 [R1+0xc60], R104 ;  /* 0x000c606801007387 */ /* 0x000fea0000100a00 */
[C---:B------:R-:W-:Y:S01]  /*528e0*/  HMMA.1688.F32.TF32 R60, R232.reuse, R200, R156 ;  /* 0x000000c8e83c723c */ /* 0x040fe2000008109c */
[----:B------:R-:W-:Y:S04]  /*528f0*/  STL.64 [R1+0xc68], R106 ;  /* 0x000c686a01007387 */ /* 0x000fe80000100a00 */
[----:B------:R-:W-:Y:S01]  /*52900*/  STL.64 [R1+0xc80], R100 ;  /* 0x000c806401007387 */ /* 0x000fe20000100a00 */
[C---:B------:R-:W-:Y:S03]  /*52910*/  HMMA.1688.F32.TF32 R56, R232.reuse, R196, R56 ;  /* 0x000000c4e838723c */ /* 0x040fe60000081038 */
        /* <DEDUP_REMOVED lines=34> */
[C---:B-1----:R-:W-:Y:S02]  /*52b40*/  HMMA.1688.F32.TF32 R16, R232.reuse, R164, R28 ;  /* 0x000000a4e810723c */ /* 0x042fe4000008101c */
[----:B------:R-:W-:Y:S04]  /*52b50*/  STL.64 [R1+0xe70], R36 ;  /* 0x000e702401007387 */ /* 0x000fe80000100a00 */
[----:B------:R-:W-:Y:S01]  /*52b60*/  STL.64 [R1+0xe78], R38 ;  /* 0x000e782601007387 */ /* 0x000fe20000100a00 */
[----:B------:R-:W-:Y:S03]  /*52b70*/  HMMA.1688.F32.TF32 R24, R232, R160, R24 ;  /* 0x000000a0e818723c */ /* 0x000fe60000081018 */
[----:B------:R-:W-:Y:S03]  /*52b80*/  STL.64 [R1+0xe60], R32 ;  /* 0x000e602001007387 */ /* 0x000fe60000100a00 */
[C---:B------:R-:W-:Y:S01]  /*52b90*/  HMMA.1688.F32.TF32 R20, R224.reuse, R220, R20 ;  /* 0x000000dce014723c */ /* 0x040fe20000081014 */
[----:B------:R-:W-:Y:S04]  /*52ba0*/  STL.64 [R1+0xe68], R34 ;  /* 0x000e682201007387 */ /* 0x000fe80000100a00 */
[----:B------:R-:W-:Y:S01]  /*52bb0*/  LDS R232, [R5+UR10+0x8380] ;  /* 0x0083800a05e87984 */ /* 0x000fe20008000800 */
[C---:B--2---:R-:W-:Y:S03]  /*52bc0*/  HMMA.1688.F32.TF32 R8, R224.reuse, R212, R8 ;  /* 0x000000d4e008723c */ /* 0x044fe60000081008 */
[----:B------:R-:W-:Y:S04]  /*52bd0*/  LDS R234, [R5+UR10+0x9380] ;  /* 0x0093800a05ea7984 */ /* 0x000fe80008000800 */
[----:B------:R-:W-:Y:S04]  /*52be0*/  STL.64 [R1+0xe50], R16 ;  /* 0x000e501001007387 */ /* 0x000fe80000100a00 */
[----:B------:R1:W-:Y:S04]  /*52bf0*/  STL.64 [R1+0xe58], R18 ;  /* 0x000e581201007387 */ /* 0x0003e80000100a00 */
[----:B------:R-:W-:Y:S04]  /*52c00*/  LDS R233, [R6+UR10+0x8380] ;  /* 0x0083800a06e97984 */ /* 0x000fe80008000800 */
[----:B------:R-:W2:Y:S01]  /*52c10*/  LDS R235, [R6+UR10+0x9380] ;  /* 0x0093800a06eb7984 */ /* 0x000ea20008000800 */
[----:B-1----:R-:W-:Y:S03]  /*52c20*/  HMMA.1688.F32.TF32 R16, R224, R216, R12 ;  /* 0x000000d8e010723c */ /* 0x002fe6000008100c */
[----:B------:R-:W-:Y:S04]  /*52c30*/  STL.64 [R1+0xd20], R24 ;  /* 0x000d201801007387 */ /* 0x000fe80000100a00 */
[----:B------:R-:W-:Y:S04]  /*52c40*/  STL.64 [R1+0xd28], R26 ;  /* 0x000d281a01007387 */ /* 0x000fe80000100a00 */
[----:B------:R1:W-:Y:S04]  /*52c50*/  STL.64 [R1+0xe40], R20 ;  /* 0x000e401401007387 */ /* 0x0003e80000100a00 */
[----:B------:R3:W-:Y:S04]  /*52c60*/  STL.64 [R1+0xe48], R22 ;  /* 0x000e481601007387 */ /* 0x0007e80000100a00 */
        /* <DEDUP_REMOVED lines=81> */
[----:B---3--:R-:W-:Y:S06]  /*53180*/  HMMA.1688.F32.TF32 R24, R232, R212, R24 ;  /* 0x000000d4e818723c */ /* 0x008fec0000081018 */
[----:B----4-:R-:W-:-:S15]  /*53190*/  HMMA.1688.F32.TF32 R76, R224, R208, R76 ;  /* 0x000000d0e04c723c */ /* 0x010fde000008104c */
        /* <DEDUP_REMOVED lines=23> */
[C---:B------:R-:W-:Y:S06]  /*53310*/  HMMA.1688.F32.TF32 R48, R224.reuse, R172, R44 ;  /* 0x000000ace030723c */ /* 0x040fec000008102c */
[C---:B------:R-:W-:Y:S06]  /*53320*/  HMMA.1688.F32.TF32 R44, R224.reuse, R168, R40 ;  /* 0x000000a8e02c723c */ /* 0x040fec0000081028 */
[C---:B------:R-:W-:Y:S06]  /*53330*/  HMMA.1688.F32.TF32 R40, R224.reuse, R164, R16 ;  /* 0x000000a4e028723c */ /* 0x040fec0000081010 */
        /* <DEDUP_REMOVED lines=18> */
[----:B-1----:R-:W-:Y:S03]  /*53460*/  HMMA.1688.F32.TF32 R16, R232, R220, R32 ;  /* 0x000000dce810723c */ /* 0x002fe60000081020 */
[----:B------:R-:W1:-:S15]  /*53470*/  LDS R227, [R6+UR10+0xb000] ;  /* 0x00b0000a06e37984 */ /* 0x000e5e0008000800 */
[----:B------:R-:W-:-:S05]  /*53480*/  NOP ;  /* 0x0000000000007918 */ /* 0x000fca0000000000 */
[----:B------:R-:W-:Y:S04]  /*53490*/  STL.64 [R1+0xf40], R16 ;  /* 0x000f401001007387 */ /* 0x000fe80000100a00 */
[----:B------:R2:W-:Y:S02]  /*534a0*/  STL.64 [R1+0xf48], R18 ;  /* 0x000f481201007387 */ /* 0x0005e40000100a00 */
[----:B--2---:R-:W-:Y:S02]  /*534b0*/  HMMA.1688.F32.TF32 R16, R232, R208, R20 ;  /* 0x000000d0e810723c */ /* 0x004fe40000081014 */
[----:B------:R-:W-:Y:S04]  /*534c0*/  STL.64 [R1+0xf70], R28 ;  /* 0x000f701c01007387 */ /* 0x000fe80000100a00 */
[----:B------:R-:W-:Y:S04]  /*534d0*/  STL.64 [R1+0xf78], R30 ;  /* 0x000f781e01007387 */ /* 0x000fe80000100a00 */
[----:B------:R2:W-:Y:S04]  /*534e0*/  STL.64 [R1+0xf90], R24 ;  /* 0x000f901801007387 */ /* 0x0005e80000100a00 */
[----:B------:R3:W-:Y:S09]  /*534f0*/  STL.64 [R1+0xf98], R26 ;  /* 0x000f981a01007387 */ /* 0x0007f20000100a00 */
[----:B------:R4:W-:Y:S04]  /*53500*/  STL.64 [R1+0xfb0], R16 ;  /* 0x000fb01001007387 */ /* 0x0009e80000100a00 */
[----:B------:R1:W-:Y:S04]  /*53510*/  STL.64 [R1+0xfb8], R18 ;  /* 0x000fb81201007387 */ /* 0x0003e80000100a00 */
[----:B--2---:R-:W2:Y:S04]  /*53520*/  LDL.LU R24, [R1+0x7c0] ;  /* 0x0007c00001187983 */ /* 0x004ea80000300800 */
[----:B------:R-:W-:Y:S04]  /*53530*/  STL.64 [R1+0xfd0], R12 ;  /* 0x000fd00c01007387 */ /* 0x000fe80000100a00 */
[----:B------:R-:W-:Y:S04]  /*53540*/  STL.64 [R1+0xfd8], R14 ;  /* 0x000fd80e01007387 */ /* 0x000fe80000100a00 */
        /* <DEDUP_REMOVED lines=89> */
[----:B---3--:R-:W-:Y:S06]  /*53ae0*/  HMMA.1688.F32.TF32 R28, R228, R188, R28 ;  /* 0x000000bce41c723c */ /* 0x008fec000008101c */
[C---:B----4-:R-:W-:Y:S06]  /*53af0*/  HMMA.1688.F32.TF32 R92, R232.reuse, R196, R88 ;  /* 0x000000c4e85c723c */ /* 0x050fec0000081058 */
[C---:B--2---:R-:W-:Y:S06]  /*53b00*/  HMMA.1688.F32.TF32 R88, R232.reuse, R192, R84 ;  /* 0x000000c0e858723c */ /* 0x044fec0000081054 */
        /* <DEDUP_REMOVED lines=14> */
[C---:B------:R-:W-:Y:S06]  /*53bf0*/  HMMA.1688.F32.TF32 R72, R232.reuse, R168, R64 ;  /* 0x000000a8e848723c */ /* 0x040fec0000081040 */
[C---:B--2---:R-:W-:Y:S06]  /*53c00*/  HMMA.1688.F32.TF32 R76, R232.reuse, R172, R68 ;  /* 0x000000ace84c723c */ /* 0x044fec0000081044 */
[C---:B------:R-:W-:Y:S06]  /*53c10*/  HMMA.1688.F32.TF32 R68, R232.reuse, R164, R60 ;  /* 0x000000a4e844723c */ /* 0x040fec000008103c */
[----:B------:R-:W-:Y:S01]  /*53c20*/  HMMA.1688.F32.TF32 R64, R232, R160, R156 ;  /* 0x000000a0e840723c */ /* 0x000fe2000008109c */
[----:B------:R-:W-:Y:S05]  /*53c30*/  STL.64 [R1+0x10b0], R80 ;  /* 0x0010b05001007387 */ /* 0x000fea0000100a00 */
[C---:B------:R-:W-:Y:S06]  /*53c40*/  HMMA.1688.F32.TF32 R60, R228.reuse, R220, R56 ;  /* 0x000000dce43c723c */ /* 0x040fec0000081038 */
[C---:B------:R-:W-:Y:S01]  /*53c50*/  HMMA.1688.F32.TF32 R32, R228.reuse, R192, R32 ;  /* 0x000000c0e420723c */ /* 0x040fe20000081020 */
[----:B------:R-:W-:Y:S01]  /*53c60*/  IMAD.MOV.U32 R11, RZ, RZ, R0 ;  /* 0x000000ffff0b7224 */ /* 0x000fe200078e0000 */
[----:B------:R-:W-:Y:S01]  /*53c70*/  MOV R8, R4 ;  /* 0x0000000400087202 */ /* 0x000fe20000000f00 */
[----:B------:R-:W-:Y:S01]  /*53c80*/  IMAD.MOV.U32 R9, RZ, RZ, R3 ;  /* 0x000000ffff097224 */ /* 0x000fe200078e0003 */
[----:B------:R-:W-:Y:S02]  /*53c90*/  LDS R232, [R5+UR10+0xa080] ;  /* 0x00a0800a05e87984 */ /* 0x000fe40008000800 */
[C---:B------:R-:W-:Y:S01]  /*53ca0*/  HMMA.1688.F32.TF32 R56, R228.reuse, R216, R52 ;  /* 0x000000d8e438723c */ /* 0x040fe20000081034 */
[----:B------:R-:W-:Y:S01]  /*53cb0*/  IMAD.MOV.U32 R10, RZ, RZ, R2 ;  /* 0x000000ffff0a7224 */ /* 0x000fe200078e0002 */
[----:B------:R-:W-:Y:S04]  /*53cc0*/  LDS R234, [R5+UR10+0xb080] ;  /* 0x00b0800a05ea7984 */ /* 0x000fe80008000800 */
        /* <DEDUP_REMOVED lines=27> */
[----:B------:R-:W-:Y:S04]  /*53e80*/  STL.64 [R1+0x10f0], R16 ;  /* 0x0010f01001007387 */ /* 0x000fe80000100a00 */
[----:B------:R-:W-:Y:S04]  /*53e90*/  STL.64 [R1+0x1100], R40 ;  /* 0x0011002801007387 */ /* 0x000fe80000100a00 */
[----:B------:R-:W-:Y:S04]  /*53ea0*/  STL.64 [R1+0x1108], R42 ;  /* 0x0011082a01007387 */ /* 0x000fe80000100a00 */
[----:B------:R1:W-:Y:S02]  /*53eb0*/  STL [R1+0x10f8], R18 ;  /* 0x0010f81201007387 */ /* 0x0003e40000100800 */
[C---:B-1----:R-:W-:Y:S02]  /*53ec0*/  HMMA.1688.F32.TF32 R16, R228.reuse, R184, R24 ;  /* 0x000000b8e410723c */ /* 0x042fe40000081018 */
[----:B------:R-:W-:Y:S04]  /*53ed0*/  STL.64 [R1+0x16b0], R32 ;  /* 0x0016b02001007387 */ /* 0x000fe80000100a00 */
[----:B------:R-:W-:Y:S01]  /*53ee0*/  STL.64 [R1+0x16b8], R34 ;  /* 0x0016b82201007387 */ /* 0x000fe20000100a00 */
[----:B------:R-:W-:-:S15]  /*53ef0*/  HMMA.1688.F32.TF32 R12, R228, R176, R12 ;  /* 0x000000b0e40c723c */ /* 0x000fde000008100c */
[----:B------:R-:W-:-:S01]  /*53f00*/  NOP ;  /* 0x0000000000007918 */ /* 0x000fc20000000000 */
[----:B------:R-:W-:Y:S01]  /*53f10*/  STL.64 [R1+0x1690], R16 ;  /* 0x0016901001007387 */ /* 0x000fe20000100a00 */
[----:B------:R-:W-:-:S03]  /*53f20*/  IMAD.MOV.U32 R0, RZ, RZ, R19 ;  /* 0x000000ffff007224 */ /* 0x000fc600078e0013 */
[----:B------:R-:W-:Y:S04]  /*53f30*/  STL.64 [R1+0x16a0], R28 ;  /* 0x0016a01c01007387 */ /* 0x000fe80000100a00 */
[----:B------:R-:W-:Y:S04]  /*53f40*/  STL.64 [R1+0x16a8], R30 ;  /* 0x0016a81e01007387 */ /* 0x000fe80000100a00 */
[----:B------:R1:W-:Y:S01]  /*53f50*/  STL [R1+0x1698], R18 ;  /* 0x0016981201007387 */ /* 0x0003e20000100800 */
[C---:B------:R-:W-:Y:S06]  /*53f60*/  HMMA.1688.F32.TF32 R8, R228.reuse, R172, R8 ;  /* 0x000000ace408723c */ /* 0x040fec0000081008 */
[----:B-1----:R-:W-:Y:S01]  /*53f70*/  HMMA.1688.F32.TF32 R16, R228, R180, R20 ;  /* 0x000000b4e410723c */ /* 0x002fe20000081014 */
[----:B------:R-:W-:Y:S01]  /*53f80*/  IMAD.MOV.U32 R2, RZ, RZ, R15 ;  /* 0x000000ffff027224 */ /* 0x000fe200078e000f */
[----:B------:R1:W-:Y:S01]  /*53f90*/  STL [R1+0x3a84], R0 ;  /* 0x003a840001007387 */ /* 0x0003e20000100800 */
[----:B------:R-:W-:Y:S01]  /*53fa0*/  IMAD.MOV.U32 R3, RZ, RZ, R14 ;  /* 0x000000ffff037224 */ /* 0x000fe200078e000e */
[----:B------:R-:W-:Y:S01]  /*53fb0*/  MOV R208, R12 ;  /* 0x0000000c00d07202 */ /* 0x000fe20000000f00 */
[----:B------:R-:W-:-:S13]  /*53fc0*/  IMAD.MOV.U32 R4, RZ, RZ, R13 ;  /* 0x000000ffff047224 */ /* 0x000fda00078e000d */
[----:B-1----:R-:W-:-:S06]  /*53fd0*/  IMAD.MOV.U32 R0, RZ, RZ, R9 ;  /* 0x000000ffff007224 */ /* 0x002fcc00078e0009 */
[----:B------:R-:W-:Y:S01]  /*53fe0*/  IMAD.MOV.U32 R209, RZ, RZ, R19 ;  /* 0x000000ffffd17224 */ /* 0x000fe200078e0013 */
[----:B------:R-:W-:Y:S04]  /*53ff0*/  STL.64 [R1+0x1680], R16 ;  /* 0x0016801001007387 */ /* 0x000fe80000100a00 */
[----:B------:R-:W-:Y:S04]  /*54000*/  STL [R1+0x1688], R18 ;  /* 0x0016881201007387 */ /* 0x000fe80000100800 */
[----:B------:R1:W-:Y:S04]  /*54010*/  STL [R1+0x3a88], R209 ;  /* 0x003a88d101007387 */ /* 0x0003e80000100800 */
[----:B------:R2:W-:Y:S01]  /*54020*/  STL [R1+0x3a98], R2 ;  /* 0x003a980201007387 */ /* 0x0005e20000100800 */
[----:B------:R-:W-:-:S03]  /*54030*/  IMAD.MOV.U32 R173, RZ, RZ, R10 ;  /* 0x000000ffffad7224 */ /* 0x000fc600078e000a */
[----:B------:R3:W-:Y:S01]  /*54040*/  STL [R1+0x3a94], R3 ;  /* 0x003a940301007387 */ /* 0x0007e20000100800 */
[----:B-1----:R-:W-:-:S03]  /*54050*/  IMAD.MOV.U32 R209, RZ, RZ, R8 ;  /* 0x000000ffffd17224 */ /* 0x002fc600078e0008 */
[----:B------:R-:W-:Y:S01]  /*54060*/  STL [R1+0x3a90], R4 ;  /* 0x003a900401007387 */ /* 0x000fe20000100800 */
[----:B------:R-:W-:Y:S01]  /*54070*/  IMAD.MOV.U32 R8, RZ, RZ, R250 ;  /* 0x000000ffff087224 */ /* 0x000fe200078e00fa */
[----:B------:R-:W-:Y:S01]  /*54080*/  MOV R172, R11 ;  /* 0x0000000b00ac7202 */ /* 0x000fe20000000f00 */
[----:B------:R-:W-:Y:S01]  /*54090*/  IMAD.MOV.U32 R9, RZ, RZ, R251 ;  /* 0x000000ffff097224 */ /* 0x000fe200078e00fb */
[----:B------:R-:W-:Y:S01]  /*540a0*/  STL [R1+0x3a8c], R208 ;  /* 0x003a8cd001007387 */ /* 0x000fe20000100800 */
        /* <DEDUP_REMOVED lines=12> */
[----:B------:R-:W2:Y:S04]  /*54170*/  LDL.LU R18, [R1+0x528] ;  /* 0x0005280001127983 */ /* 0x000ea80000300800 */
[----:B------:R-:W2:Y:S01]  /*54180*/  LDL.LU R19, [R1+0x52c] ;  /* 0x00052c0001137983 */ /* 0x000ea20000300800 */
[----:B------:R-:W-:Y:S01]  /*54190*/  IMAD.MOV.U32 R12, RZ, RZ, R194 ;  /* 0x000000ffff0c7224 */ /* 0x000fe200078e00c2 */
[----:B------:R-:W-:Y:S01]  /*541a0*/  MOV R14, R198 ;  /* 0x000000c6000e7202 */ /* 0x000fe20000000f00 */
[----:B------:R-:W-:Y:S01]  /*541b0*/  IMAD.MOV.U32 R13, RZ, RZ, R195 ;  /* 0x000000ffff0d7224 */ /* 0x000fe200078e00c3 */
        /* <DEDUP_REMOVED lines=8> */
[----:B------:R-:W4:Y:S01]  /*54240*/  LDL.LU R39, [R1+0x1c] ;  /* 0x00001c0001277983 */ /* 0x000f220000300800 */
[----:B------:R-:W-:-:S03]  /*54250*/  IMAD.MOV.U32 R24, RZ, RZ, R202 ;  /* 0x000000ffff187224 */ /* 0x000fc600078e00ca */
[----:B------:R-:W4:Y:S01]  /*54260*/  LDL.LU R32, [R1] ;  /* 0x0000000001207983 */ /* 0x000f220000300800 */
[----:B------:R-:W-:-:S03]  /*54270*/  IMAD.MOV.U32 R25, RZ, RZ, R203 ;  /* 0x000000ffff197224 */ /* 0x000fc600078e00cb */
[----:B------:R-:W4:Y:S01]  /*54280*/  LDL.LU R33, [R1+0x4] ;  /* 0x0000040001217983 */ /* 0x000f220000300800 */
[----:B------:R-:W-:-:S03]  /*54290*/  IMAD.MOV.U32 R26, RZ, RZ, R206 ;  /* 0x000000ffff1a7224 */ /* 0x000fc600078e00ce */
[----:B------:R-:W4:Y:S01]  /*542a0*/  LDL.LU R34, [R1+0x8] ;  /* 0x0000080001227983 */ /* 0x000f220000300800 */
[----:B------:R-:W-:-:S03]  /*542b0*/  IMAD.MOV.U32 R27, RZ, RZ, R207 ;  /* 0x000000ffff1b7224 */ /* 0x000fc600078e00cf */
[----:B------:R-:W4:Y:S01]  /*542c0*/  LDL.LU R35, [R1+0xc] ;  /* 0x00000c0001237983 */ /* 0x000f220000300800 */
[----:B------:R-:W-:-:S03]  /*542d0*/  IMAD.MOV.U32 R28, RZ, RZ, R210 ;  /* 0x000000ffff1c7224 */ /* 0x000fc600078e00d2 */
        /* <DEDUP_REMOVED lines=19> */
[----:B------:R1:W-:Y:S04]  /*54410*/  STL [R1+0x3aa8], R172 ;  /* 0x003aa8ac01007387 */ /* 0x0003e80000100800 */
[----:B------:R1:W-:Y:S04]  /*54420*/  STL [R1+0x3aa4], R173 ;  /* 0x003aa4ad01007387 */ /* 0x0003e80000100800 */
[----:B------:R1:W-:Y:S04]  /*54430*/  STL [R1+0x3aa0], R0 ;  /* 0x003aa00001007387 */ /* 0x0003e80000100800 */
[----:B------:R1:W-:Y:S01]  /*54440*/  STL [R1+0x3a9c], R209 ;  /* 0x003a9cd101007387 */ /* 0x0003e20000100800 */
[----:B--2---:R-:W-:-:S15]  /*54450*/  HMMA.1688.F32.TF32 R16, R228, R164, R16 ;  /* 0x000000a4e410723c */ /* 0x004fde0000081010 */
[----:B------:R-:W-:-:S09]  /*54460*/  NOP ;  /* 0x0000000000007918 */ /* 0x000fd20000000000 */
[----:B------:R-:W-:Y:S01]  /*54470*/  IMAD.MOV.U32 R2, RZ, RZ, R16 ;  /* 0x000000ffff027224 */ /* 0x000fe200078e0010 */
[----:B------:R-:W-:Y:S01]  /*54480*/  MOV R164, R19 ;  /* 0x0000001300a47202 */ /* 0x000fe20000000f00 */
[----:B---3--:R-:W-:Y:S02]  /*54490*/  IMAD.MOV.U32 R3, RZ, RZ, R17 ;  /* 0x000000ffff037224 */ /* 0x008fe400078e0011 */
[----:B------:R-:W-:Y:S02]  /*544a0*/  IMAD.MOV.U32 R165, RZ, RZ, R18 ;  /* 0x000000ffffa57224 */ /* 0x000fe400078e0012 */
[----:B----4-:R-:W-:-:S15]  /*544b0*/  HMMA.1688.F32.TF32 R16, R228, R160, R36 ;  /* 0x000000a0e410723c */ /* 0x010fde0000081024 */
[----:B------:R-:W-:-:S09]  /*544c0*/  NOP ;  /* 0x0000000000007918 */ /* 0x000fd20000000000 */
[----:B-1----:R-:W-:Y:S02]  /*544d0*/  IMAD.MOV.U32 R172, RZ, RZ, R16 ;  /* 0x000000ffffac7224 */ /* 0x002fe400078e0010 */
[----:B------:R-:W-:Y:S02]  /*544e0*/  IMAD.MOV.U32 R173, RZ, RZ, R17 ;  /* 0x000000ffffad7224 */ /* 0x000fe400078e0011 */
[----:B------:R-:W-:Y:S02]  /*544f0*/  IMAD.MOV.U32 R0, RZ, RZ, R18 ;  /* 0x000000ffff007224 */ /* 0x000fe400078e0012 */
[----:B------:R-:W-:Y:S02]  /*54500*/  IMAD.MOV.U32 R209, RZ, RZ, R19 ;  /* 0x000000ffffd17224 */ /* 0x000fe400078e0013 */
[C---:B------:R-:W-:Y:S06]  /*54510*/  HMMA.1688.F32.TF32 R16, R224.reuse, R218, R248 ;  /* 0x000000dae010723c */ /* 0x040fec00000810f8 */
[C---:B------:R-:W-:Y:S06]  /*54520*/  HMMA.1688.F32.TF32 R36, R224.reuse, R222, R32 ;  /* 0x000000dee024723c */ /* 0x040fec0000081020 */
[----:B------:R-:W-:-:S15]  /*54530*/  HMMA.1688.F32.TF32 R32, R224, R214, R244 ;  /* 0x000000d6e020723c */ /* 0x000fde00000810f4 */
[----:B------:R-:W-:-:S02]  /*54540*/  NOP ;  /* 0x0000000000007918 */ /* 0x000fc40000000000 */
[----:B------:R-:W-:Y:S04]  /*54550*/  STL.64 [R1+0x14e0], R36 ;  /* 0x0014e02401007387 */ /* 0x000fe80000100a00 */
[----:B------:R-:W-:Y:S04]  /*54560*/  STL.64 [R1+0x14e8], R38 ;  /* 0x0014e82601007387 */ /* 0x000fe80000100a00 */
[----:B------:R-:W-:Y:S04]  /*54570*/  STL.64 [R1+0x14d0], R16 ;  /* 0x0014d01001007387 */ /* 0x000fe80000100a00 */
[----:B------:R1:W-:Y:S02]  /*54580*/  STL.64 [R1+0x14d8], R18 ;  /* 0x0014d81201007387 */ /* 0x0003e40000100a00 */
[C---:B-1----:R-:W-:Y:S02]  /*54590*/  HMMA.1688.F32.TF32 R16, R224.reuse, R210, R240 ;  /* 0x000000d2e010723c */ /* 0x042fe400000810f0 */
[----:B------:R-:W-:Y:S04]  /*545a0*/  STL.64 [R1+0x14c0], R32 ;  /* 0x0014c02001007387 */ /* 0x000fe80000100a00 */
[----:B------:R-:W-:Y:S01]  /*545b0*/  STL.64 [R1+0x14c8], R34 ;  /* 0x0014c82201007387 */ /* 0x000fe20000100a00 */
[C---:B------:R-:W-:Y:S06]  /*545c0*/  HMMA.1688.F32.TF32 R28, R224.reuse, R206, R28 ;  /* 0x000000cee01c723c */ /* 0x040fec000008101c */
[C---:B------:R-:W-:Y:S06]  /*545d0*/  HMMA.1688.F32.TF32 R24, R224.reuse, R202, R24 ;  /* 0x000000cae018723c */ /* 0x040fec0000081018 */
[C---:B------:R-:W-:Y:S04]  /*545e0*/  HMMA.1688.F32.TF32 R12, R224.reuse, R194, R12 ;  /* 0x000000c2e00c723c */ /* 0x040fe8000008100c */
[----:B------:R-:W-:Y:S04]  /*545f0*/  STL.64 [R1+0x14b0], R16 ;  /* 0x0014b01001007387 */ /* 0x000fe80000100a00 */
[----:B------:R1:W-:Y:S01]  /*54600*/  STL.64 [R1+0x14b8], R18 ;  /* 0x0014b81201007387 */ /* 0x0003e20000100a00 */
[C---:B------:R-:W-:Y:S06]  /*54610*/  HMMA.1688.F32.TF32 R8, R224.reuse, R190, R8 ;  /* 0x000000bee008723c */ /* 0x040fec0000081008 */
[----:B-1----:R-:W-:Y:S01]  /*54620*/  HMMA.1688.F32.TF32 R16, R224, R198, R20 ;  /* 0x000000c6e010723c */ /* 0x002fe20000081014 */
[----:B------:R-:W-:Y:S04]  /*54630*/  STL.64 [R1+0x14a0], R28 ;  /* 0x0014a01c01007387 */ /* 0x000fe80000100a00 */
[----:B------:R1:W-:Y:S04]  /*54640*/  STL.64 [R1+0x14a8], R30 ;  /* 0x0014a81e01007387 */ /* 0x0003e80000100a00 */
[----:B------:R2:W-:Y:S04]  /*54650*/  STL.64 [R1+0x1490], R24 ;  /* 0x0014901801007387 */ /* 0x0005e80000100a00 */
[----:B------:R-:W-:Y:S01]  /*54660*/  STL.64 [R1+0x1498], R26 ;  /* 0x0014981a01007387 */ /* 0x000fe20000100a00 */
[----:B-1----:R-:W-:-:S09]  /*54670*/  MOV R30, R237 ;  /* 0x000000ed001e7202 */ /* 0x002fd20000000f00 */
[----:B------:R1:W-:Y:S04]  /*54680*/  STL.64 [R1+0x1480], R16 ;  /* 0x0014801001007387 */ /* 0x0003e80000100a00 */
[----:B------:R3:W-:Y:S04]  /*54690*/  STL.64 [R1+0x1488], R18 ;  /* 0x0014881201007387 */ /* 0x0007e80000100a00 */
[----:B------:R4:W-:Y:S04]  /*546a0*/  STL.64 [R1+0x1470], R12 ;  /* 0x0014700c01007387 */ /* 0x0009e80000100a00 */
[----:B------:R-:W4:Y:S01]  /*546b0*/  LDL.LU R28, [R1+0x4f0] ;  /* 0x0004f000011c7983 */ /* 0x000f220000300800 */
[----:B------:R-:W-:-:S03]  /*546c0*/  IMAD.MOV.U32 R31, RZ, RZ, R236 ;  /* 0x000000ffff1f7224 */ /* 0x000fc600078e00ec */
[----:B------:R4:W-:Y:S04]  /*546d0*/  STL.64 [R1+0x1460], R8 ;  /* 0x0014600801007387 */ /* 0x0009e80000100a00 */
[----:B------:R4:W-:Y:S04]  /*546e0*/  STL.64 [R1+0x1468], R10 ;  /* 0x0014680a01007387 */ /* 0x0009e80000100a00 */
[----:B------:R-:W4:Y:S04]  /*546f0*/  LDL.LU R29, [R1+0x4f4] ;  /* 0x0004f400011d7983 */ /* 0x000f280000300800 */
[----:B------:R-:W4:Y:S04]  /*54700*/  LDL.LU R237, [R1+0x3d6c] ;  /* 0x003d6c0001ed7983 */ /* 0x000f280000300800 */
[----:B------:R-:W4:Y:S01]  /*54710*/  LDL.LU R236, [R1+0x3d68] ;  /* 0x003d680001ec7983 */ /* 0x000f220000300800 */
[----:B------:R-:W-:Y:S03]  /*54720*/  HMMA.1688.F32.TF32 R40, R228, R168, R40 ;  /* 0x000000a8e428723c */ /* 0x000fe60000081028 */
[----:B------:R-:W4:Y:S04]  /*54730*/  LDL.LU R32, [R1+0x500] ;  /* 0x0005000001207983 */ /* 0x000f280000300800 */
[----:B------:R-:W4:Y:S04]  /*54740*/  LDL.LU R33, [R1+0x504] ;  /* 0x0005040001217983 */ /* 0x000f280000300800 */
[----:B------:R-:W4:Y:S04]  /*54750*/  LDL.LU R34, [R1+0x508] ;  /* 0x0005080001227983 */ /* 0x000f280000300800 */
[----:B------:R-:W4:Y:S01]  /*54760*/  LDL.LU R35, [R1+0x50c] ;  /* 0x00050c0001237983 */ /* 0x000f220000300800 */
[----:B------:R-:W-:-:S02]  /*54770*/  IMAD.MOV.U32 R20, RZ, RZ, R238 ;  /* 0x000000ffff147224 */ /* 0x000fc400078e00ee */
[----:B------:R-:W-:Y:S01]  /*54780*/  IMAD.MOV.U32 R21, RZ, RZ, R239 ;  /* 0x000000ffff157224 */ /* 0x000fe200078e00ef */
[----:B------:R-:W-:Y:S01]  /*54790*/  MOV R23, R163 ;  /* 0x000000a300177202 */ /* 0x000fe20000000f00 */
[----:B------:R-:W-:Y:S01]  /*547a0*/  IMAD.MOV.U32 R22, RZ, RZ, R162 ;  /* 0x000000ffff167224 */ /* 0x000fe200078e00a2 */
[----:B------:R-:W-:Y:S01]  /*547b0*/  LOP3.LUT R251, R5, 0x60, RZ, 0x3c, !PT ;  /* 0x0000006005fb7812 */ /* 0x000fe200078e3cff */
[----:B--2---:R-:W-:Y:S01]  /*547c0*/  IMAD.MOV.U32 R24, RZ, RZ, R166 ;  /* 0x000000ffff187224 */ /* 0x004fe200078e00a6 */
[----:B------:R-:W-:Y:S01]  /*547d0*/  LDS R228, [R7+UR10+0xa000] ;  /* 0x00a0000a07e47984 */ /* 0x000fe20008000800 */
[----:B------:R-:W-:Y:S01]  /*547e0*/  MOV R4, R40 ;  /* 0x0000002800047202 */ /* 0x000fe20000000f00 */
[----:B------:R-:W-:Y:S02]  /*547f0*/  IMAD.MOV.U32 R208, RZ, RZ, R41 ;  /* 0x000000ffffd07224 */ /* 0x000fe400078e0029 */
[----:B------:R-:W2:Y:S01]  /*54800*/  LDL.LU R40, [R1+0x80] ;  /* 0x0000800001287983 */ /* 0x000ea20000300800 */
[----:B------:R-:W-:-:S02]  /*54810*/  IMAD.MOV.U32 R169, RZ, RZ, R42 ;  /* 0x000000ffffa97224 */ /* 0x000fc400078e002a */
        /* <DEDUP_REMOVED lines=25> */
[----:B------:R-:W3:Y:S01]  /*549b0*/  LDL.LU R37, [R1+0x514] ;  /* 0x0005140001257983 */ /* 0x000ee20000300800 */
[----:B------:R-:W-:-:S02]  /*549c0*/  IMAD.MOV.U32 R25, RZ, RZ, R186 ;  /* 0x000000ffff197224 */ /* 0x000fc400078e00ba */
[----:B------:R-:W-:Y:S01]  /*549d0*/  IMAD.MOV.U32 R26, RZ, RZ, R187 ;  /* 0x000000ffff1a7224 */ /* 0x000fe200078e00bb */
[----:B------:R-:W-:Y:S01]  /*549e0*/  LDS R230, [R7+UR10+0xb000] ;  /* 0x00b0000a07e67984 */ /* 0x000fe20008000800 */
[----:B------:R-:W-:Y:S02]  /*549f0*/  IMAD.MOV.U32 R27, RZ, RZ, R170 ;  /* 0x000000ffff1b7224 */ /* 0x000fe400078e00aa */
[----:B----4-:R-:W-:Y:S01]  /*54a00*/  IMAD.MOV.U32 R12, RZ, RZ, R174 ;  /* 0x000000ffff0c7224 */ /* 0x010fe200078e00ae */
[----:B------:R-:W-:Y:S01]  /*54a10*/  LDS R229, [R251+UR10+0xa000] ;  /* 0x00a0000afbe57984 */ /* 0x000fe20008000800 */
[----:B------:R-:W-:Y:S02]  /*54a20*/  IMAD.MOV.U32 R213, RZ, RZ, R14 ;  /* 0x000000ffffd57224 */ /* 0x000fe400078e000e */
[----:B------:R-:W-:Y:S02]  /*54a30*/  IMAD.MOV.U32 R39, RZ, RZ, R237 ;  /* 0x000000ffff277224 */ /* 0x000fe400078e00ed */
[----:B------:R-:W-:Y:S01]  /*54a40*/  IMAD.MOV.U32 R38, RZ, RZ, R236 ;  /* 0x000000ffff267224 */ /* 0x000fe200078e00ec */
[----:B------:R-:W1:Y:S04]  /*54a50*/  LDS R231, [R251+UR10+0xb000] ;  /* 0x00b0000afbe77984 */ /* 0x000e680008000800 */
[----:B------:R-:W4:Y:S04]  /*54a60*/  LDL.LU R236, [R1+0x3d64] ;  /* 0x003d640001ec7983 */ /* 0x000f280000300800 */
[----:B------:R-:W4:Y:S04]  /*54a70*/  LDL.LU R237, [R1+0x3d60] ;  /* 0x003d600001ed7983 */ /* 0x000f280000300800 */
[----:B------:R-:W4:Y:S04]  /*54a80*/  LDL.LU R238, [R1+0x3d5c] ;  /* 0x003d5c0001ee7983 */ /* 0x000f280000300800 */
[----:B------:R-:W4:Y:S04]  /*54a90*/  LDL.LU R239, [R1+0x3d58] ;  /* 0x003d580001ef7983 */ /* 0x000f280000300800 */
[----:B------:R-:W3:Y:S04]  /*54aa0*/  LDL.LU R162, [R1+0x3d54] ;  /* 0x003d540001a27983 */ /* 0x000ee80000300800 */
[----:B------:R-:W3:Y:S04]  /*54ab0*/  LDL.LU R163, [R1+0x3d50] ;  /* 0x003d500001a37983 */ /* 0x000ee80000300800 */
[----:B------:R-:W3:Y:S04]  /*54ac0*/  LDL.LU R166, [R1+0x3d4c] ;  /* 0x003d4c0001a67983 */ /* 0x000ee80000300800 */
[----:B------:R-:W4:Y:S04]  /*54ad0*/  LDL.LU R186, [R1+0x3d48] ;  /* 0x003d480001ba7983 */ /* 0x000f280000300800 */
[----:B------:R-:W4:Y:S01]  /*54ae0*/  LDL.LU R187, [R1+0x3d44] ;  /* 0x003d440001bb7983 */ /* 0x000f220000300800 */
[----:B------:R-:W-:Y:S01]  /*54af0*/  IMAD.MOV.U32 R13, RZ, RZ, R178 ;  /* 0x000000ffff0d7224 */ /* 0x000fe200078e00b2 */
[----:B------:R-:W-:-:S02]  /*54b00*/  MOV R14, R179 ;  /* 0x000000b3000e7202 */ /* 0x000fc40000000f00 */
[----:B------:R-:W3:Y:S01]  /*54b10*/  LDL.LU R170, [R1+0x3d40] ;  /* 0x003d400001aa7983 */ /* 0x000ee20000300800 */
[----:B------:R-:W-:-:S03]  /*54b20*/  IMAD.MOV.U32 R212, RZ, RZ, R15 ;  /* 0x000000ffffd47224 */ /* 0x000fc600078e000f */
[----:B------:R-:W3:Y:S01]  /*54b30*/  LDL.LU R174, [R1+0x3d3c] ;  /* 0x003d3c0001ae7983 */ /* 0x000ee20000300800 */
[----:B------:R-:W-:-:S03]  /*54b40*/  IMAD.MOV.U32 R15, RZ, RZ, R182 ;  /* 0x000000ffff0f7224 */ /* 0x000fc600078e00b6 */
[----:B------:R-:W3:Y:S01]  /*54b50*/  LDL.LU R178, [R1+0x3d38] ;  /* 0x003d380001b27983 */ /* 0x000ee20000300800 */
[----:B------:R-:W-:-:S03]  /*54b60*/  IMAD.MOV.U32 R8, RZ, RZ, R183 ;  /* 0x000000ffff087224 */ /* 0x000fc600078e00b7 */
[----:B------:R-:W3:Y:S04]  /*54b70*/  LDL.LU R179, [R1+0x3d34] ;  /* 0x003d340001b37983 */ /* 0x000ee80000300800 */
[----:B------:R-:W2:Y:S01]  /*54b80*/  LDL.LU R182, [R1+0x3d30] ;  /* 0x003d300001b67983 */ /* 0x000ea20000300800 */
[----:B------:R-:W-:-:S03]  /*54b90*/  IMAD.MOV.U32 R9, RZ, RZ, R175 ;  /* 0x000000ffff097224 */ /* 0x000fc600078e00af */
[----:B------:R-:W2:Y:S01]  /*54ba0*/  LDL.LU R183, [R1+0x3d2c] ;  /* 0x003d2c0001b77983 */ /* 0x000ea20000300800 */
[----:B------:R-:W-:Y:S02]  /*54bb0*/  IMAD.MOV.U32 R10, RZ, RZ, R171 ;  /* 0x000000ffff0a7224 */ /* 0x000fe400078e00ab */
[----:B------:R-:W-:Y:S01]  /*54bc0*/  IMAD.MOV.U32 R11, RZ, RZ, R167 ;  /* 0x000000ffff0b7224 */ /* 0x000fe200078e00a7 */
[----:B----4-:R-:W-:-:S15]  /*54bd0*/  HMMA.1688.F32.TF32 R60, R224, R186, R236 ;  /* 0x000000bae03c723c */ /* 0x010fde00000810ec */
[----:B------:R-:W-:-:S08]  /*54be0*/  NOP ;  /* 0x0000000000007918 */ /* 0x000fd00000000000 */
[----:B------:R-:W-:Y:S04]  /*54bf0*/  STL.64 [R1+0x1450], R60 ;  /* 0x0014503c01007387 */ /* 0x000fe80000100a00 */
[----:B------:R-:W-:Y:S04]  /*54c00*/  STL.64 [R1+0x1458], R62 ;  /* 0x0014583e01007387 */ /* 0x000fe80000100a00 */
[----:B------:R-:W4:Y:S04]  /*54c10*/  LDL.LU R175, [R1+0x3d28] ;  /* 0x003d280001af7983 */ /* 0x000f280000300800 */
[----:B------:R-:W4:Y:S04]  /*54c20*/  LDL.LU R171, [R1+0x3d24] ;  /* 0x003d240001ab7983 */ /* 0x000f280000300800 */
[----:B------:R-:W4:Y:S01]  /*54c30*/  LDL.LU R167, [R1+0x3d20] ;  /* 0x003d200001a77983 */ /* 0x000f220000300800 */
[C---:B--2---:R-:W-:Y:S06]  /*54c40*/  HMMA.1688.F32.TF32 R56, R224.reuse, R182, R56 ;  /* 0x000000b6e038723c */ /* 0x044fec0000081038 */
[C---:B---3--:R-:W-:Y:S06]  /*54c50*/  HMMA.1688.F32.TF32 R52, R224.reuse, R178, R52 ;  /* 0x000000b2e034723c */ /* 0x048fec0000081034 */
[----:B------:R-:W-:Y:S11]  /*54c60*/  HMMA.1688.F32.TF32 R16, R224, R162, R16 ;  /* 0x000000a2e010723c */ /* 0x000ff60000081010 */
[----:B------:R-:W-:Y:S04]  /*54c70*/  STL.64 [R1+0x1440], R56 ;  /* 0x0014403801007387 */ /* 0x000fe80000100a00 */
[----:B------:R-:W-:Y:S04]  /*54c80*/  STL.64 [R1+0x1448], R58 ;  /* 0x0014483a01007387 */ /* 0x000fe80000100a00 */
[----:B------:R-:W-:Y:S04]  /*54c90*/  STL.64 [R1+0x1430], R52 ;  /* 0x0014303401007387 */ /* 0x000fe80000100a00 */
[----:B------:R-:W-:Y:S01]  /*54ca0*/  STL.64 [R1+0x1438], R54 ;  /* 0x0014383601007387 */ /* 0x000fe20000100a00 */
[C---:B-1----:R-:W-:Y:S06]  /*54cb0*/  HMMA.1688.F32.TF32 R36, R228.reuse, R222, R36 ;  /* 0x000000dee424723c */ /* 0x042fec0000081024 */
[C---:B------:R-:W-:Y:S06]  /*54cc0*/  HMMA.1688.F32.TF32 R32, R228.reuse, R218, R32 ;  /* 0x000000dae420723c */ /* 0x040fec0000081020 */
[C---:B------:R-:W-:Y:S06]  /*54cd0*/  HMMA.1688.F32.TF32 R12, R228.reuse, R202, R12 ;  /* 0x000000cae40c723c */ /* 0x040fec000008100c */
[----:B------:R-:W-:Y:S06]  /*54ce0*/  HMMA.1688.F32.TF32 R8, R228, R198, R8 ;  /* 0x000000c6e408723c */ /* 0x000fec0000081008 */
[C---:B----4-:R-:W-:Y:S06]  /*54cf0*/  HMMA.1688.F32.TF32 R48, R224.reuse, R174, R48 ;  /* 0x000000aee030723c */ /* 0x050fec0000081030 */
[C---:B------:R-:W-:Y:S06]  /*54d00*/  HMMA.1688.F32.TF32 R44, R224.reuse, R170, R44 ;  /* 0x000000aae02c723c */ /* 0x040fec000008102c */
        /* <DEDUP_REMOVED lines=12> */
[----:B------:R-:W2:Y:S01]  /*54dd0*/  LDS R227, [R251+UR10+0xb080] ;  /* 0x00b0800afbe37984 */ /* 0x000ea20008000800 */
[C---:B-1----:R-:W-:Y:S03]  /*54de0*/  HMMA.1688.F32.TF32 R16, R228.reuse, R214, R28 ;  /* 0x000000d6e410723c */ /* 0x042fe6000008101c */
[----:B------:R1:W-:Y:S04]  /*54df0*/  STL.64 [R1+0x12b0], R36 ;  /* 0x0012b02401007387 */ /* 0x0003e80000100a00 */
[----:B------:R3:W-:Y:S04]  /*54e00*/  STL.64 [R1+0x12b8], R38 ;  /* 0x0012b82601007387 */ /* 0x0007e80000100a00 */
[----:B-1----:R-:W4:Y:S04]  /*54e10*/  LDL.LU R36, [R1+0x4a0] ;  /* 0x0004a00001247983 */ /* 0x002f280000300800 */
[----:B------:R-:W-:Y:S04]  /*54e20*/  STL.64 [R1+0x12a0], R32 ;  /* 0x0012a02001007387 */ /* 0x000fe80000100a00 */
[----:B------:R-:W-:Y:S04]  /*54e30*/  STL.64 [R1+0x12a8], R34 ;  /* 0x0012a82201007387 */ /* 0x000fe80000100a00 */
[----:B------:R-:W-:Y:S04]  /*54e40*/  STL.64 [R1+0x730], R16 ;  /* 0x0007301001007387 */ /* 0x000fe80000100a00 */
[----:B------:R1:W-:Y:S04]  /*54e50*/  STL.64 [R1+0x738], R18 ;  /* 0x0007381201007387 */ /* 0x0003e80000100a00 */
[----:B------:R-:W4:Y:S04]  /*54e60*/  LDL.LU R37, [R1+0x4a4] ;  /* 0x0004a40001257983 */ /* 0x000f280000300800 */
[----:B---3--:R-:W4:Y:S01]  /*54e70*/  LDL.LU R38, [R1+0x4a8] ;  /* 0x0004a80001267983 */ /* 0x008f220000300800 */
[----:B-1----:R-:W-:Y:S03]  /*54e80*/  HMMA.1688.F32.TF32 R16, R228, R210, R24 ;  /* 0x000000d2e410723c */ /* 0x002fe60000081018 */
[----:B------:R-:W4:-:S15]  /*54e90*/  LDL.LU R39, [R1+0x4ac] ;  /* 0x0004ac0001277983 */ /* 0x000f1e0000300800 */
[----:B------:R-:W-:-:S05]  /*54ea0*/  NOP ;  /* 0x0000000000007918 */ /* 0x000fca0000000000 */
[----:B------:R1:W-:Y:S01]  /*54eb0*/  STL.64 [R1+0x720], R16 ;  /* 0x0007201001007387 */ /* 0x0003e20000100a00 */
[----:B------:R-:W-:Y:S01]  /*54ec0*/  IMAD.MOV.U32 R205, RZ, RZ, R18 ;  /* 0x000000ffffcd7224 */ /* 0x000fe200078e0012 */
[----:B------:R-:W-:Y:S02]  /*54ed0*/  MOV R204, R19 ;  /* 0x0000001300cc7202 */ /* 0x000fe40000000f00 */
[----:B------:R-:W3:Y:S01]  /*54ee0*/  LDL.LU R32, [R1+0x490] ;  /* 0x0004900001207983 */ /* 0x000ee20000300800 */
[----:B-1----:R-:W-:-:S15]  /*54ef0*/  HMMA.1688.F32.TF32 R16, R228, R206, R20 ;  /* 0x000000cee410723c */ /* 0x002fde0000081014 */
[----:B------:R-:W-:-:S08]  /*54f00*/  NOP ;  /* 0x0000000000007918 */ /* 0x000fd00000000000 */
[----:B------:R-:W-:Y:S04]  /*54f10*/  STL.64 [R1+0x13f0], R16 ;  /* 0x0013f01001007387 */ /* 0x000fe80000100a00 */
[----:B------:R-:W-:Y:S04]  /*54f20*/  STL.64 [R1+0x13f8], R18 ;  /* 0x0013f81201007387 */ /* 0x000fe80000100a00 */
[----:B------:R1:W-:Y:S04]  /*54f30*/  STL.64 [R1+0x13e0], R12 ;  /* 0x0013e00c01007387 */ /* 0x0003e80000100a00 */
[----:B------:R2:W-:Y:S04]  /*54f40*/  STL.64 [R1+0x13e8], R14 ;  /* 0x0013e80e01007387 */ /* 0x0005e80000100a00 */
[----:B------:R-:W3:Y:S04]  /*54f50*/  LDL.LU R33, [R1+0x494] ;  /* 0x0004940001217983 */ /* 0x000ee80000300800 */
[----:B------:R-:W3:Y:S04]  /*54f60*/  LDL.LU R34, [R1+0x498] ;  /* 0x0004980001227983 */ /* 0x000ee80000300800 */
[----:B------:R-:W3:Y:S04]  /*54f70*/  LDL.LU R35, [R1+0x49c] ;  /* 0x00049c0001237983 */ /* 0x000ee80000300800 */
[----:B------:R-:W3:Y:S04]  /*54f80*/  LDL.LU R28, [R1+0x480] ;  /* 0x00048000011c7983 */ /* 0x000ee80000300800 */
        /* <DEDUP_REMOVED lines=15> */
[----:B--2---:R-:W2:Y:S04]  /*55080*/  LDL.LU R14, [R1+0x298] ;  /* 0x00029800010e7983 */ /* 0x004ea80000300800 */
[----:B------:R-:W2:Y:S04]  /*55090*/  LDL.LU R15, [R1+0x29c] ;  /* 0x00029c00010f7983 */ /* 0x000ea80000300800 */
[----:B------:R-:W2:Y:S04]  /*550a0*/  LDL.LU R8, [R1+0x280] ;  /* 0x0002800001087983 */ /* 0x000ea80000300800 */
[----:B------:R-:W2:Y:S04]  /*550b0*/  LDL.LU R9, [R1+0x284] ;  /* 0x0002840001097983 */ /* 0x000ea80000300800 */
[----:B------:R-:W2:Y:S04]  /*550c0*/  LDL.LU R10, [R1+0x288] ;  /* 0x00028800010a7983 */ /* 0x000ea80000300800 */
[----:B------:R-:W2:Y:S01]  /*550d0*/  LDL.LU R11, [R1+0x28c] ;  /* 0x00028c00010b7983 */ /* 0x000ea20000300800 */
[----:B----4-:R-:W-:-:S15]  /*550e0*/  HMMA.1688.F32.TF32 R16, R228, R194, R36 ;  /* 0x000000c2e410723c */ /* 0x010fde0000081024 */
[----:B------:R-:W-:-:S09]  /*550f0*/  NOP ;  /* 0x0000000000007918 */ /* 0x000fd20000000000 */
[----:B------:R-:W-:Y:S02]  /*55100*/  IMAD.MOV.U32 R216, RZ, RZ, R16 ;  /* 0x000000ffffd87224 */ /* 0x000fe400078e0010 */
[----:B------:R-:W-:Y:S02]  /*55110*/  IMAD.MOV.U32 R217, RZ, RZ, R17 ;  /* 0x000000ffffd97224 */ /* 0x000fe400078e0011 */
[----:B------:R-:W-:Y:S02]  /*55120*/  IMAD.MOV.U32 R221, RZ, RZ, R18 ;  /* 0x000000ffffdd7224 */ /* 0x000fe400078e0012 */
[----:B------:R-:W-:-:S05]  /*55130*/  IMAD.MOV.U32 R220, RZ, RZ, R19 ;  /* 0x000000ffffdc7224 */ /* 0x000fca00078e0013 */
[----:B------:R1:W-:Y:S01]  /*55140*/  STL [R1+0x3a7c], R220 ;  /* 0x003a7cdc01007387 */ /* 0x0003e20000100800 */
[----:B---3--:R-:W-:Y:S03]  /*55150*/  HMMA.1688.F32.TF32 R16, R228, R190, R32 ;  /* 0x000000bee410723c */ /* 0x008fe60000081020 */
[----:B------:R3:W-:-:S15]  /*55160*/  STL [R1+0x3a78], R217 ;  /* 0x003a78d901007387 */ /* 0x0007de0000100800 */
[----:B------:R-:W-:-:S06]  /*55170*/  NOP ;  /* 0x0000000000007918 */ /* 0x000fcc0000000000 */
[----:B------:R-:W-:Y:S01]  /*55180*/  IMAD.MOV.U32 R185, RZ, RZ, R16 ;  /* 0x000000ffffb97224 */ /* 0x000fe200078e0010 */
[----:B------:R-:W-:Y:S01]  /*55190*/  MOV R181, R18 ;  /* 0x0000001200b57202 */ /* 0x000fe20000000f00 */
[----:B------:R-:W-:Y:S02]  /*551a0*/  IMAD.MOV.U32 R184, RZ, RZ, R17 ;  /* 0x000000ffffb87224 */ /* 0x000fe400078e0011 */
[----:B------:R-:W-:Y:S02]  /*551b0*/  IMAD.MOV.U32 R180, RZ, RZ, R19 ;  /* 0x000000ffffb47224 */ /* 0x000fe400078e0013 */
[----:B------:R-:W-:Y:S01]  /*551c0*/  HMMA.1688.F32.TF32 R16, R228, R186, R28 ;  /* 0x000000bae410723c */ /* 0x000fe2000008101c */
[----:B------:R4:W-:Y:S04]  /*551d0*/  STL [R1+0x3a74], R216 ;  /* 0x003a74d801007387 */ /* 0x0009e80000100800 */
[----:B------:R4:W-:-:S15]  /*551e0*/  STL [R1+0x3a70], R221 ;  /* 0x003a70dd01007387 */ /* 0x0009de0000100800 */
[----:B------:R-:W-:-:S04]  /*551f0*/  NOP ;  /* 0x0000000000007918 */ /* 0x000fc80000000000 */
[----:B-1----:R-:W-:Y:S02]  /*55200*/  IMAD.MOV.U32 R220, RZ, RZ, R16 ;  /* 0x000000ffffdc7224 */ /* 0x002fe400078e0010 */
[----:B---3--:R-:W-:Y:S02]  /*55210*/  IMAD.MOV.U32 R217, RZ, RZ, R17 ;  /* 0x000000ffffd97224 */ /* 0x008fe400078e0011 */
[----:B----4-:R-:W-:Y:S02]  /*55220*/  IMAD.MOV.U32 R216, RZ, RZ, R18 ;  /* 0x000000ffffd87224 */ /* 0x010fe400078e0012 */
[----:B------:R-:W-:Y:S02]  /*55230*/  IMAD.MOV.U32 R221, RZ, RZ, R19 ;  /* 0x000000ffffdd7224 */ /* 0x000fe400078e0013 */
[C---:B------:R-:W-:Y:S06]  /*55240*/  HMMA.1688.F32.TF32 R16, R228.reuse, R182, R24 ;  /* 0x000000b6e410723c */ /* 0x040fec0000081018 */
[----:B--2---:R-:W-:-:S15]  /*55250*/  HMMA.1688.F32.TF32 R12, R228, R174, R12 ;  /* 0x000000aee40c723c */ /* 0x004fde000008100c */
[----:B------:R-:W-:-:S03]  /*55260*/  NOP ;  /* 0x0000000000007918 */ /* 0x000fc60000000000 */
[----:B------:R-:W-:Y:S01]  /*55270*/  IMAD.MOV.U32 R177, RZ, RZ, R16 ;  /* 0x000000ffffb17224 */ /* 0x000fe200078e0010 */
[----:B------:R-:W-:Y:S01]  /*55280*/  MOV R176, R17 ;  /* 0x0000001100b07202 */ /* 0x000fe20000000f00 */
[----:B------:R-:W-:Y:S02]  /*55290*/  IMAD.MOV.U32 R161, RZ, RZ, R18 ;  /* 0x000000ffffa17224 */ /* 0x000fe400078e0012 */
[----:B------:R-:W-:Y:S02]  /*552a0*/  IMAD.MOV.U32 R160, RZ, RZ, R19 ;  /* 0x000000ffffa07224 */ /* 0x000fe400078e0013 */
[C---:B------:R-:W-:Y:S06]  /*552b0*/  HMMA.1688.F32.TF32 R16, R228.reuse, R178, R20 ;  /* 0x000000b2e410723c */ /* 0x040fec0000081014 */
[----:B------:R-:W-:Y:S01]  /*552c0*/  HMMA.1688.F32.TF32 R8, R228, R170, R8 ;  /* 0x000000aae408723c */ /* 0x000fe20000081008 */
[----:B------:R-:W-:-:S02]  /*552d0*/  IMAD.MOV.U32 R193, RZ, RZ, R13 ;  /* 0x000000ffffc17224 */ /* 0x000fc400078e000d */
[----:B------:R-:W-:-:S14]  /*552e0*/  IMAD.MOV.U32 R192, RZ, RZ, R12 ;  /* 0x000000ffffc07224 */ /* 0x000fdc00078e000c */
[----:B------:R-:W-:Y:S04]  /*552f0*/  STL.64 [R1+0x1628], R18 ;  /* 0x0016281201007387 */ /* 0x000fe80000100a00 */
[----:B------:R1:W-:Y:S04]  /*55300*/  STL.64 [R1+0x1618], R14 ;  /* 0x0016180e01007387 */ /* 0x0003e80000100a00 */
[----:B------:R-:W-:Y:S04]  /*55310*/  STL [R1+0x3a64], R193 ;  /* 0x003a64c101007387 */ /* 0x000fe80000100800 */
[----:B------:R-:W-:Y:S04]  /*55320*/  STL [R1+0x3a60], R192 ;  /* 0x003a60c001007387 */ /* 0x000fe80000100800 */
[----:B------:R2:W-:Y:S04]  /*55330*/  STL.64 [R1+0x1608], R10 ;  /* 0x0016080a01007387 */ /* 0x0005e80000100a00 */
[----:B------:R-:W3:Y:S04]  /*55340*/  LDL.LU R12, [R1+0x110] ;  /* 0x00011000010c7983 */ /* 0x000ee80000300800 */
[----:B------:R-:W3:Y:S04]  /*55350*/  LDL.LU R13, [R1+0x114] ;  /* 0x00011400010d7983 */ /* 0x000ee80000300800 */
[----:B-1----:R-:W3:Y:S04]  /*55360*/  LDL.LU R14, [R1+0x118] ;  /* 0x00011800010e7983 */ /* 0x002ee80000300800 */
        /* <DEDUP_REMOVED lines=71> */
[----:B------:R-:W-:Y:S01]  /*557e0*/  MOV R196, R8 ;  /* 0x0000000800c47202 */ /* 0x000fe20000000f00 */
[----:B------:R-:W-:-:S02]  /*557f0*/  IMAD.MOV.U32 R197, RZ, RZ, R9 ;  /* 0x000000ffffc57224 */ /* 0x000fc400078e0009 */
[----:B------:R-:W3:Y:S04]  /*55800*/  LDL.LU R8, [R1+0x100] ;  /* 0x0001000001087983 */ /* 0x000ee80000300800 */
[----:B------:R-:W3:Y:S04]  /*55810*/  LDL.LU R9, [R1+0x104] ;  /* 0x0001040001097983 */ /* 0x000ee80000300800 */
[----:B--2---:R-:W2:Y:S04]  /*55820*/  LDL.LU R10, [R1+0x108] ;  /* 0x00010800010a7983 */ /* 0x004ea80000300800 */
[----:B------:R-:W2:Y:S04]  /*55830*/  LDL.LU R11, [R1+0x10c] ;  /* 0x00010c00010b7983 */ /* 0x000ea80000300800 */
[----:B------:R1:W-:Y:S04]  /*55840*/  STL [R1+0x3a5c], R197 ;  /* 0x003a5cc501007387 */ /* 0x0003e80000100800 */
[----:B------:R1:W-:Y:S01]  /*55850*/  STL [R1+0x3a58], R196 ;  /* 0x003a58c401007387 */ /* 0x0003e20000100800 */
[C---:B----4-:R-:W-:Y:S06]  /*55860*/  HMMA.1688.F32.TF32 R20, R232.reuse, R166, R20 ;  /* 0x000000a6e814723c */ /* 0x050fec0000081014 */
[C---:B---3--:R-:W-:Y:S06]  /*55870*/  HMMA.1688.F32.TF32 R32, R232.reuse, R178, R32 ;  /* 0x000000b2e820723c */ /* 0x048fec0000081020 */
[C---:B------:R-:W-:Y:S06]  /*55880*/  HMMA.1688.F32.TF32 R16, R232.reuse, R186, R16 ;  /* 0x000000bae810723c */ /* 0x040fec0000081010 */
[C---:B------:R-:W-:Y:S06]  /*55890*/  HMMA.1688.F32.TF32 R44, R232.reuse, R194, R44 ;  /* 0x000000c2e82c723c */ /* 0x040fec000008102c */
[----:B------:R-:W-:Y:S06]  /*558a0*/  HMMA.1688.F32.TF32 R48, R232, R198, R48 ;  /* 0x000000c6e830723c */ /* 0x000fec0000081030 */
[C---:B------:R-:W-:Y:S06]  /*558b0*/  HMMA.1688.F32.TF32 R76, R228.reuse, R166, R76 ;  /* 0x000000a6e44c723c */ /* 0x040fec000008104c */
[----:B------:R-:W-:Y:S01]  /*558c0*/  HMMA.1688.F32.TF32 R72, R228, R162, R72 ;  /* 0x000000a2e448723c */ /* 0x000fe20000081048 */
[----:B------:R-:W-:Y:S04]  /*558d0*/  LDS R228, [R7+UR10+0xa100] ;  /* 0x00a1000a07e47984 */ /* 0x000fe80008000800 */
[----:B------:R-:W-:-:S13]  /*558e0*/  LDS R230, [R7+UR10+0xb100] ;  /* 0x00b1000a07e67984 */ /* 0x000fda0008000800 */
[----:B------:R-:W-:Y:S01]  /*558f0*/  IMAD.MOV.U32 R201, RZ, RZ, R77 ;  /* 0x000000ffffc97224 */ /* 0x000fe200078e004d */
[----:B------:R-:W-:Y:S01]  /*55900*/  STL.64 [R1+0x15f8], R78 ;  /* 0x0015f84e01007387 */ /* 0x000fe20000100a00 */
[----:B------:R-:W-:-:S03]  /*55910*/  IMAD.MOV.U32 R200, RZ, RZ, R76 ;  /* 0x000000ffffc87224 */ /* 0x000fc600078e004c */
[----:B------:R-:W-:Y:S04]  /*55920*/  STL [R1+0x3a6c], R201 ;  /* 0x003a6cc901007387 */ /* 0x000fe80000100800 */
[----:B------:R-:W-:Y:S01]  /*55930*/  STL [R1+0x3a68], R200 ;  /* 0x003a68c801007387 */ /* 0x000fe20000100800 */
[----:B------:R-:W-:Y:S03]  /*55940*/  HMMA.1688.F32.TF32 R36, R232, R182, R36 ;  /* 0x000000b6e824723c */ /* 0x000fe60000081024 */
[----:B------:R-:W-:Y:S01]  /*55950*/  LDS R229, [R251+UR10+0xa100] ;  /* 0x00a1000afbe57984 */ /* 0x000fe20008000800 */
[----:B-1----:R-:W-:-:S03]  /*55960*/  IMAD.MOV.U32 R197, RZ, RZ, R72 ;  /* 0x000000ffffc57224 */ /* 0x002fc600078e0048 */
[----:B------:R1:W-:Y:S01]  /*55970*/  STL.64 [R1+0x1398], R74 ;  /* 0x0013984a01007387 */ /* 0x0003e20000100a00 */
[----:B------:R-:W-:Y:S01]  /*55980*/  IMAD.MOV.U32 R196, RZ, RZ, R73 ;  /* 0x000000ffffc47224 */ /* 0x000fe200078e0049 */
[C---:B------:R-:W-:Y:S02]  /*55990*/  HMMA.1688.F32.TF32 R24, R232.reuse, R170, R24 ;  /* 0x000000aae818723c */ /* 0x040fe40000081018 */
[----:B------:R-:W-:Y:S04]  /*559a0*/  LDS R231, [R251+UR10+0xb100] ;  /* 0x00b1000afbe77984 */ /* 0x000fe80008000800 */
        /* <DEDUP_REMOVED lines=24> */
[----:B-1----:R-:W-:Y:S02]  /*55b30*/  HMMA.1688.F32.TF32 R16, R232, R174, R28 ;  /* 0x000000aee810723c */ /* 0x002fe4000008101c */
[----:B------:R-:W-:Y:S04]  /*55b40*/  STL.64 [R1+0x1540], R36 ;  /* 0x0015402401007387 */ /* 0x000fe80000100a00 */
[----:B------:R-:W-:Y:S04]  /*55b50*/  STL.64 [R1+0x1548], R38 ;  /* 0x0015482601007387 */ /* 0x000fe80000100a00 */
[----:B------:R-:W-:Y:S04]  /*55b60*/  STL.64 [R1+0x1530], R32 ;  /* 0x0015302001007387 */ /* 0x000fe80000100a00 */
[----:B------:R-:W-:Y:S01]  /*55b70*/  STL.64 [R1+0x1538], R34 ;  /* 0x0015382201007387 */ /* 0x000fe20000100a00 */
[----:B--2---:R-:W-:Y:S08]  /*55b80*/  HMMA.1688.F32.TF32 R8, R224, R222, R8 ;  /* 0x000000dee008723c */ /* 0x004ff00000081008 */
[----:B------:R-:W-:Y:S04]  /*55b90*/  STL.64 [R1+0x1520], R16 ;  /* 0x0015201001007387 */ /* 0x000fe80000100a00 */
[----:B------:R1:W-:Y:S02]  /*55ba0*/  STL.64 [R1+0x1528], R18 ;  /* 0x0015281201007387 */ /* 0x0003e40000100a00 */
[C---:B-1----:R-:W-:Y:S02]  /*55bb0*/  HMMA.1688.F32.TF32 R16, R232.reuse, R162, R12 ;  /* 0x000000a2e810723c */ /* 0x042fe4000008100c */
[----:B------:R-:W-:Y:S04]  /*55bc0*/  STL.64 [R1+0x1510], R24 ;  /* 0x0015101801007387 */ /* 0x000fe80000100a00 */
[----:B------:R-:W-:Y:S04]  /*55bd0*/  STL.64 [R1+0x1518], R26 ;  /* 0x0015181a01007387 */ /* 0x000fe80000100a00 */
[----:B------:R1:W-:Y:S04]  /*55be0*/  STL.64 [R1+0x1500], R20 ;  /* 0x0015001401007387 */ /* 0x0003e80000100a00 */
[----:B------:R2:W-:Y:S04]  /*55bf0*/  STL.64 [R1+0x1508], R22 ;  /* 0x0015081601007387 */ /* 0x0005e80000100a00 */
[----:B------:R-:W3:Y:S05]  /*55c00*/  LDL.LU R12, [R1+0x6a0] ;  /* 0x0006a000010c7983 */ /* 0x000eea0000300800 */
[----:B------:R4:W-:Y:S04]  /*55c10*/  STL.64 [R1+0x1380], R16 ;  /* 0x0013801001007387 */ /* 0x0009e80000100a00 */
[----:B------:R4:W-:Y:S04]  /*55c20*/  STL.64 [R1+0x1388], R18 ;  /* 0x0013881201007387 */ /* 0x0009e80000100a00 */
[----:B------:R4:W-:Y:S04]  /*55c30*/  STL.64 [R1+0x1370], R8 ;  /* 0x0013700801007387 */ /* 0x0009e80000100a00 */
[----:B------:R4:W-:Y:S04]  /*55c40*/  STL.64 [R1+0x1378], R10 ;  /* 0x0013780a01007387 */ /* 0x0009e80000100a00 */
[----:B------:R-:W3:Y:S04]  /*55c50*/  LDL.LU R13, [R1+0x6a4] ;  /* 0x0006a400010d7983 */ /* 0x000ee80000300800 */
[----:B------:R-:W3:Y:S04]  /*55c60*/  LDL.LU R14, [R1+0x6a8] ;  /* 0x0006a800010e7983 */ /* 0x000ee80000300800 */
[----:B------:R-:W3:Y:S01]  /*55c70*/  LDL.LU R15, [R1+0x6ac] ;  /* 0x0006ac00010f7983 */ /* 0x000ee20000300800 */
[----:B------:R-:W-:Y:S03]  /*55c80*/  HMMA.1688.F32.TF32 R60, R232, R210, R156 ;  /* 0x000000d2e83c723c */ /* 0x000fe6000008109c */
[----:B-1----:R-:W3:Y:S04]  /*55c90*/  LDL.LU R20, [R1+0x6b0] ;  /* 0x0006b00001147983 */ /* 0x002ee80000300800 */
[----:B------:R-:W3:Y:S04]  /*55ca0*/  LDL.LU R21, [R1+0x6b4] ;  /* 0x0006b40001157983 */ /* 0x000ee80000300800 */
[----:B--2---:R-:W2:Y:S04]  /*55cb0*/  LDL.LU R22, [R1+0x6b8] ;  /* 0x0006b80001167983 */ /* 0x004ea80000300800 */
        /* <DEDUP_REMOVED lines=23> */
[----:B------:R-:W-:-:S03]  /*55e30*/  MOV R200, R61 ;  /* 0x0000003d00c87202 */ /* 0x000fc60000000f00 */
        /* <DEDUP_REMOVED lines=51> */
[----:B------:R-:W-:Y:S04]  /*56170*/  LDS R233, [R6+UR10+0xa100] ;  /* 0x00a1000a06e97984 */ /* 0x000fe80008000800 */
[----:B------:R-:W1:Y:S01]  /*56180*/  LDS R235, [R6+UR10+0xb100] ;  /* 0x00b1000a06eb7984 */ /* 0x000e620008000800 */
[C---:B---3--:R-:W-:Y:S06]  /*56190*/  HMMA.1688.F32.TF32 R32, R224.reuse, R166, R32 ;  /* 0x000000a6e020723c */ /* 0x048fec0000081020 */
[C---:B----4-:R-:W-:Y:S06]  /*561a0*/  HMMA.1688.F32.TF32 R16, R224.reuse, R174, R16 ;  /* 0x000000aee010723c */ /* 0x050fec0000081010 */
[C---:B--2---:R-:W-:Y:S06]  /*561b0*/  HMMA.1688.F32.TF32 R48, R224.reuse, R186, R48 ;  /* 0x000000bae030723c */ /* 0x044fec0000081030 */
[C---:B------:R-:W-:Y:S06]  /*561c0*/  HMMA.1688.F32.TF32 R52, R224.reuse, R190, R52 ;  /* 0x000000bee034723c */ /* 0x040fec0000081034 */
[C---:B------:R-:W-:Y:S06]  /*561d0*/  HMMA.1688.F32.TF32 R72, R224.reuse, R214, R72 ;  /* 0x000000d6e048723c */ /* 0x040fec0000081048 */
[C---:B------:R-:W-:Y:S06]  /*561e0*/  HMMA.1688.F32.TF32 R76, R224.reuse, R218, R76 ;  /* 0x000000dae04c723c */ /* 0x040fec000008104c */
[----:B------:R-:W-:-:S15]  /*561f0*/  HMMA.1688.F32.TF32 R68, R224, R210, R68 ;  /* 0x000000d2e044723c */ /* 0x000fde0000081044 */
[----:B------:R-:W-:-:S02]  /*56200*/  NOP ;  /* 0x0000000000007918 */ /* 0x000fc40000000000 */
[----:B------:R-:W-:Y:S04]  /*56210*/  STL.64 [R1+0x1360], R76 ;  /* 0x0013604c01007387 */ /* 0x000fe80000100a00 */
[----:B------:R-:W-:Y:S04]  /*56220*/  STL.64 [R1+0x1368], R78 ;  /* 0x0013684e01007387 */ /* 0x000fe80000100a00 */
[----:B------:R-:W-:Y:S04]  /*56230*/  STL.64 [R1+0x1350], R72 ;  /* 0x0013504801007387 */ /* 0x000fe80000100a00 */
[----:B------:R-:W-:Y:S04]  /*56240*/  STL.64 [R1+0x1358], R74 ;  /* 0x0013584a01007387 */ /* 0x000fe80000100a00 */
[----:B------:R-:W-:Y:S04]  /*56250*/  STL.64 [R1+0x1340], R68 ;  /* 0x0013404401007387 */ /* 0x000fe80000100a00 */
[----:B------:R2:W-:Y:S01]  /*56260*/  STL.64 [R1+0x1348], R70 ;  /* 0x0013484601007387 */ /* 0x0005e20000100a00 */
[C---:B------:R-:W-:Y:S06]  /*56270*/  HMMA.1688.F32.TF32 R56, R224.reuse, R194, R56 ;  /* 0x000000c2e038723c */ /* 0x040fec0000081038 */
[C---:B--2---:R-:W-:Y:S06]  /*56280*/  HMMA.1688.F32.TF32 R68, R224.reuse, R206, R64 ;  /* 0x000000cee044723c */ /* 0x044fec0000081040 */
        /* <DEDUP_REMOVED lines=22> */
[----:B------:R2:W-:Y:S02]  /*563f0*/  STL.64 [R1+0x1288], R18 ;  /* 0x0012881201007387 */ /* 0x0005e40000100a00 */
[----:B--2---:R-:W-:Y:S02]  /*56400*/  HMMA.1688.F32.TF32 R16, R224, R162, R28 ;  /* 0x000000a2e010723c */ /* 0x004fe4000008101c */
[----:B------:R-:W-:Y:S04]  /*56410*/  STL.64 [R1+0x1270], R36 ;  /* 0x0012702401007387 */ /* 0x000fe80000100a00 */
[----:B------:R-:W-:Y:S01]  /*56420*/  STL.64 [R1+0x1278], R38 ;  /* 0x0012782601007387 */ /* 0x000fe20000100a00 */
[C---:B-1----:R-:W-:Y:S03]  /*56430*/  HMMA.1688.F32.TF32 R24, R232.reuse, R222, R24 ;  /* 0x000000dee818723c */ /* 0x042fe60000081018 */
[----:B------:R-:W-:Y:S04]  /*56440*/  STL.64 [R1+0x1260], R32 ;  /* 0x0012602001007387 */ /* 0x000fe80000100a00 */
[----:B------:R-:W-:Y:S01]  /*56450*/  STL.64 [R1+0x1268], R34 ;  /* 0x0012682201007387 */ /* 0x000fe20000100a00 */
[C---:B------:R-:W-:Y:S03]  /*56460*/  HMMA.1688.F32.TF32 R12, R232.reuse, R214, R12 ;  /* 0x000000d6e80c723c */ /* 0x040fe6000008100c */
[----:B------:R-:W-:Y:S03]  /*56470*/  LDS R224, [R5+UR10+0xa180] ;  /* 0x00a1800a05e07984 */ /* 0x000fe60008000800 */
[C---:B------:R-:W-:Y:S01]  /*56480*/  HMMA.1688.F32.TF32 R8, R232.reuse, R210, R8 ;  /* 0x000000d2e808723c */ /* 0x040fe20000081008 */
[----:B------:R-:W-:Y:S04]  /*56490*/  LDS R226, [R5+UR10+0xb180] ;  /* 0x00b1800a05e27984 */ /* 0x000fe80008000800 */
[----:B------:R-:W-:Y:S04]  /*564a0*/  STL.64 [R1+0x1250], R16 ;  /* 0x0012501001007387 */ /* 0x000fe80000100a00 */
[----:B------:R1:W-:Y:S04]  /*564b0*/  STL.64 [R1+0x1258], R18 ;  /* 0x0012581201007387 */ /* 0x0003e80000100a00 */
[----:B------:R-:W-:Y:S04]  /*564c0*/  LDS R225, [R6+UR10+0xa180] ;  /* 0x00a1800a06e17984 */ /* 0x000fe80008000800 */
[----:B------:R-:W2:Y:S01]  /*564d0*/  LDS R227, [R6+UR10+0xb180] ;  /* 0x00b1800a06e37984 */ /* 0x000ea20008000800 */
[----:B-1----:R-:W-:Y:S03]  /*564e0*/  HMMA.1688.F32.TF32 R16, R232, R218, R20 ;  /* 0x000000dae810723c */ /* 0x002fe60000081014 */
[----:B------:R1:W-:Y:S04]  /*564f0*/  STL.64 [R1+0x1240], R24 ;  /* 0x0012401801007387 */ /* 0x0003e80000100a00 */
[----:B------:R3:W-:-:S15]  /*56500*/  STL.64 [R1+0x1248], R26 ;  /* 0x0012481a01007387 */ /* 0x0007de0000100a00 */
[----:B------:R-:W-:-:S01]  /*56510*/  NOP ;  /* 0x0000000000007918 */ /* 0x000fc20000000000 */
[----:B------:R4:W-:Y:S04]  /*56520*/  STL.64 [R1+0x1230], R16 ;  /* 0x0012301001007387 */ /* 0x0009e80000100a00 */
[----:B------:R2:W-:Y:S04]  /*56530*/  STL.64 [R1+0x1238], R18 ;  /* 0x0012381201007387 */ /* 0x0005e80000100a00 */
[----:B-1----:R-:W2:Y:S04]  /*56540*/  LDL.LU R24, [R1+0x250] ;  /* 0x0002500001187983 */ /* 0x002ea80000300800 */
[----:B------:R-:W-:Y:S04]  /*56550*/  STL.64 [R1+0x1220], R12 ;  /* 0x0012200c01007387 */ /* 0x000fe80000100a00 */
[----:B------:R-:W-:Y:S04]  /*56560*/  STL.64 [R1+0x1228], R14 ;  /* 0x0012280e01007387 */ /* 0x000fe80000100a00 */
[----:B------:R1:W-:Y:S04]  /*56570*/  STL.64 [R1+0x1210], R8 ;  /* 0x0012100801007387 */ /* 0x0003e80000100a00 */
[----:B------:R1:W-:Y:S04]  /*56580*/  STL.64 [R1+0x1218], R10 ;  /* 0x0012180a01007387 */ /* 0x0003e80000100a00 */
        /* <DEDUP_REMOVED lines=13> */
[----:B--2---:R-:W4:Y:S04]  /*56660*/  LDL.LU R18, [R1+0x328] ;  /* 0x0003280001127983 */ /* 0x004f280000300800 */
        /* <DEDUP_REMOVED lines=126> */
[----:B------:R1:W-:Y:S04]  /*56e50*/  STL.64 [R1+0x11e8], R102 ;  /* 0x0011e86601007387 */ /* 0x0003e80000100a00 */
        /* <DEDUP_REMOVED lines=37> */
[----:B------:R1:W-:Y:S04]  /*570b0*/  STL.64 [R1+0x1070], R232 ;  /* 0x001070e801007387 */ /* 0x0003e80000100a00 */
[----:B------:R1:W-:Y:S04]  /*570c0*/  STL.64 [R1+0x1078], R234 ;  /* 0x001078ea01007387 */ /* 0x0003e80000100a00 */
[----:B-1----:R-:W2:Y:S04]  /*570d0*/  LDL.LU R232, [R1+0x370] ;  /* 0x0003700001e87983 */ /* 0x002ea80000300800 */
[----:B------:R-:W2:Y:S04]  /*570e0*/  LDL.LU R233, [R1+0x374] ;  /* 0x0003740001e97983 */ /* 0x000ea80000300800 */
[----:B------:R-:W2:Y:S04]  /*570f0*/  LDL.LU R234, [R1+0x378] ;  /* 0x0003780001ea7983 */ /* 0x000ea80000300800 */
[----:B------:R-:W2:Y:S01]  /*57100*/  LDL.LU R235, [R1+0x37c] ;  /* 0x00037c0001eb7983 */ /* 0x000ea20000300800 */
        /* <DEDUP_REMOVED lines=9> */
[----:B-1----:R-:W3:Y:S05]  /*571a0*/  LDL.LU.64 R62, [R1+0x3c58] ;  /* 0x003c5800013e7983 */ /* 0x002eea0000300a00 */
[C---:B------:R-:W-:Y:S01]  /*571b0*/  HMMA.1688.F32.TF32 R8, R228.reuse, R194, R8 ;  /* 0x000000c2e408723c */ /* 0x040fe20000081008 */
        /* <DEDUP_REMOVED lines=24> */
[----:B------:R-:W4:Y:S04]  /*57340*/  LDL.LU.64 R12, [R1+0x3bf0] ;  /* 0x003bf000010c7983 */ /* 0x000f280000300a00 */
[----:B------:R-:W-:Y:S04]  /*57350*/  STL.64 [R1+0xf80], R8 ;  /* 0x000f800801007387 */ /* 0x000fe80000100a00 */
[----:B------:R1:W-:Y:S04]  /*57360*/  STL.64 [R1+0xf88], R10 ;  /* 0x000f880a01007387 */ /* 0x0003e80000100a00 */
[----:B-1----:R-:W3:Y:S04]  /*57370*/  LDL.LU.64 R10, [R1+0x3be8] ;  /* 0x003be800010a7983 */ /* 0x002ee80000300a00 */
[----:B------:R-:W4:Y:S01]  /*57380*/  LDL.LU.64 R8, [R1+0x3be0] ;  /* 0x003be00001087983 */ /* 0x000f220000300a00 */
[C---:B------:R-:W-:Y:S06]  /*57390*/  HMMA.1688.F32.TF32 R240, R228.reuse, R182, R240 ;  /* 0x000000b6e4f0723c */ /* 0x040fec00000810f0 */
[C---:B------:R-:W-:Y:S06]  /*573a0*/  HMMA.1688.F32.TF32 R36, R228.reuse, R166, R36 ;  /* 0x000000a6e424723c */ /* 0x040fec0000081024 */
[----:B--2---:R-:W-:-:S15]  /*573b0*/  HMMA.1688.F32.TF32 R232, R228, R190, R232 ;  /* 0x000000bee4e8723c */ /* 0x004fde00000810e8 */
        /* <DEDUP_REMOVED lines=8> */
[C---:B-1----:R-:W-:Y:S06]  /*57440*/  HMMA.1688.F32.TF32 R232, R228.reuse, R174, R40 ;  /* 0x000000aee4e8723c */ /* 0x042fec0000081028 */
[C---:B------:R-:W-:Y:S06]  /*57450*/  HMMA.1688.F32.TF32 R40, R228.reuse, R170, R16 ;  /* 0x000000aae428723c */ /* 0x040fec0000081010 */
[----:B------:R-:W-:Y:S01]  /*57460*/  HMMA.1688.F32.TF32 R16, R228, R162, R32 ;  /* 0x000000a2e410723c */ /* 0x000fe20000081020 */
[----:B------:R-:W-:Y:S04]  /*57470*/  STL.64 [R1+0xf00], R240 ;  /* 0x000f00f001007387 */ /* 0x000fe80000100a00 */
[----:B------:R-:W-:Y:S04]  /*57480*/  STL.64 [R1+0xf08], R242 ;  /* 0x000f08f201007387 */ /* 0x000fe80000100a00 */
[----:B------:R-:W-:Y:S04]  /*57490*/  STL.64 [R1+0xee0], R236 ;  /* 0x000ee0ec01007387 */ /* 0x000fe80000100a00 */
[----:B------:R-:W-:Y:S04]  /*574a0*/  STL.64 [R1+0xee8], R238 ;  /* 0x000ee8ee01007387 */ /* 0x000fe80000100a00 */
[----:B------:R-:W-:Y:S01]  /*574b0*/  STL.64 [R1+0xec0], R232 ;  /* 0x000ec0e801007387 */ /* 0x000fe20000100a00 */
[C---:B------:R-:W-:Y:S03]  /*574c0*/  HMMA.1688.F32.TF32 R28, R224.reuse, R222, R28 ;  /* 0x000000dee01c723c */ /* 0x040fe6000008101c */
[----:B------:R-:W-:Y:S04]  /*574d0*/  STL.64 [R1+0xec8], R234 ;  /* 0x000ec8ea01007387 */ /* 0x000fe80000100a00 */
[----:B------:R-:W-:Y:S01]  /*574e0*/  STL.64 [R1+0xea0], R40 ;  /* 0x000ea02801007387 */ /* 0x000fe20000100a00 */
[C---:B------:R-:W-:Y:S03]  /*574f0*/  HMMA.1688.F32.TF32 R24, R224.reuse, R218, R24 ;  /* 0x000000dae018723c */ /* 0x040fe60000081018 */
        /* <DEDUP_REMOVED lines=9> */
[----:B------:R-:W-:Y:S09]  /*57590*/  STL.64 [R1+0xc78], R26 ;  /* 0x000c781a01007387 */ /* 0x000ff20000100a00 */
[----:B------:R1:W-:Y:S04]  /*575a0*/  STL.64 [R1+0xc50], R16 ;  /* 0x000c501001007387 */ /* 0x0003e80000100a00 */
[----:B------:R2:W-:Y:S04]  /*575b0*/  STL.64 [R1+0xc58], R18 ;  /* 0x000c581201007387 */ /* 0x0005e80000100a00 */
[----:B------:R-:W2:Y:S04]  /*575c0*/  LDL.LU R232, [R1+0x2c0] ;  /* 0x0002c00001e87983 */ /* 0x000ea80000300800 */
[----:B------:R-:W2:Y:S04]  /*575d0*/  LDL.LU R233, [R1+0x2c4] ;  /* 0x0002c40001e97983 */ /* 0x000ea80000300800 */
[----:B------:R-:W2:Y:S04]  /*575e0*/  LDL.LU R234, [R1+0x2c8] ;  /* 0x0002c80001ea7983 */ /* 0x000ea80000300800 */
[----:B------:R-:W2:Y:S01]  /*575f0*/  LDL.LU R235, [R1+0x2cc] ;  /* 0x0002cc0001eb7983 */ /* 0x000ea20000300800 */
[----:B---3--:R-:W-:Y:S01]  /*57600*/  IMAD.MOV.U32 R237, RZ, RZ, R10 ;  /* 0x000000ffffed7224 */ /* 0x008fe200078e000a */
[----:B------:R-:W-:Y:S01]  /*57610*/  MOV R236, R11 ;  /* 0x0000000b00ec7202 */ /* 0x000fe20000000f00 */
[----:B----4-:R-:W-:-:S02]  /*57620*/  IMAD.MOV.U32 R239, RZ, RZ, R8 ;  /* 0x000000ffffef7224 */ /* 0x010fc400078e0008 */
[----:B------:R-:W-:Y:S01]  /*57630*/  IMAD.MOV.U32 R238, RZ, RZ, R9 ;  /* 0x000000ffffee7224 */ /* 0x000fe200078e0009 */
        /* <DEDUP_REMOVED lines=44> */
[C---:B----4-:R-:W-:Y:S03]  /*57900*/  HMMA.1688.F32.TF32 R228, R224.reuse, R210, R20 ;  /* 0x000000d2e0e4723c */ /* 0x050fe60000081014 */
[----:B------:R-:W4:Y:S03]  /*57910*/  LDL.LU R20, [R1+0x580] ;  /* 0x0005800001147983 */ /* 0x000f260000300800 */
[C---:B---3--:R-:W-:Y:S06]  /*57920*/  HMMA.1688.F32.TF32 R8, R224.reuse, R194, R8 ;  /* 0x000000c2e008723c */ /* 0x048fec0000081008 */
[C---:B------:R-:W-:Y:S06]  /*57930*/  HMMA.1688.F32.TF32 R36, R224.reuse, R198, R36 ;  /* 0x000000c6e024723c */ /* 0x040fec0000081024 */
[C---:B------:R-:W-:Y:S05]  /*57940*/  HMMA.1688.F32.TF32 R40, R224.reuse, R206, R40 ;  /* 0x000000cee028723c */ /* 0x040fea0000081028 */
[----:B------:R-:W-:Y:S01]  /*57950*/  STL.64 [R1+0xc30], R228 ;  /* 0x000c30e401007387 */ /* 0x000fe20000100a00 */
[C---:B--2---:R-:W-:Y:S03]  /*57960*/  HMMA.1688.F32.TF32 R16, R224.reuse, R202, R16 ;  /* 0x000000cae010723c */ /* 0x044fe60000081010 */
[----:B------:R-:W-:Y:S04]  /*57970*/  STL.64 [R1+0xc38], R230 ;  /* 0x000c38e601007387 */ /* 0x000fe80000100a00 */
[----:B------:R-:W4:Y:S04]  /*57980*/  LDL.LU R21, [R1+0x584] ;  /* 0x0005840001157983 */ /* 0x000f280000300800 */
[----:B------:R-:W4:Y:S04]  /*57990*/  LDL.LU R22, [R1+0x588] ;  /* 0x0005880001167983 */ /* 0x000f280000300800 */
[----:B------:R-:W4:Y:S04]  /*579a0*/  LDL.LU R23, [R1+0x58c] ;  /* 0x00058c0001177983 */ /* 0x000f280000300800 */
[----:B------:R-:W-:Y:S04]  /*579b0*/  STL.64 [R1+0xc20], R40 ;  /* 0x000c202801007387 */ /* 0x000fe80000100a00 */
[----:B------:R1:W-:Y:S01]  /*579c0*/  STL.64 [R1+0xc28], R42 ;  /* 0x000c282a01007387 */ /* 0x0003e20000100a00 */
[C---:B------:R-:W-:Y:S03]  /*579d0*/  HMMA.1688.F32.TF32 R232, R224.reuse, R190, R232 ;  /* 0x000000bee0e8723c */ /* 0x040fe600000810e8 */
[----:B------:R-:W-:Y:S03]  /*579e0*/  LDS R228, [R7+UR10+0xa180] ;  /* 0x00a1800a07e47984 */ /* 0x000fe60008000800 */
[C---:B------:R-:W-:Y:S01]  /*579f0*/  HMMA.1688.F32.TF32 R24, R224.reuse, R174, R24 ;  /* 0x000000aee018723c */ /* 0x040fe20000081018 */
[----:B------:R-:W-:Y:S04]  /*57a00*/  LDS R230, [R7+UR10+0xb180] ;  /* 0x00b1800a07e67984 */ /* 0x000fe80008000800 */
[----:B-1----:R-:W2:Y:S04]  /*57a10*/  LDL.LU.64 R42, [R1+0x3bd8] ;  /* 0x003bd800012a7983 */ /* 0x002ea80000300a00 */
[----:B------:R-:W2:Y:S04]  /*57a20*/  LDL.LU.64 R40, [R1+0x3bd0] ;  /* 0x003bd00001287983 */ /* 0x000ea80000300a00 */
[----:B------:R-:W-:Y:S04]  /*57a30*/  STL.64 [R1+0xc10], R16 ;  /* 0x000c101001007387 */ /* 0x000fe80000100a00 */
[----:B------:R1:W-:Y:S01]  /*57a40*/  STL.64 [R1+0xc18], R18 ;  /* 0x000c181201007387 */ /* 0x0003e20000100a00 */
[C---:B------:R-:W-:Y:S03]  /*57a50*/  HMMA.1688.F32.TF32 R32, R224.reuse, R182, R32 ;  /* 0x000000b6e020723c */ /* 0x040fe60000081020 */
[----:B------:R-:W-:Y:S04]  /*57a60*/  LDS R229, [R251+UR10+0xa180] ;  /* 0x00a1800afbe57984 */ /* 0x000fe80008000800 */
[----:B------:R-:W4:Y:S04]  /*57a70*/  LDS R231, [R251+UR10+0xb180] ;  /* 0x00b1800afbe77984 */ /* 0x000f280008000800 */
        /* <DEDUP_REMOVED lines=8> */
[----:B-1----:R-:W4:Y:S04]  /*57b00*/  LDL.LU.64 R10, [R1+0x3ba8] ;  /* 0x003ba800010a7983 */ /* 0x002f280000300a00 */
[----:B------:R-:W4:Y:S04]  /*57b10*/  LDL.LU.64 R8, [R1+0x3ba0] ;  /* 0x003ba00001087983 */ /* 0x000f280000300a00 */
[----:B------:R-:W-:Y:S04]  /*57b20*/  STL.64 [R1+0xbe0], R232 ;  /* 0x000be0e801007387 */ /* 0x000fe80000100a00 */
[----:B------:R4:W-:Y:S01]  /*57b30*/  STL.64 [R1+0xbe8], R234 ;  /* 0x000be8ea01007387 */ /* 0x0009e20000100a00 */
[C---:B------:R-:W-:Y:S06]  /*57b40*/  HMMA.1688.F32.TF32 R28, R224.reuse, R178, R28 ;  /* 0x000000b2e01c723c */ /* 0x040fec000008101c */
[C---:B------:R-:W-:Y:S06]  /*57b50*/  HMMA.1688.F32.TF32 R12, R224.reuse, R170, R12 ;  /* 0x000000aae00c723c */ /* 0x040fec000008100c */
[----:B----4-:R-:W-:Y:S01]  /*57b60*/  HMMA.1688.F32.TF32 R232, R224, R186, R8 ;  /* 0x000000bae0e8723c */ /* 0x010fe20000081008 */
[----:B------:R-:W4:-:S15]  /*57b70*/  LDL.LU R8, [R1+0x590] ;  /* 0x0005900001087983 */ /* 0x000f1e0000300800 */
[----:B------:R-:W-:-:S07]  /*57b80*/  NOP ;  /* 0x0000000000007918 */ /* 0x000fce0000000000 */
[----:B------:R-:W-:Y:S04]  /*57b90*/  STL.64 [R1+0xbd0], R232 ;  /* 0x000bd0e801007387 */ /* 0x000fe80000100a00 */
        /* <DEDUP_REMOVED lines=8> */
[----:B---3--:R-:W-:Y:S01]  /*57c20*/  HMMA.1688.F32.TF32 R16, R228, R178, R16 ;  /* 0x000000b2e410723c */ /* 0x008fe20000081010 */
[----:B------:R-:W-:Y:S04]  /*57c30*/  LDS R234, [R5+UR10+0xb200] ;  /* 0x00b2000a05ea7984 */ /* 0x000fe80008000800 */
[----:B-1----:R-:W3:Y:S04]  /*57c40*/  LDL.LU.64 R34, [R1+0x3b98] ;  /* 0x003b980001227983 */ /* 0x002ee80000300a00 */
[----:B------:R-:W3:Y:S04]  /*57c50*/  LDL.LU.64 R32, [R1+0x3b90] ;  /* 0x003b900001207983 */ /* 0x000ee80000300a00 */
[----:B------:R-:W-:Y:S04]  /*57c60*/  STL.64 [R1+0xbb0], R28 ;  /* 0x000bb01c01007387 */ /* 0x000fe80000100a00 */
[----:B------:R1:W-:Y:S04]  /*57c70*/  STL.64 [R1+0xbb8], R30 ;  /* 0x000bb81e01007387 */ /* 0x0003e80000100a00 */
[----:B------:R-:W-:Y:S04]  /*57c80*/  LDS R233, [R6+UR10+0xa200] ;  /* 0x00a2000a06e97984 */ /* 0x000fe80008000800 */
[----:B------:R-:W2:Y:S04]  /*57c90*/  LDS R235, [R6+UR10+0xb200] ;  /* 0x00b2000a06eb7984 */ /* 0x000ea80008000800 */
        /* <DEDUP_REMOVED lines=9> */
[----:B------:R-:W2:Y:S01]  /*57d30*/  LDL.LU.64 R12, [R1+0x3b60] ;  /* 0x003b6000010c7983 */ /* 0x000ea20000300a00 */
[----:B----4-:R-:W-:-:S15]  /*57d40*/  HMMA.1688.F32.TF32 R8, R224, R166, R8 ;  /* 0x000000a6e008723c */ /* 0x010fde0000081008 */
[----:B------:R-:W-:-:S08]  /*57d50*/  NOP ;  /* 0x0000000000007918 */ /* 0x000fd00000000000 */
[----:B------:R-:W-:Y:S04]  /*57d60*/  STL.64 [R1+0xb80], R8 ;  /* 0x000b800801007387 */ /* 0x000fe80000100a00 */
[----:B------:R2:W-:Y:S02]  /*57d70*/  STL.64 [R1+0xb88], R10 ;  /* 0x000b880a01007387 */ /* 0x0005e40000100a00 */
[----:B--2---:R-:W-:Y:S02]  /*57d80*/  HMMA.1688.F32.TF32 R8, R224, R162, R12 ;  /* 0x000000a2e008723c */ /* 0x004fe4000008100c */
[----:B------:R-:W2:-:S15]  /*57d90*/  LDL.LU R224, [R1+0x570] ;  /* 0x0005700001e07983 */ /* 0x000e9e0000300800 */
[----:B------:R-:W-:-:S06]  /*57da0*/  NOP ;  /* 0x0000000000007918 */ /* 0x000fcc0000000000 */
[----:B------:R-:W-:Y:S04]  /*57db0*/  STL.64 [R1+0xb70], R8 ;  /* 0x000b700801007387 */ /* 0x000fe80000100a00 */
[----:B------:R-:W-:Y:S04]  /*57dc0*/  STL.64 [R1+0xb78], R10 ;  /* 0x000b780a01007387 */ /* 0x000fe80000100a00 */
[----:B------:R-:W2:Y:S04]  /*57dd0*/  LDL.LU R225, [R1+0x574] ;  /* 0x0005740001e17983 */ /* 0x000ea80000300800 */
[----:B------:R-:W2:Y:S04]  /*57de0*/  LDL.LU R226, [R1+0x578] ;  /* 0x0005780001e27983 */ /* 0x000ea80000300800 */
[----:B------:R-:W2:Y:S04]  /*57df0*/  LDL.LU R227, [R1+0x57c] ;  /* 0x00057c0001e37983 */ /* 0x000ea80000300800 */
[----:B------:R-:W4:Y:S04]  /*57e00*/  LDL.LU R12, [R1+0x560] ;  /* 0x00056000010c7983 */ /* 0x000f280000300800 */
[----:B------:R-:W4:Y:S04]  /*57e10*/  LDL.LU R13, [R1+0x564] ;  /* 0x00056400010d7983 */ /* 0x000f280000300800 */
[----:B------:R-:W4:Y:S04]  /*57e20*/  LDL.LU R14, [R1+0x568] ;  /* 0x00056800010e7983 */ /* 0x000f280000300800 */
[----:B------:R-:W4:Y:S04]  /*57e30*/  LDL.LU R15, [R1+0x56c] ;  /* 0x00056c00010f7983 */ /* 0x000f280000300800 */
[----:B------:R-:W-:Y:S04]  /*57e40*/  STL.64 [R1+0xb60], R20 ;  /* 0x000b601401007387 */ /* 0x000fe80000100a00 */
[----:B------:R1:W-:Y:S04]  /*57e50*/  STL.64 [R1+0xb68], R22 ;  /* 0x000b681601007387 */ /* 0x0003e80000100a00 */
[----:B------:R-:W-:Y:S04]  /*57e60*/  LDS R8, [R7+UR10+0xa200] ;  /* 0x00a2000a07087984 */ /* 0x000fe80008000800 */
[----:B------:R-:W-:Y:S04]  /*57e70*/  LDS R10, [R7+UR10+0xb200] ;  /* 0x00b2000a070a7984 */ /* 0x000fe80008000800 */
[----:B-1----:R-:W3:Y:S04]  /*57e80*/  LDL.LU.64 R22, [R1+0x3b58] ;  /* 0x003b580001167983 */ /* 0x002ee80000300a00 */
[----:B------:R-:W3:Y:S04]  /*57e90*/  LDL.LU.64 R20, [R1+0x3b50] ;  /* 0x003b500001147983 */ /* 0x000ee80000300a00 */
[----:B------:R-:W-:Y:S04]  /*57ea0*/  LDS R9, [R251+UR10+0xa200] ;  /* 0x00a2000afb097984 */ /* 0x000fe80008000800 */
[----:B------:R-:W1:Y:S01]  /*57eb0*/  LDS R11, [R251+UR10+0xb200] ;  /* 0x00b2000afb0b7984 */ /* 0x000e620008000800 */
[----:B--2---:R-:W-:-:S15]  /*57ec0*/  HMMA.1688.F32.TF32 R224, R228, R218, R224 ;  /* 0x000000dae4e0723c */ /* 0x004fde00000810e0 */
[----:B------:R-:W-:-:S08]  /*57ed0*/  NOP ;  /* 0x0000000000007918 */ /* 0x000fd00000000000 */
[----:B------:R-:W-:Y:S04]  /*57ee0*/  STL.64 [R1+0xb50], R224 ;  /* 0x000b50e001007387 */ /* 0x000fe80000100a00 */
[----:B------:R4:W-:Y:S02]  /*57ef0*/  STL.64 [R1+0xb58], R226 ;  /* 0x000b58e201007387 */ /* 0x0009e40000100a00 */
[C---:B----4-:R-:W-:Y:S06]  /*57f00*/  HMMA.1688.F32.TF32 R224, R228.reuse, R214, R12 ;  /* 0x000000d6e4e0723c */ /* 0x050fec000008100c */
[C---:B------:R-:W-:Y:S06]  /*57f10*/  HMMA.1688.F32.TF32 R12, R228.reuse, R210, R236 ;  /* 0x000000d2e40c723c */ /* 0x040fec00000810ec */
[C---:B------:R-:W-:Y:S11]  /*57f20*/  HMMA.1688.F32.TF32 R236, R228.reuse, R206, R240 ;  /* 0x000000cee4ec723c */ /* 0x040ff600000810f0 */
[----:B------:R-:W-:Y:S04]  /*57f30*/  STL.64 [R1+0xb30], R224 ;  /* 0x000b30e001007387 */ /* 0x000fe80000100a00 */
[----:B------:R2:W-:Y:S04]  /*57f40*/  STL.64 [R1+0xb38], R226 ;  /* 0x000b38e201007387 */ /* 0x0005e80000100a00 */
[----:B------:R-:W-:Y:S04]  /*57f50*/  STL.64 [R1+0xb20], R12 ;  /* 0x000b200c01007387 */ /* 0x000fe80000100a00 */
[----:B------:R3:W-:Y:S01]  /*57f60*/  STL.64 [R1+0xb28], R14 ;  /* 0x000b280e01007387 */ /* 0x0007e20000100a00 */
[C---:B--2---:R-:W-:Y:S06]  /*57f70*/  HMMA.1688.F32.TF32 R224, R228.reuse, R202, R244 ;  /* 0x000000cae4e0723c */ /* 0x044fec00000810f4 */
[C---:B---3--:R-:W-:Y:S01]  /*57f80*/  HMMA.1688.F32.TF32 R12, R228.reuse, R198, R20 ;  /* 0x000000c6e40c723c */ /* 0x048fe20000081014 */
[----:B------:R-:W-:Y:S04]  /*57f90*/  STL.64 [R1+0xb10], R236 ;  /* 0x000b10ec01007387 */ /* 0x000fe80000100a00 */
[----:B------:R-:W-:Y:S01]  /*57fa0*/  STL.64 [R1+0xb18], R238 ;  /* 0x000b18ee01007387 */ /* 0x000fe20000100a00 */
[C---:B------:R-:W-:Y:S06]  /*57fb0*/  HMMA.1688.F32.TF32 R20, R228.reuse, R194, R24 ;  /* 0x000000c2e414723c */ /* 0x040fec0000081018 */
[C---:B------:R-:W-:Y:S05]  /*57fc0*/  HMMA.1688.F32.TF32 R24, R228.reuse, R190, R28 ;  /* 0x000000bee418723c */ /* 0x040fea000008101c */
[----:B------:R-:W-:Y:S04]  /*57fd0*/  STL.64 [R1+0xaf0], R224 ;  /* 0x000af0e001007387 */ /* 0x000fe80000100a00 */
[----:B------:R-:W-:Y:S04]  /*57fe0*/  STL.64 [R1+0xaf8], R226 ;  /* 0x000af8e201007387 */ /* 0x000fe80000100a00 */
[----:B------:R-:W-:Y:S04]  /*57ff0*/  STL.64 [R1+0xad0], R12 ;  /* 0x000ad00c01007387 */ /* 0x000fe80000100a00 */
[----:B------:R2:W-:Y:S02]  /*58000*/  STL.64 [R1+0xad8], R14 ;  /* 0x000ad80e01007387 */ /* 0x0005e40000100a00 */
[C---:B--2---:R-:W-:Y:S02]  /*58010*/  HMMA.1688.F32.TF32 R12, R228.reuse, R186, R32 ;  /* 0x000000bae40c723c */ /* 0x044fe40000081020 */
[----:B------:R-:W-:Y:S04]  /*58020*/  STL.64 [R1+0xac0], R20 ;  /* 0x000ac01401007387 */ /* 0x000fe80000100a00 */
[----:B------:R2:W-:Y:S04]  /*58030*/  STL.64 [R1+0xac8], R22 ;  /* 0x000ac81601007387 */ /* 0x0005e80000100a00 */
[----:B------:R-:W-:Y:S04]  /*58040*/  STL.64 [R1+0xab0], R24 ;  /* 0x000ab01801007387 */ /* 0x000fe80000100a00 */
[----:B------:R-:W-:Y:S01]  /*58050*/  STL.64 [R1+0xab8], R26 ;  /* 0x000ab81a01007387 */ /* 0x000fe20000100a00 */
[C---:B--2---:R-:W-:Y:S08]  /*58060*/  HMMA.1688.F32.TF32 R20, R228.reuse, R182, R36 ;  /* 0x000000b6e414723c */ /* 0x044ff00000081024 */
[----:B------:R-:W-:Y:S04]  /*58070*/  STL.64 [R1+0xaa0], R12 ;  /* 0x000aa00c01007387 */ /* 0x000fe80000100a00 */
[----:B------:R2:W-:Y:S02]  /*58080*/  STL.64 [R1+0xaa8], R14 ;  /* 0x000aa80e01007387 */ /* 0x0005e40000100a00 */
[C---:B--2---:R-:W-:Y:S09]  /*58090*/  HMMA.1688.F32.TF32 R12, R228.reuse, R174, R40 ;  /* 0x000000aee40c723c */ /* 0x044ff20000081028 */
[----:B------:R-:W-:Y:S04]  /*580a0*/  STL.64 [R1+0xa90], R20 ;  /* 0x000a901401007387 */ /* 0x000fe80000100a00 */
[----:B------:R2:W-:Y:S04]  /*580b0*/  STL.64 [R1+0xa98], R22 ;  /* 0x000a981601007387 */ /* 0x0005e80000100a00 */
[----:B------:R-:W-:Y:S04]  /*580c0*/  STL.64 [R1+0xa80], R16 ;  /* 0x000a801001007387 */ /* 0x000fe80000100a00 */
[----:B------:R3:W-:Y:S01]  /*580d0*/  STL.64 [R1+0xa88], R18 ;  /* 0x000a881201007387 */ /* 0x0007e20000100a00 */
[C---:B--2---:R-:W-:Y:S03]  /*580e0*/  HMMA.1688.F32.TF32 R20, R228.reuse, R170, R44 ;  /* 0x000000aae414723c */ /* 0x044fe6000008102c */
[----:B------:R-:W-:Y:S03]  /*580f0*/  STL.64 [R1+0xa70], R12 ;  /* 0x000a700c01007387 */ /* 0x000fe60000100a00 */
[C---:B---3--:R-:W-:Y:S01]  /*58100*/  HMMA.1688.F32.TF32 R16, R228.reuse, R166, R48 ;  /* 0x000000a6e410723c */ /* 0x048fe20000081030 */
[----:B------:R2:W-:Y:S05]  /*58110*/  STL.64 [R1+0xa78], R14 ;  /* 0x000a780e01007387 */ /* 0x0005ea0000100a00 */
[----:B--2---:R-:W-:Y:S11]  /*58120*/  HMMA.1688.F32.TF32 R12, R228, R162, R52 ;  /* 0x000000a2e40c723c */ /* 0x004ff60000081034 */
        /* <DEDUP_REMOVED lines=8> */
[C---:B--2---:R-:W-:Y:S11]  /*581b0*/  HMMA.1688.F32.TF32 R12, R232.reuse, R214, R60 ;  /* 0x000000d6e80c723c */ /* 0x044ff6000008103c */
        /* <DEDUP_REMOVED lines=40> */
[----:B--2---:R-:W-:Y:S03]  /*58440*/  HMMA.1688.F32.TF32 R20, R232, R162, R112 ;  /* 0x000000a2e814723c */ /* 0x004fe60000081070 */
[----:B------:R-:W-:Y:S03]  /*58450*/  STL.64 [R1+0x830], R12 ;  /* 0x0008300c01007387 */ /* 0x000fe60000100a00 */
[C---:B-1----:R-:W-:Y:S01]  /*58460*/  HMMA.1688.F32.TF32 R16, R8.reuse, R222, R116 ;  /* 0x000000de0810723c */ /* 0x042fe20000081074 */
[----:B------:R1:W-:Y:S05]  /*58470*/  STL.64 [R1+0x838], R14 ;  /* 0x0008380e01007387 */ /* 0x0003ea0000100a00 */
[----:B-1----:R-:W-:Y:S11]  /*58480*/  HMMA.1688.F32.TF32 R12, R8, R218, R120 ;  /* 0x000000da080c723c */ /* 0x002ff60000081078 */
[----:B------:R-:W-:Y:S01]  /*58490*/  STL.64 [R1+0x810], R20 ;  /* 0x0008101401007387 */ /* 0x000fe20000100a00 */
[----:B------:R-:W-:-:S03]  /*584a0*/  IMAD.MOV.U32 R240, RZ, RZ, R128 ;  /* 0x000000fffff07224 */ /* 0x000fc600078e0080 */
[----:B------:R-:W-:Y:S04]  /*584b0*/  STL.64 [R1+0x818], R22 ;  /* 0x0008181601007387 */ /* 0x000fe80000100a00 */
[----:B------:R-:W-:Y:S01]  /*584c0*/  STL.64 [R1+0x7e0], R16 ;  /* 0x0007e01001007387 */ /* 0x000fe20000100a00 */
[----:B------:R-:W-:-:S03]  /*584d0*/  IMAD.MOV.U32 R241, RZ, RZ, R134 ;  /* 0x000000fffff17224 */ /* 0x000fc600078e0086 */
[----:B------:R1:W-:Y:S01]  /*584e0*/  STL.64 [R1+0x7e8], R18 ;  /* 0x0007e81201007387 */ /* 0x0003e20000100a00 */
[----:B------:R-:W-:-:S03]  /*584f0*/  IMAD.MOV.U32 R242, RZ, RZ, R133 ;  /* 0x000000fffff27224 */ /* 0x000fc600078e0085 */
[----:B------:R-:W1:Y:S01]  /*58500*/  LDL.LU R128, [R1+0x3b48] ;  /* 0x003b480001807983 */ /* 0x000e620000300800 */
[----:B------:R-:W-:Y:S01]  /*58510*/  MOV R243, R132 ;  /* 0x0000008400f37202 */ /* 0x000fe20000000f00 */
[----:B------:R-:W-:Y:S02]  /*58520*/  IMAD.MOV.U32 R236, RZ, RZ, R155 ;  /* 0x000000ffffec7224 */ /* 0x000fe400078e009b */
[----:B------:R-:W-:Y:S02]  /*58530*/  IMAD.MOV.U32 R237, RZ, RZ, R154 ;  /* 0x000000ffffed7224 */ /* 0x000fe400078e009a */
[----:B------:R-:W-:Y:S01]  /*58540*/  IMAD.MOV.U32 R238, RZ, RZ, R153 ;  /* 0x000000ffffee7224 */ /* 0x000fe200078e0099 */
[----:B------:R-:W-:Y:S04]  /*58550*/  STL.64 [R1+0x7c0], R12 ;  /* 0x0007c00c01007387 */ /* 0x000fe80000100a00 */
[----:B------:R-:W-:Y:S04]  /*58560*/  STL.64 [R1+0x7c8], R14 ;  /* 0x0007c80e01007387 */ /* 0x000fe80000100a00 */
[----:B------:R-:W2:Y:S04]  /*58570*/  LDL.LU R134, [R1+0x3b44] ;  /* 0x003b440001867983 */ /* 0x000ea80000300800 */
[----:B------:R-:W3:Y:S01]  /*58580*/  LDL.LU R133, [R1+0x3b40] ;  /* 0x003b400001857983 */ /* 0x000ee20000300800 */
[----:B------:R-:W-:-:S03]  /*58590*/  IMAD.MOV.U32 R239, RZ, RZ, R152 ;  /* 0x000000ffffef7224 */ /* 0x000fc600078e0098 */
[----:B------:R-:W4:Y:S04]  /*585a0*/  LDL.LU R132, [R1+0x3b3c] ;  /* 0x003b3c0001847983 */ /* 0x000f280000300800 */
[----:B------:R-:W4:Y:S04]  /*585b0*/  LDL.LU R155, [R1+0x3b38] ;  /* 0x003b3800019b7983 */ /* 0x000f280000300800 */
[----:B------:R-:W4:Y:S04]  /*585c0*/  LDL.LU R154, [R1+0x3b34] ;  /* 0x003b3400019a7983 */ /* 0x000f280000300800 */
[----:B------:R-:W4:Y:S04]  /*585d0*/  LDL.LU R153, [R1+0x3b30] ;  /* 0x003b300001997983 */ /* 0x000f280000300800 */
[----:B------:R-:W4:Y:S01]  /*585e0*/  LDL.LU R152, [R1+0x3b2c] ;  /* 0x003b2c0001987983 */ /* 0x000f220000300800 */
[----:B------:R-:W-:Y:S01]  /*585f0*/  IMAD.MOV.U32 R28, RZ, RZ, R144 ;  /* 0x000000ffff1c7224 */ /* 0x000fe200078e0090 */
[----:B------:R-:W-:Y:S01]  /*58600*/  MOV R30, R146 ;  /* 0x00000092001e7202 */ /* 0x000fe20000000f00 */
[----:B------:R-:W-:Y:S01]  /*58610*/  IMAD.MOV.U32 R29, RZ, RZ, R145 ;  /* 0x000000ffff1d7224 */ /* 0x000fe200078e0091 */
        /* <DEDUP_REMOVED lines=11> */
[----:B------:R-:W-:Y:S01]  /*586d0*/  IMAD.MOV.U32 R36, RZ, RZ, R136 ;  /* 0x000000ffff247224 */ /* 0x000fe200078e0088 */
[----:B------:R-:W-:Y:S02]  /*586e0*/  MOV R37, R137 ;  /* 0x0000008900257202 */ /* 0x000fe40000000f00 */
[----:B------:R-:W4:Y:S01]  /*586f0*/  LDL.LU R142, [R1+0x3b10] ;  /* 0x003b1000018e7983 */ /* 0x000f220000300800 */
[----:B------:R-:W-:-:S03]  /*58700*/  IMAD.MOV.U32 R38, RZ, RZ, R138 ;  /* 0x000000ffff267224 */ /* 0x000fc600078e008a */
[----:B------:R-:W4:Y:S01]  /*58710*/  LDL.LU R143, [R1+0x3b0c] ;  /* 0x003b0c00018f7983 */ /* 0x000f220000300800 */
[----:B------:R-:W-:-:S03]  /*58720*/  IMAD.MOV.U32 R39, RZ, RZ, R139 ;  /* 0x000000ffff277224 */ /* 0x000fc600078e008b */
[----:B------:R-:W4:Y:S04]  /*58730*/  LDL.LU R136, [R1+0x3b08] ;  /* 0x003b080001887983 */ /* 0x000f280000300800 */
[----:B------:R-:W4:Y:S04]  /*58740*/  LDL.LU R137, [R1+0x3b04] ;  /* 0x003b040001897983 */ /* 0x000f280000300800 */
[----:B------:R-:W4:Y:S04]  /*58750*/  LDL.LU R138, [R1+0x3b00] ;  /* 0x003b0000018a7983 */ /* 0x000f280000300800 */
[----:B------:R-:W4:Y:S01]  /*58760*/  LDL.LU R139, [R1+0x3afc] ;  /* 0x003afc00018b7983 */ /* 0x000f220000300800 */
[----:B------:R-:W-:-:S02]  /*58770*/  IMAD.MOV.U32 R224, RZ, RZ, R129 ;  /* 0x000000ffffe07224 */ /* 0x000fc400078e0081 */
[----:B------:R-:W-:Y:S01]  /*58780*/  IMAD.MOV.U32 R225, RZ, RZ, R130 ;  /* 0x000000ffffe17224 */ /* 0x000fe200078e0082 */
[----:B------:R-:W-:Y:S01]  /*58790*/  MOV R227, R124 ;  /* 0x0000007c00e37202 */ /* 0x000fe20000000f00 */
[----:B------:R-:W-:Y:S02]  /*587a0*/  IMAD.MOV.U32 R226, RZ, RZ, R131 ;  /* 0x000000ffffe27224 */ /* 0x000fe400078e0083 */
[----:B------:R-:W-:Y:S01]  /*587b0*/  IMAD.MOV.U32 R244, RZ, RZ, R148 ;  /* 0x000000fffff47224 */ /* 0x000fe200078e0094 */
        /* <DEDUP_REMOVED lines=8> */
[----:B------:R-:W-:Y:S01]  /*58840*/  LDS R21, [R6+UR10+0xa280] ;  /* 0x00a2800a06157984 */ /* 0x000fe20008000800 */
[----:B------:R-:W-:-:S03]  /*58850*/  IMAD.MOV.U32 R247, RZ, RZ, R151 ;  /* 0x000000fffff77224 */ /* 0x000fc600078e0097 */
[----:B------:R-:W4:Y:S01]  /*58860*/  LDS R23, [R6+UR10+0xb280] ;  /* 0x00b2800a06177984 */ /* 0x000f220008000800 */
[----:B-1----:R-:W-:Y:S02]  /*58870*/  IMAD.MOV.U32 R19, RZ, RZ, R128 ;  /* 0x000000ffff137224 */ /* 0x002fe400078e0080 */
[----:B--2---:R-:W-:Y:S02]  /*58880*/  IMAD.MOV.U32 R18, RZ, RZ, R134 ;  /* 0x000000ffff127224 */ /* 0x004fe400078e0086 */
[----:B---3--:R-:W-:Y:S02]  /*58890*/  IMAD.MOV.U32 R17, RZ, RZ, R133 ;  /* 0x000000ffff117224 */ /* 0x008fe400078e0085 */
[----:B----4-:R-:W-:Y:S02]  /*588a0*/  IMAD.MOV.U32 R43, RZ, RZ, R155 ;  /* 0x000000ffff2b7224 */ /* 0x010fe400078e009b */
[----:B------:R-:W-:Y:S02]  /*588b0*/  IMAD.MOV.U32 R42, RZ, RZ, R154 ;  /* 0x000000ffff2a7224 */ /* 0x000fe400078e009a */
[----:B------:R-:W-:-:S02]  /*588c0*/  IMAD.MOV.U32 R41, RZ, RZ, R153 ;  /* 0x000000ffff297224 */ /* 0x000fc400078e0099 */
[----:B------:R-:W-:Y:S02]  /*588d0*/  IMAD.MOV.U32 R40, RZ, RZ, R152 ;  /* 0x000000ffff287224 */ /* 0x000fe400078e0098 */
[----:B------:R-:W2:Y:S04]  /*588e0*/  LDL.LU R152, [R1+0x3af8] ;  /* 0x003af80001987983 */ /* 0x000ea80000300800 */
[----:B------:R-:W2:Y:S04]  /*588f0*/  LDL.LU R153, [R1+0x3af4] ;  /* 0x003af40001997983 */ /* 0x000ea80000300800 */
[----:B------:R-:W2:Y:S04]  /*58900*/  LDL.LU R154, [R1+0x3af0] ;  /* 0x003af000019a7983 */ /* 0x000ea80000300800 */
[----:B------:R-:W2:Y:S01]  /*58910*/  LDL.LU R155, [R1+0x3aec] ;  /* 0x003aec00019b7983 */ /* 0x000ea20000300800 */
[----:B------:R-:W-:-:S03]  /*58920*/  MOV R16, R132 ;  /* 0x0000008400107202 */ /* 0x000fc60000000f00 */
[----:B------:R-:W3:Y:S04]  /*58930*/  LDL.LU R44, [R1+0x740] ;  /* 0x00074000012c7983 */ /* 0x000ee80000300800 */
[----:B------:R-:W3:Y:S04]  /*58940*/  LDL.LU R45, [R1+0x744] ;  /* 0x00074400012d7983 */ /* 0x000ee80000300800 */
[----:B------:R-:W3:Y:S04]  /*58950*/  LDL.LU R46, [R1+0x748] ;  /* 0x00074800012e7983 */ /* 0x000ee80000300800 */
[----:B------:R-:W3:Y:S04]  /*58960*/  LDL.LU R47, [R1+0x74c] ;  /* 0x00074c00012f7983 */ /* 0x000ee80000300800 */
        /* <DEDUP_REMOVED lines=15> */
[----:B------:R-:W4:Y:S01]  /*58a60*/  LDL.LU R151, [R1+0x3aac] ;  /* 0x003aac0001977983 */ /* 0x000f220000300800 */
[----:B------:R-:W-:Y:S06]  /*58a70*/  HMMA.1688.F32.TF32 R32, R8, R166, R32 ;  /* 0x000000a60820723c */ /* 0x000fec0000081020 */
[----:B------:R-:W-:Y:S06]  /*58a80*/  HMMA.1688.F32.TF32 R24, R20, R222, R24 ;  /* 0x000000de1418723c */ /* 0x000fec0000081018 */
[C---:B--2---:R-:W-:Y:S01]  /*58a90*/  HMMA.1688.F32.TF32 R12, R8.reuse, R210, R128 ;  /* 0x000000d2080c723c */ /* 0x044fe20000081080 */
[----:B------:R-:W-:Y:S04]  /*58aa0*/  LDS R128, [R5+UR10+0xc000] ;  /* 0x00c0000a05807984 */ /* 0x000fe80008000800 */
[----:B------:R-:W-:Y:S04]  /*58ab0*/  LDS R130, [R5+UR10+0xd000] ;  /* 0x00d0000a05827984 */ /* 0x000fe80008000800 */
[----:B------:R-:W-:Y:S04]  /*58ac0*/  LDS R129, [R6+UR10+0xc000] ;  /* 0x00c0000a06817984 */ /* 0x000fe80008000800 */
[----:B------:R-:W-:Y:S01]  /*58ad0*/  LDS R131, [R6+UR10+0xd000] ;  /* 0x00d0000a06837984 */ /* 0x000fe20008000800 */
[C---:B---3--:R-:W-:Y:S06]  /*58ae0*/  HMMA.1688.F32.TF32 R48, R8.reuse, R214, R124 ;  /* 0x000000d60830723c */ /* 0x048fec000008107c */
[----:B----4-:R-:W-:-:S15]  /*58af0*/  HMMA.1688.F32.TF32 R52, R8, R202, R132 ;  /* 0x000000ca0834723c */ /* 0x010fde0000081084 */
[----:B------:R-:W-:-:S02]  /*58b00*/  NOP ;  /* 0x0000000000007918 */ /* 0x000fc40000000000 */
[----:B------:R-:W-:Y:S04]  /*58b10*/  STL.64 [R1+0x790], R48 ;  /* 0x0007903001007387 */ /* 0x000fe80000100a00 */
[----:B------:R1:W-:Y:S04]  /*58b20*/  STL.64 [R1+0x798], R50 ;  /* 0x0007983201007387 */ /* 0x0003e80000100a00 */
[----:B------:R-:W-:Y:S04]  /*58b30*/  STL.64 [R1+0x760], R12 ;  /* 0x0007600c01007387 */ /* 0x000fe80000100a00 */
[----:B------:R2:W-:Y:S01]  /*58b40*/  STL.64 [R1+0x768], R14 ;  /* 0x0007680e01007387 */ /* 0x0005e20000100a00 */
[C---:B-1----:R-:W-:Y:S06]  /*58b50*/  HMMA.1688.F32.TF32 R48, R8.reuse, R198, R152 ;  /* 0x000000c60830723c */ /* 0x042fec0000081098 */
[----:B--2---:R-:W-:-:S15]  /*58b60*/  HMMA.1688.F32.TF32 R12, R8, R206, R148 ;  /* 0x000000ce080c723c */ /* 0x004fde0000081094 */
[----:B------:R-:W-:-:S08]  /*58b70*/  NOP ;  /* 0x0000000000007918 */ /* 0x000fd00000000000 */
        /* <DEDUP_REMOVED lines=17> */
[----:B------:R-:W-:Y:S01]  /*58c90*/  LDS R13, [R251+UR10+0xa280] ;  /* 0x00a2800afb0d7984 */ /* 0x000fe20008000800 */
[C---:B-1----:R-:W-:Y:S03]  /*58ca0*/  HMMA.1688.F32.TF32 R48, R8.reuse, R182, R44 ;  /* 0x000000b60830723c */ /* 0x042fe6000008102c */
[----:B------:R-:W1:Y:S03]  /*58cb0*/  LDS R15, [R251+UR10+0xb280] ;  /* 0x00b2800afb0f7984 */ /* 0x000e660008000800 */
        /* <DEDUP_REMOVED lines=20> */
[----:B------:R-:W-:Y:S04]  /*58e00*/  STL.64 [R1+0x60], R24 ;  /* 0x0000601801007387 */ /* 0x000fe80000100a00 */
[----:B------:R2:W-:Y:S04]  /*58e10*/  STL.64 [R1+0x68], R26 ;  /* 0x0000681a01007387 */ /* 0x0005e80000100a00 */
[----:B------:R-:W-:Y:S04]  /*58e20*/  LDS R17, [R6+UR10+0xa300] ;  /* 0x00a3000a06117984 */ /* 0x000fe80008000800 */
[----:B------:R-:W3:Y:S01]  /*58e30*/  LDS R19, [R6+UR10+0xb300] ;  /* 0x00b3000a06137984 */ /* 0x000ee20008000800 */
[C---:B--2---:R-:W-:Y:S07]  /*58e40*/  HMMA.1688.F32.TF32 R24, R20.reuse, R210, R240 ;  /* 0x000000d21418723c */ /* 0x044fee00000810f0 */
[----:B------:R-:W-:Y:S04]  /*58e50*/  STL.64 [R1+0x50], R8 ;  /* 0x0000500801007387 */ /* 0x000fe80000100a00 */
[----:B------:R2:W-:Y:S02]  /*58e60*/  STL.64 [R1+0x58], R10 ;  /* 0x0000580a01007387 */ /* 0x0005e40000100a00 */
[----:B--2---:R-:W-:Y:S02]  /*58e70*/  HMMA.1688.F32.TF32 R8, R20, R206, R244 ;  /* 0x000000ce1408723c */ /* 0x004fe400000810f4 */
[----:B------:R2:W-:Y:S04]  /*58e80*/  STL.64 [R1+0x40], R28 ;  /* 0x0000401c01007387 */ /* 0x0005e80000100a00 */
[----:B------:R4:W-:Y:S04]  /*58e90*/  STL.64 [R1+0x48], R30 ;  /* 0x0000481e01007387 */ /* 0x0009e80000100a00 */
[----:B------:R-:W3:Y:S04]  /*58ea0*/  LDL.LU R240, [R1+0xcd0] ;  /* 0x000cd00001f07983 */ /* 0x000ee80000300800 */
[----:B------:R1:W-:Y:S04]  /*58eb0*/  STL.64 [R1+0x30], R24 ;  /* 0x0000301801007387 */ /* 0x0003e80000100a00 */
[----:B------:R1:W-:Y:S05]  /*58ec0*/  STL.64 [R1+0x38], R26 ;  /* 0x0000381a01007387 */ /* 0x0003ea0000100a00 */
[----:B------:R-:W-:Y:S04]  /*58ed0*/  STL.64 [R1+0x120], R8 ;  /* 0x0001200801007387 */ /* 0x000fe80000100a00 */
        /* <DEDUP_REMOVED lines=14> */
[----:B----4-:R-:W2:Y:S04]  /*58fc0*/  LDL.LU R30, [R1+0xd98] ;  /* 0x000d9800011e7983 */ /* 0x010ea80000300800 */
[----:B------:R-:W2:Y:S04]  /*58fd0*/  LDL.LU R31, [R1+0xd9c] ;  /* 0x000d9c00011f7983 */ /* 0x000ea80000300800 */
        /* <DEDUP_REMOVED lines=113> */
[C---:B------:R-:W-:Y:S06]  /*596f0*/  HMMA.1688.F32.TF32 R116, R20.reuse, R198, R232 ;  /* 0x000000c61474723c */ /* 0x040fec00000810e8 */
[C---:B------:R-:W-:Y:S11]  /*59700*/  HMMA.1688.F32.TF32 R112, R20.reuse, R194, R112 ;  /* 0x000000c21470723c */ /* 0x040ff60000081070 */
        /* <DEDUP_REMOVED lines=20> */
[----:B------:R-:W-:Y:S03]  /*59850*/  HMMA.1688.F32.TF32 R20, R20, R162, R80 ;  /* 0x000000a21414723c */ /* 0x000fe60000081050 */
[----:B------:R-:W-:Y:S04]  /*59860*/  STL.64 [R1+0x180], R88 ;  /* 0x0001805801007387 */ /* 0x000fe80000100a00 */
[----:B------:R-:W-:Y:S09]  /*59870*/  STL.64 [R1+0x188], R90 ;  /* 0x0001885a01007387 */ /* 0x000ff20000100a00 */
[----:B------:R-:W-:Y:S04]  /*59880*/  STL.64 [R1+0x170], R8 ;  /* 0x0001700801007387 */ /* 0x000fe80000100a00 */
[----:B------:R1:W-:Y:S02]  /*59890*/  STL.64 [R1+0x178], R10 ;  /* 0x0001780a01007387 */ /* 0x0003e40000100a00 */
[C---:B-1----:R-:W-:Y:S02]  /*598a0*/  HMMA.1688.F32.TF32 R8, R12.reuse, R218, R72 ;  /* 0x000000da0c08723c */ /* 0x042fe40000081048 */
[----:B------:R-:W-:Y:S04]  /*598b0*/  STL.64 [R1+0x160], R20 ;  /* 0x0001601401007387 */ /* 0x000fe80000100a00 */
[----:B------:R1:W-:Y:S01]  /*598c0*/  STL.64 [R1+0x168], R22 ;  /* 0x0001681601007387 */ /* 0x0003e20000100a00 */
[C---:B------:R-:W-:Y:S03]  /*598d0*/  HMMA.1688.F32.TF32 R64, R12.reuse, R210, R64 ;  /* 0x000000d20c40723c */ /* 0x040fe60000081040 */
[----:B------:R-:W-:Y:S04]  /*598e0*/  STL.64 [R1+0x5f0], R76 ;  /* 0x0005f04c01007387 */ /* 0x000fe80000100a00 */
[----:B------:R-:W-:Y:S01]  /*598f0*/  STL.64 [R1+0x5f8], R78 ;  /* 0x0005f84e01007387 */ /* 0x000fe20000100a00 */
[C---:B-1----:R-:W-:Y:S08]  /*59900*/  HMMA.1688.F32.TF32 R20, R12.reuse, R214, R68 ;  /* 0x000000d60c14723c */ /* 0x042ff00000081044 */
[----:B------:R-:W-:Y:S04]  /*59910*/  STL.64 [R1+0x4a0], R8 ;  /* 0x0004a00801007387 */ /* 0x000fe80000100a00 */
[----:B------:R1:W-:Y:S02]  /*59920*/  STL.64 [R1+0x4a8], R10 ;  /* 0x0004a80a01007387 */ /* 0x0003e40000100a00 */
[C---:B-1----:R-:W-:Y:S09]  /*59930*/  HMMA.1688.F32.TF32 R8, R12.reuse, R206, R60 ;  /* 0x000000ce0c08723c */ /* 0x042ff2000008103c */
[----:B------:R-:W-:Y:S04]  /*59940*/  STL.64 [R1+0x490], R20 ;  /* 0x0004901401007387 */ /* 0x000fe80000100a00 */
[----:B------:R1:W-:Y:S01]  /*59950*/  STL.64 [R1+0x498], R22 ;  /* 0x0004981601007387 */ /* 0x0003e20000100a00 */
[C---:B------:R-:W-:Y:S03]  /*59960*/  HMMA.1688.F32.TF32 R56, R12.reuse, R198, R56 ;  /* 0x000000c60c38723c */ /* 0x040fe60000081038 */
[----:B------:R-:W-:Y:S04]  /*59970*/  STL.64 [R1+0x480], R64 ;  /* 0x0004804001007387 */ /* 0x000fe80000100a00 */
[----:B------:R-:W-:Y:S01]  /*59980*/  STL.64 [R1+0x488], R66 ;  /* 0x0004884201007387 */ /* 0x000fe20000100a00 */
[C---:B-1----:R-:W-:Y:S03]  /*59990*/  HMMA.1688.F32.TF32 R20, R12.reuse, R202, R156 ;  /* 0x000000ca0c14723c */ /* 0x042fe6000008109c */
[----:B------:R-:W-:Y:S04]  /*599a0*/  STL.64 [R1+0x470], R8 ;  /* 0x0004700801007387 */ /* 0x000fe80000100a00 */
[----:B------:R1:W-:Y:S02]  /*599b0*/  STL.64 [R1+0x478], R10 ;  /* 0x0004780a01007387 */ /* 0x0003e40000100a00 */
[----:B-1----:R-:W-:-:S14]  /*599c0*/  HMMA.1688.F32.TF32 R8, R12, R194, R228 ;  /* 0x000000c20c08723c */ /* 0x002fdc00000810e4 */
        /* <DEDUP_REMOVED lines=22> */
[C---:B-1----:R-:W-:Y:S06]  /*59b30*/  HMMA.1688.F32.TF32 R20, R12.reuse, R166, R28 ;  /* 0x000000a60c14723c */ /* 0x042fec000008101c */
[----:B------:R-:W-:Y:S01]  /*59b40*/  HMMA.1688.F32.TF32 R12, R12, R162, R24 ;  /* 0x000000a20c0c723c */ /* 0x000fe20000081018 */
        /* <DEDUP_REMOVED lines=14> */
[----:B------:R-:W2:Y:S04]  /*59c30*/  LDL.LU R244, [R1+0xdd0] ;  /* 0x000dd00001f47983 */ /* 0x000ea80000300800 */
[----:B------:R-:W-:Y:S04]  /*59c40*/  STL.64 [R1+0x310], R12 ;  /* 0x0003100c01007387 */ /* 0x000fe80000100a00 */
[----:B------:R1:W-:Y:S04]  /*59c50*/  STL.64 [R1+0x318], R14 ;  /* 0x0003180e01007387 */ /* 0x0003e80000100a00 */
[----:B------:R-:W-:Y:S04]  /*59c60*/  STL.64 [R1+0x300], R8 ;  /* 0x0003000801007387 */ /* 0x000fe80000100a00 */
[----:B------:R-:W-:Y:S04]  /*59c70*/  STL.64 [R1+0x308], R10 ;  /* 0x0003080a01007387 */ /* 0x000fe80000100a00 */
        /* <DEDUP_REMOVED lines=79> */
[----:B------:R-:W-:Y:S04]  /*5a170*/  LDS R8, [R7+UR10+0xa300] ;  /* 0x00a3000a07087984 */ /* 0x000fe80008000800 */
[----:B------:R-:W-:Y:S04]  /*5a180*/  LDS R10, [R7+UR10+0xb300] ;  /* 0x00b3000a070a7984 */ /* 0x000fe80008000800 */
[----:B------:R-:W-:Y:S04]  /*5a190*/  LDS R9, [R251+UR10+0xa300] ;  /* 0x00a3000afb097984 */ /* 0x000fe80008000800 */
[----:B------:R-:W4:Y:S01]  /*5a1a0*/  LDS R11, [R251+UR10+0xb300] ;  /* 0x00b3000afb0b7984 */ /* 0x000f220008000800 */
[C---:B--2---:R-:W-:Y:S06]  /*5a1b0*/  HMMA.1688.F32.TF32 R60, R16.reuse, R190, R60 ;  /* 0x000000be103c723c */ /* 0x044fec000008103c */
[C---:B---3--:R-:W-:Y:S06]  /*5a1c0*/  HMMA.1688.F32.TF32 R72, R16.reuse, R202, R72 ;  /* 0x000000ca1048723c */ /* 0x048fec0000081048 */
[C---:B-1----:R-:W-:Y:S01]  /*5a1d0*/  HMMA.1688.F32.TF32 R12, R16.reuse, R206, R76 ;  /* 0x000000ce100c723c */ /* 0x042fe2000008104c */
[----:B------:R-:W-:Y:S04]  /*5a1e0*/  LDS R76, [R7+UR10+0xa380] ;  /* 0x00a3800a074c7984 */ /* 0x000fe80008000800 */
[----:B------:R-:W-:Y:S01]  /*5a1f0*/  LDS R78, [R7+UR10+0xb380] ;  /* 0x00b3800a074e7984 */ /* 0x000fe20008000800 */
[C---:B------:R-:W-:Y:S03]  /*5a200*/  HMMA.1688.F32.TF32 R52, R16.reuse, R174, R52 ;  /* 0x000000ae1034723c */ /* 0x040fe60000081034 */
[----:B------:R-:W-:Y:S03]  /*5a210*/  LDS R77, [R251+UR10+0xa380] ;  /* 0x00a3800afb4d7984 */ /* 0x000fe60008000800 */
[C---:B------:R-:W-:Y:S01]  /*5a220*/  HMMA.1688.F32.TF32 R48, R16.reuse, R170, R48 ;  /* 0x000000aa1030723c */ /* 0x040fe20000081030 */
[----:B------:R-:W-:Y:S05]  /*5a230*/  LDS R79, [R251+UR10+0xb380] ;  /* 0x00b3800afb4f7984 */ /* 0x000fea0008000800 */
[C---:B----4-:R-:W-:Y:S05]  /*5a240*/  HMMA.1688.F32.TF32 R20, R16.reuse, R198, R68 ;  /* 0x000000c61014723c */ /* 0x050fea0000081044 */
[----:B------:R-:W-:Y:S04]  /*5a250*/  STL.64 [R1+0x2f0], R12 ;  /* 0x0002f00c01007387 */ /* 0x000fe80000100a00 */
[----:B------:R1:W-:Y:S04]  /*5a260*/  STL.64 [R1+0x2f8], R14 ;  /* 0x0002f80e01007387 */ /* 0x0003e80000100a00 */
[----:B------:R-:W-:Y:S04]  /*5a270*/  STL.64 [R1+0x2e0], R72 ;  /* 0x0002e04801007387 */ /* 0x000fe80000100a00 */
[----:B------:R-:W-:Y:S01]  /*5a280*/  STL.64 [R1+0x2e8], R74 ;  /* 0x0002e84a01007387 */ /* 0x000fe20000100a00 */
[C---:B-1----:R-:W-:Y:S05]  /*5a290*/  HMMA.1688.F32.TF32 R12, R16.reuse, R194, R64 ;  /* 0x000000c2100c723c */ /* 0x042fea0000081040 */
[----:B------:R-:W-:Y:S04]  /*5a2a0*/  STL.64 [R1+0x2b0], R20 ;  /* 0x0002b01401007387 */ /* 0x000fe80000100a00 */
[----:B------:R1:W-:Y:S02]  /*5a2b0*/  STL.64 [R1+0x2b8], R22 ;  /* 0x0002b81601007387 */ /* 0x0003e40000100a00 */
[----:B-1----:R-:W-:-:S12]  /*5a2c0*/  HMMA.1688.F32.TF32 R20, R16, R186, R156 ;  /* 0x000000ba1014723c */ /* 0x002fd8000008109c */
[----:B------:R-:W-:Y:S01]  /*5a2d0*/  STL.64 [R1+0x2a0], R12 ;  /* 0x0002a00c01007387 */ /* 0x000fe20000100a00 */
[C---:B------:R-:W-:Y:S03]  /*5a2e0*/  HMMA.1688.F32.TF32 R56, R16.reuse, R182, R56 ;  /* 0x000000b61038723c */ /* 0x040fe60000081038 */
        /* <DEDUP_REMOVED lines=8> */
[----:B-1----:R-:W-:Y:S03]  /*5a370*/  HMMA.1688.F32.TF32 R20, R16, R178, R228 ;  /* 0x000000b21014723c */ /* 0x002fe600000810e4 */
[----:B------:R-:W-:Y:S04]  /*5a380*/  STL.64 [R1+0x270], R56 ;  /* 0x0002703801007387 */ /* 0x000fe80000100a00 */
[----:B------:R-:W-:Y:S01]  /*5a390*/  STL.64 [R1+0x278], R58 ;  /* 0x0002783a01007387 */ /* 0x000fe20000100a00 */
[----:B------:R-:W-:Y:S03]  /*5a3a0*/  HMMA.1688.F32.TF32 R28, R8, R214, R28 ;  /* 0x000000d6081c723c */ /* 0x000fe6000008101c */
[----:B------:R-:W1:-:S12]  /*5a3b0*/  LDS R15, [R6+UR10+0xb380] ;  /* 0x00b3800a060f7984 */ /* 0x000e580008000800 */
[----:B------:R-:W-:Y:S04]  /*5a3c0*/  STL.64 [R1+0x260], R20 ;  /* 0x0002601401007387 */ /* 0x000fe80000100a00 */
[----:B------:R2:W-:Y:S02]  /*5a3d0*/  STL.64 [R1+0x268], R22 ;  /* 0x0002681601007387 */ /* 0x0005e40000100a00 */
[C---:B--2---:R-:W-:Y:S06]  /*5a3e0*/  HMMA.1688.F32.TF32 R20, R16.reuse, R166, R44 ;  /* 0x000000a61014723c */ /* 0x044fec000008102c */
[----:B------:R-:W-:Y:S01]  /*5a3f0*/  HMMA.1688.F32.TF32 R16, R16, R162, R40 ;  /* 0x000000a21010723c */ /* 0x000fe20000081028 */
        /* <DEDUP_REMOVED lines=9> */
[----:B---3--:R-:W-:-:S15]  /*5a490*/  HMMA.1688.F32.TF32 R16, R8, R218, R32 ;  /* 0x000000da0810723c */ /* 0x008fde0000081020 */
[----:B------:R-:W-:-:S02]  /*5a4a0*/  NOP ;  /* 0x0000000000007918 */ /* 0x000fc40000000000 */
        /* <DEDUP_REMOVED lines=8> */
[C---:B------:R-:W-:Y:S11]  /*5a530*/  HMMA.1688.F32.TF32 R24, R8.reuse, R202, R236 ;  /* 0x000000ca0818723c */ /* 0x040ff600000810ec */
[----:B------:R-:W-:Y:S04]  /*5a540*/  STL.64 [R1+0x1e0], R20 ;  /* 0x0001e01401007387 */ /* 0x000fe80000100a00 */
[----:B------:R2:W-:Y:S04]  /*5a550*/  STL.64 [R1+0x1e8], R22 ;  /* 0x0001e81601007387 */ /* 0x0005e80000100a00 */
[----:B------:R-:W-:Y:S04]  /*5a560*/  STL.64 [R1+0x3a0], R16 ;  /* 0x0003a01001007387 */ /* 0x000fe80000100a00 */
[----:B------:R3:W-:Y:S01]  /*5a570*/  STL.64 [R1+0x3a8], R18 ;  /* 0x0003a81201007387 */ /* 0x0007e20000100a00 */
[C---:B--2---:R-:W-:Y:S06]  /*5a580*/  HMMA.1688.F32.TF32 R20, R8.reuse, R198, R240 ;  /* 0x000000c60814723c */ /* 0x044fec00000810f0 */
[C---:B---3--:R-:W-:Y:S01]  /*5a590*/  HMMA.1688.F32.TF32 R16, R8.reuse, R194, R244 ;  /* 0x000000c20810723c */ /* 0x048fe200000810f4 */
[----:B------:R2:W-:Y:S04]  /*5a5a0*/  STL.64 [R1+0x390], R24 ;  /* 0x0003901801007387 */ /* 0x0005e80000100a00 */
[----:B------:R3:W-:Y:S04]  /*5a5b0*/  STL.64 [R1+0x398], R26 ;  /* 0x0003981a01007387 */ /* 0x0007e80000100a00 */
[----:B------:R-:W4:Y:S08]  /*5a5c0*/  LDL.LU R240, [R1+0x1100] ;  /* 0x0011000001f07983 */ /* 0x000f300000300800 */
        /* <DEDUP_REMOVED lines=125> */
[----:B------:R-:W3:Y:S01]  /*5ada0*/  LDL.LU R246, [R1+0x10f8] ;  /* 0x0010f80001f67983 */ /* 0x000ee20000300800 */
[C---:B-1----:R-:W-:Y:S06]  /*5adb0*/  HMMA.1688.F32.TF32 R16, R8.reuse, R186, R116 ;  /* 0x000000ba0810723c */ /* 0x042fec0000081074 */
[C---:B----4-:R-:W-:Y:S06]  /*5adc0*/  HMMA.1688.F32.TF32 R120, R8.reuse, R190, R120 ;  /* 0x000000be0878723c */ /* 0x050fec0000081078 */
[----:B------:R-:W-:-:S15]  /*5add0*/  HMMA.1688.F32.TF32 R20, R8, R182, R232 ;  /* 0x000000b60814723c */ /* 0x000fde00000810e8 */
[----:B------:R-:W-:-:S02]  /*5ade0*/  NOP ;  /* 0x0000000000007918 */ /* 0x000fc40000000000 */
[----:B------:R-:W-:Y:S01]  /*5adf0*/  STL.64 [R1+0x360], R120 ;  /* 0x0003607801007387 */ /* 0x000fe20000100a00 */
[C---:B------:R-:W-:Y:S03]  /*5ae00*/  HMMA.1688.F32.TF32 R112, R8.reuse, R178, R112 ;  /* 0x000000b20870723c */ /* 0x040fe60000081070 */
[----:B------:R-:W-:Y:S04]  /*5ae10*/  STL.64 [R1+0x368], R122 ;  /* 0x0003687a01007387 */ /* 0x000fe80000100a00 */
[----:B------:R-:W-:Y:S04]  /*5ae20*/  STL.64 [R1+0x350], R16 ;  /* 0x0003501001007387 */ /* 0x000fe80000100a00 */
[----:B------:R1:W-:Y:S04]  /*5ae30*/  STL.64 [R1+0x358], R18 ;  /* 0x0003581201007387 */ /* 0x0003e80000100a00 */
[----:B------:R-:W-:Y:S04]  /*5ae40*/  STL.64 [R1+0x5e0], R20 ;  /* 0x0005e01401007387 */ /* 0x000fe80000100a00 */
[----:B------:R4:W-:Y:S01]  /*5ae50*/  STL.64 [R1+0x5e8], R22 ;  /* 0x0005e81601007387 */ /* 0x0009e20000100a00 */
[C---:B-1----:R-:W-:Y:S06]  /*5ae60*/  HMMA.1688.F32.TF32 R16, R8.reuse, R174, R108 ;  /* 0x000000ae0810723c */ /* 0x042fec000008106c */
[C---:B----4-:R-:W-:Y:S01]  /*5ae70*/  HMMA.1688.F32.TF32 R20, R8.reuse, R170, R104 ;  /* 0x000000aa0814723c */ /* 0x050fe20000081068 */
[----:B------:R-:W-:Y:S04]  /*5ae80*/  STL.64 [R1+0x5d0], R112 ;  /* 0x0005d07001007387 */ /* 0x000fe80000100a00 */
[----:B------:R-:W-:Y:S01]  /*5ae90*/  STL.64 [R1+0x5d8], R114 ;  /* 0x0005d87201007387 */ /* 0x000fe20000100a00 */
[C---:B------:R-:W-:Y:S11]  /*5aea0*/  HMMA.1688.F32.TF32 R100, R8.reuse, R166, R100 ;  /* 0x000000a60864723c */ /* 0x040ff60000081064 */
[----:B------:R-:W-:Y:S04]  /*5aeb0*/  STL.64 [R1+0x5c0], R16 ;  /* 0x0005c01001007387 */ /* 0x000fe80000100a00 */
[----:B------:R1:W-:Y:S04]  /*5aec0*/  STL.64 [R1+0x5c8], R18 ;  /* 0x0005c81201007387 */ /* 0x0003e80000100a00 */
[----:B------:R-:W-:Y:S04]  /*5aed0*/  STL.64 [R1+0x5b0], R20 ;  /* 0x0005b01401007387 */ /* 0x000fe80000100a00 */
[----:B------:R4:W-:Y:S01]  /*5aee0*/  STL.64 [R1+0x5b8], R22 ;  /* 0x0005b81601007387 */ /* 0x0009e20000100a00 */
[----:B-1----:R-:W-:Y:S06]  /*5aef0*/  HMMA.1688.F32.TF32 R16, R8, R162, R96 ;  /* 0x000000a20810723c */ /* 0x002fec0000081060 */
[C---:B------:R-:W-:Y:S06]  /*5af00*/  HMMA.1688.F32.TF32 R8, R12.reuse, R218, R88 ;  /* 0x000000da0c08723c */ /* 0x040fec0000081058 */
[C---:B----4-:R-:W-:Y:S01]  /*5af10*/  HMMA.1688.F32.TF32 R20, R12.reuse, R222, R92 ;  /* 0x000000de0c14723c */ /* 0x050fe2000008105c */
[----:B------:R-:W-:Y:S04]  /*5af20*/  STL.64 [R1+0x5a0], R100 ;  /* 0x0005a06401007387 */ /* 0x000fe80000100a00 */
[----:B------:R-:W-:Y:S06]  /*5af30*/  STL.64 [R1+0x5a8], R102 ;  /* 0x0005a86601007387 */ /* 0x000fec0000100a00 */
        /* <DEDUP_REMOVED lines=8> */
[----:B----4-:R-:W-:Y:S01]  /*5afc0*/  HMMA.1688.F32.TF32 R8, R12, R206, R72 ;  /* 0x000000ce0c08723c */ /* 0x010fe20000081048 */
[----:B------:R-:W-:-:S04]  /*5afd0*/  IMAD.MOV.U32 R247, RZ, RZ, R252 ;  /* 0x000000fffff77224 */ /* 0x000fc800078e00fc */
[----:B------:R-:W-:Y:S04]  /*5afe0*/  STL.64 [R1+0x570], R16 ;  /* 0x0005701001007387 */ /* 0x000fe80000100a00 */
[----:B------:R1:W-:Y:S04]  /*5aff0*/  STL.64 [R1+0x578], R18 ;  /* 0x0005781201007387 */ /* 0x0003e80000100a00 */
[----:B------:R-:W-:Y:S04]  /*5b000*/  LDS R73, [R251+UR10+0xc000] ;  /* 0x00c0000afb497984 */ /* 0x000fe80008000800 */
[----:B------:R-:W-:Y:S01]  /*5b010*/  LDS R75, [R251+UR10+0xd000] ;  /* 0x00d0000afb4b7984 */ /* 0x000fe20008000800 */
[C---:B-1----:R-:W-:Y:S03]  /*5b020*/  HMMA.1688.F32.TF32 R16, R12.reuse, R202, R68 ;  /* 0x000000ca0c10723c */ /* 0x042fe60000081044 */
[----:B------:R-:W-:Y:S04]  /*5b030*/  STL.64 [R1+0x560], R20 ;  /* 0x0005601401007387 */ /* 0x000fe80000100a00 */
[----:B------:R1:W-:Y:S04]  /*5b040*/  STL.64 [R1+0x568], R22 ;  /* 0x0005681601007387 */ /* 0x0003e80000100a00 */
[----:B------:R-:W-:Y:S04]  /*5b050*/  STL.64 [R1+0x550], R8 ;  /* 0x0005500801007387 */ /* 0x000fe80000100a00 */
[----:B------:R4:W-:Y:S01]  /*5b060*/  STL.64 [R1+0x558], R10 ;  /* 0x0005580a01007387 */ /* 0x0009e20000100a00 */
[C---:B-1----:R-:W-:Y:S03]  /*5b070*/  HMMA.1688.F32.TF32 R20, R12.reuse, R198, R64 ;  /* 0x000000c60c14723c */ /* 0x042fe60000081040 */
[----:B------:R-:W-:Y:S04]  /*5b080*/  LDS R72, [R7+UR10+0xc000] ;  /* 0x00c0000a07487984 */ /* 0x000fe80008000800 */
[----:B------:R-:W-:Y:S01]  /*5b090*/  LDS R74, [R7+UR10+0xd000] ;  /* 0x00d0000a074a7984 */ /* 0x000fe20008000800 */
[C---:B----4-:R-:W-:Y:S03]  /*5b0a0*/  HMMA.1688.F32.TF32 R8, R12.reuse, R194, R60 ;  /* 0x000000c20c08723c */ /* 0x050fe6000008103c */
        /* <DEDUP_REMOVED lines=8> */
[C---:B----4-:R-:W-:Y:S05]  /*5b130*/  HMMA.1688.F32.TF32 R8, R12.reuse, R182, R228 ;  /* 0x000000b60c08723c */ /* 0x050fea00000810e4 */
        /* <DEDUP_REMOVED lines=13> */
[----:B------:R-:W-:Y:S03]  /*5b210*/  STL.64 [R1+0x4d8], R22 ;  /* 0x0004d81601007387 */ /* 0x000fe60000100a00 */
        /* <DEDUP_REMOVED lines=8> */
[----:B-1----:R-:W-:Y:S01]  /*5b2a0*/  HMMA.1688.F32.TF32 R16, R76, R218, R28 ;  /* 0x000000da4c10723c */ /* 0x002fe2000008101c */
[----:B------:R-:W-:-:S02]  /*5b2b0*/  IMAD.MOV.U32 R228, RZ, RZ, R2 ;  /* 0x000000ffffe47224 */ /* 0x000fc400078e0002 */
[----:B------:R-:W-:Y:S02]  /*5b2c0*/  IMAD.MOV.U32 R156, RZ, RZ, R4 ;  /* 0x000000ffff9c7224 */ /* 0x000fe400078e0004 */
[----:B------:R-:W-:Y:S01]  /*5b2d0*/  IMAD.MOV.U32 R157, RZ, RZ, R208 ;  /* 0x000000ffff9d7224 */ /* 0x000fe200078e00d0 */
[----:B------:R-:W-:Y:S01]  /*5b2e0*/  STL.64 [R1+0x2d0], R8 ;  /* 0x0002d00801007387 */ /* 0x000fe20000100a00 */
[----:B--2---:R-:W-:Y:S03]  /*5b2f0*/  HMMA.1688.F32.TF32 R12, R76, R214, R24 ;  /* 0x000000d64c0c723c */ /* 0x004fe60000081018 */
[----:B------:R1:W-:Y:S01]  /*5b300*/  STL.64 [R1+0x2d8], R10 ;  /* 0x0002d80a01007387 */ /* 0x0003e20000100a00 */
[----:B------:R-:W-:Y:S01]  /*5b310*/  IMAD.MOV.U32 R229, RZ, RZ, R3 ;  /* 0x000000ffffe57224 */ /* 0x000fe200078e0003 */
[----:B------:R-:W-:Y:S01]  /*5b320*/  MOV R158, R169 ;  /* 0x000000a9009e7202 */ /* 0x000fe20000000f00 */
[----:B------:R-:W-:Y:S01]  /*5b330*/  IMAD.MOV.U32 R159, RZ, RZ, R168 ;  /* 0x000000ffff9f7224 */ /* 0x000fe200078e00a8 */
[----:B------:R-:W-:Y:S01]  /*5b340*/  LDS R222, [R5+UR10+0xd080] ;  /* 0x00d0800a05de7984 */ /* 0x000fe20008000800 */
[----:B------:R-:W-:-:S02]  /*5b350*/  IMAD.MOV.U32 R230, RZ, RZ, R165 ;  /* 0x000000ffffe67224 */ /* 0x000fc400078e00a5 */
[----:B------:R-:W-:Y:S01]  /*5b360*/  IMAD.MOV.U32 R231, RZ, RZ, R164 ;  /* 0x000000ffffe77224 */ /* 0x000fe200078e00a4 */
[----:B------:R-:W-:Y:S01]  /*5b370*/  LDS R223, [R6+UR10+0xd080] ;  /* 0x00d0800a06df7984 */ /* 0x000fe20008000800 */
[C---:B-1----:R-:W-:Y:S04]  /*5b380*/  HMMA.1688.F32.TF32 R8, R76.reuse, R210, R224 ;  /* 0x000000d24c08723c */ /* 0x042fe800000810e0 */
[----:B------:R-:W-:Y:S04]  /*5b390*/  STL.64 [R1+0x2c0], R16 ;  /* 0x0002c01001007387 */ /* 0x000fe80000100a00 */
[----:B------:R1:W-:Y:S04]  /*5b3a0*/  STL.64 [R1+0x2c8], R18 ;  /* 0x0002c81201007387 */ /* 0x0003e80000100a00 */
[----:B------:R-:W-:Y:S04]  /*5b3b0*/  STL.64 [R1+0x1d0], R12 ;  /* 0x0001d00c01007387 */ /* 0x000fe80000100a00 */
[----:B------:R2:W-:Y:S01]  /*5b3c0*/  STL.64 [R1+0x1d8], R14 ;  /* 0x0001d80e01007387 */ /* 0x0005e20000100a00 */
[C---:B-1----:R-:W-:Y:S06]  /*5b3d0*/  HMMA.1688.F32.TF32 R16, R76.reuse, R206, R236 ;  /* 0x000000ce4c10723c */ /* 0x042fec00000810ec */
[----:B------:R-:W-:Y:S01]  /*5b3e0*/  STL.64 [R1+0x150], R8 ;  /* 0x0001500801007387 */ /* 0x000fe20000100a00 */
[C---:B--2---:R-:W-:Y:S03]  /*5b3f0*/  HMMA.1688.F32.TF32 R12, R76.reuse, R202, R240 ;  /* 0x000000ca4c0c723c */ /* 0x044fe600000810f0 */
[----:B------:R3:W-:Y:S03]  /*5b400*/  STL.64 [R1+0x158], R10 ;  /* 0x0001580a01007387 */ /* 0x0007e60000100a00 */
[----:B---3--:R-:W-:Y:S10]  /*5b410*/  HMMA.1688.F32.TF32 R8, R76, R198, R244 ;  /* 0x000000c64c08723c */ /* 0x008ff400000810f4 */
[----:B------:R-:W-:Y:S04]  /*5b420*/  STL.64 [R1+0xc0], R16 ;  /* 0x0000c01001007387 */ /* 0x000fe80000100a00 */
[----:B------:R-:W-:Y:S01]  /*5b430*/  STL.64 [R1+0xc8], R18 ;  /* 0x0000c81201007387 */ /* 0x000fe20000100a00 */
[----:B------:R-:W-:-:S02]  /*5b440*/  IMAD.MOV.U32 R224, RZ, RZ, R172 ;  /* 0x000000ffffe07224 */ /* 0x000fc400078e00ac */
[----:B------:R-:W-:Y:S01]  /*5b450*/  IMAD.MOV.U32 R225, RZ, RZ, R173 ;  /* 0x000000ffffe17224 */ /* 0x000fe200078e00ad */
[----:B------:R-:W-:Y:S01]  /*5b460*/  MOV R227, R209 ;  /* 0x000000d100e37202 */ /* 0x000fe20000000f00 */
[----:B------:R-:W-:-:S04]  /*5b470*/  IMAD.MOV.U32 R226, RZ, RZ, R0 ;  /* 0x000000ffffe27224 */ /* 0x000fc800078e0000 */
[----:B------:R-:W-:Y:S04]  /*5b480*/  STL.64 [R1+0x10], R8 ;  /* 0x0000100801007387 */ /* 0x000fe80000100a00 */
[----:B------:R-:W-:Y:S04]  /*5b490*/  STL.64 [R1+0x20], R12 ;  /* 0x0000200c01007387 */ /* 0x000fe80000100a00 */
[----:B------:R-:W-:Y:S04]  /*5b4a0*/  STL.64 [R1+0x28], R14 ;  /* 0x0000280e01007387 */ /* 0x000fe80000100a00 */
[----:B------:R-:W-:Y:S04]  /*5b4b0*/  STL [R1+0x18], R10 ;  /* 0x0000180a01007387 */ /* 0x000fe80000100800 */
[----:B------:R-:W2:Y:S04]  /*5b4c0*/  LDL.LU R172, [R1+0x3aa8] ;  /* 0x003aa80001ac7983 */ /* 0x000ea80000300800 */
[----:B------:R-:W3:Y:S04]  /*5b4d0*/  LDL.LU R173, [R1+0x3aa4] ;  /* 0x003aa40001ad7983 */ /* 0x000ee80000300800 */
[----:B------:R-:W4:Y:S04]  /*5b4e0*/  LDL.LU R0, [R1+0x3aa0] ;  /* 0x003aa00001007983 */ /* 0x000f280000300800 */
[----:B------:R-:W2:Y:S04]  /*5b4f0*/  LDL.LU R209, [R1+0x3a9c] ;  /* 0x003a9c0001d17983 */ /* 0x000ea80000300800 */
[----:B------:R-:W3:Y:S04]  /*5b500*/  LDL.LU R2, [R1+0x3a98] ;  /* 0x003a980001027983 */ /* 0x000ee80000300800 */
[----:B------:R-:W3:Y:S04]  /*5b510*/  LDL.LU R3, [R1+0x3a94] ;  /* 0x003a940001037983 */ /* 0x000ee80000300800 */
[----:B------:R-:W3:Y:S04]  /*5b520*/  LDL.LU R4, [R1+0x3a90] ;  /* 0x003a900001047983 */ /* 0x000ee80000300800 */
[----:B------:R-:W3:Y:S01]  /*5b530*/  LDL.LU R208, [R1+0x3a8c] ;  /* 0x003a8c0001d07983 */ /* 0x000ee20000300800 */
[----:B----4-:R-:W-:-:S02]  /*5b540*/  IMAD.MOV.U32 R81, RZ, RZ, R0 ;  /* 0x000000ffff517224 */ /* 0x010fc400078e0000 */
[----:B--2---:R-:W-:Y:S02]  /*5b550*/  IMAD.MOV.U32 R80, RZ, RZ, R209 ;  /* 0x000000ffff507224 */ /* 0x004fe400078e00d1 */
[----:B------:R-:W2:Y:S04]  /*5b560*/  LDL.LU R209, [R1+0x3a88] ;  /* 0x003a880001d17983 */ /* 0x000ea80000300800 */
        /* <DEDUP_REMOVED lines=13> */
[----:B------:R-:W4:Y:S04]  /*5b640*/  LDL.LU R0, [R1+0x3a80] ;  /* 0x003a800001007983 */ /* 0x000f280000300800 */
[----:B------:R-:W4:Y:S04]  /*5b650*/  LDL.LU R240, [R1+0x1680] ;  /* 0x0016800001f07983 */ /* 0x000f280000300800 */
[----:B------:R-:W4:Y:S04]  /*5b660*/  LDL.LU R241, [R1+0x1684] ;  /* 0x0016840001f17983 */ /* 0x000f280000300800 */
[----:B------:R-:W4:Y:S01]  /*5b670*/  LDL.LU R242, [R1+0x1688] ;  /* 0x0016880001f27983 */ /* 0x000f220000300800 */
[----:B--2---:R-:W-:Y:S01]  /*5b680*/  MOV R243, R209 ;  /* 0x000000d100f37202 */ /* 0x004fe20000000f00 */
[----:B---3--:R-:W-:-:S02]  /*5b690*/  IMAD.MOV.U32 R236, RZ, RZ, R208 ;  /* 0x000000ffffec7224 */ /* 0x008fc400078e00d0 */
[----:B------:R-:W-:Y:S02]  /*5b6a0*/  IMAD.MOV.U32 R237, RZ, RZ, R4 ;  /* 0x000000ffffed7224 */ /* 0x000fe400078e0004 */
[----:B------:R-:W-:Y:S02]  /*5b6b0*/  IMAD.MOV.U32 R238, RZ, RZ, R3 ;  /* 0x000000ffffee7224 */ /* 0x000fe400078e0003 */
[----:B------:R-:W-:Y:S02]  /*5b6c0*/  IMAD.MOV.U32 R239, RZ, RZ, R2 ;  /* 0x000000ffffef7224 */ /* 0x000fe400078e0002 */
[----:B------:R-:W-:Y:S02]  /*5b6d0*/  IMAD.MOV.U32 R82, RZ, RZ, R173 ;  /* 0x000000ffff527224 */ /* 0x000fe400078e00ad */
[----:B------:R-:W-:Y:S01]  /*5b6e0*/  IMAD.MOV.U32 R83, RZ, RZ, R172 ;  /* 0x000000ffff537224 */ /* 0x000fe200078e00ac */
        /* <DEDUP_REMOVED lines=9> */
[----:B------:R-:W-:Y:S01]  /*5b780*/  STL.64 [R1+0x38a8], R244 ;  /* 0x0038a8f401007387 */ /* 0x000fe20000100a00 */
[----:B------:R-:W-:Y:S01]  /*5b790*/  HMMA.1688.F32.TF32 R84, R76, R194, R84 ;  /* 0x000000c24c54723c */ /* 0x000fe20000081054 */
[----:B------:R-:W-:-:S02]  /*5b7a0*/  IMAD.MOV.U32 R252, RZ, RZ, R11 ;  /* 0x000000fffffc7224 */ /* 0x000fc400078e000b */
[----:B----4-:R-:W-:Y:S04]  /*5b7b0*/  LDSM.16.M88.4 R12, [R0+UR11+0x20880] ;  /* 0x0208800b000c783b */ /* 0x010fe80008000200 */
[----:B------:R-:W-:Y:S04]  /*5b7c0*/  LDSM.16.M88.4 R16, [R0+UR11+0x21080] ;  /* 0x0210800b0010783b */ /* 0x000fe80008000200 */
[----:B------:R-:W-:Y:S01]  /*5b7d0*/  LDSM.16.M88.4 R20, [R0+UR11+0x21880] ;  /* 0x0218800b0014783b */ /* 0x000fe20008000200 */
[C---:B------:R-:W-:Y:S03]  /*5b7e0*/  HMMA.1688.F32.TF32 R240, R76.reuse, R182, R240 ;  /* 0x000000b64cf0723c */ /* 0x040fe600000810f0 */
[----:B------:R-:W-:Y:S04]  /*5b7f0*/  LDSM.16.M88.4 R24, [R0+UR11+0x22080] ;  /* 0x0220800b0018783b */ /* 0x000fe80008000200 */
[----:B------:R-:W-:Y:S01]  /*5b800*/  LDSM.16.M88.4 R28, [R0+UR11+0x22880] ;  /* 0x0228800b001c783b */ /* 0x000fe20008000200 */
[----:B------:R-:W-:Y:S04]  /*5b810*/  HMMA.1688.F32.TF32 R208, R76, R162, R224 ;  /* 0x000000a24cd0723c */ /* 0x000fe800000810e0 */
[----:B------:R-:W-:Y:S01]  /*5b820*/  IMAD.MOV.U32 R4, RZ, RZ, R84 ;  /* 0x000000ffff047224 */ /* 0x000fe200078e0054 */
[----:B------:R-:W-:Y:S01]  /*5b830*/  MOV R2, R86 ;  /* 0x0000005600027202 */ /* 0x000fe20000000f00 */
[----:B------:R-:W-:Y:S01]  /*5b840*/  IMAD.MOV.U32 R3, RZ, RZ, R85 ;  /* 0x000000ffff037224 */ /* 0x000fe200078e0055 */
[----:B------:R-:W1:Y:S04]  /*5b850*/  LDSM.16.M88.4 R8, [R0+UR11+0x20080] ;  /* 0x0200800b0008783b */ /* 0x000e680008000200 */
[----:B------:R-:W2:Y:S04]  /*5b860*/  LDSM.16.M88.4 R32, [R0+UR11+0x23080] ;  /* 0x0230800b0020783b */ /* 0x000ea80008000200 */
[----:B------:R-:W3:Y:S04]  /*5b870*/  LDSM.16.M88.4 R36, [R0+UR11+0x23880] ;  /* 0x0238800b0024783b */ /* 0x000ee80008000200 */
[----:B------:R-:W4:Y:S04]  /*5b880*/  LDSM.16.M88.4 R40, [R0+UR11+0x24080] ;  /* 0x0240800b0028783b */ /* 0x000f280008000200 */
        /* <DEDUP_REMOVED lines=27> */
[----:B------:R-:W4:Y:S04]  /*5ba40*/  LDSM.16.M88.4 R44, [R0+UR11+0x24880] ;  /* 0x0248800b002c783b */ /* 0x000f280008000200 */
[----:B------:R-:W4:Y:S04]  /*5ba50*/  LDSM.16.M88.4 R48, [R0+UR11+0x25080] ;  /* 0x0250800b0030783b */ /* 0x000f280008000200 */
[----:B------:R-:W4:Y:S04]  /*5ba60*/  LDSM.16.M88.4 R52, [R0+UR11+0x25880] ;  /* 0x0258800b0034783b */ /* 0x000f280008000200 */
[----:B------:R-:W4:Y:S04]  /*5ba70*/  LDSM.16.M88.4 R56, [R0+UR11+0x26080] ;  /* 0x0260800b0038783b */ /* 0x000f280008000200 */
[----:B------:R-:W4:Y:S04]  /*5ba80*/  LDSM.16.M88.4 R60, [R0+UR11+0x26880] ;  /* 0x0268800b003c783b */ /* 0x000f280008000200 */
[----:B------:R-:W4:Y:S04]  /*5ba90*/  LDSM.16.M88.4 R64, [R0+UR11+0x27080] ;  /* 0x0270800b0040783b */ /* 0x000f280008000200 */
[----:B------:R1:W4:Y:S04]  /*5baa0*/  LDSM.16.M88.4 R68, [R0+UR11+0x27880] ;  /* 0x0278800b0044783b */ /* 0x0003280008000200 */
[----:B------:R-:W4:Y:S01]  /*5bab0*/  LDL.LU R85, [R1+0x14b4] ;  /* 0x0014b40001557983 */ /* 0x000f220000300800 */
[----:B-1----:R-:W-:-:S03]  /*5bac0*/  IMAD.MOV.U32 R0, RZ, RZ, R87 ;  /* 0x000000ffff007224 */ /* 0x002fc600078e0057 */
        /* <DEDUP_REMOVED lines=12> */
[----:B------:R-:W-:Y:S04]  /*5bb90*/  STL.64 [R1+0x3910], R210 ;  /* 0x003910d201007387 */ /* 0x000fe80000100a00 */
[----:B------:R-:W-:Y:S04]  /*5bba0*/  STL.64 [R1+0x3908], R208 ;  /* 0x003908d001007387 */ /* 0x000fe80000100a00 */
[----:B------:R-:W4:Y:S04]  /*5bbb0*/  LDL.LU R156, [R1+0x1460] ;  /* 0x00146000019c7983 */ /* 0x000f280000300800 */
[----:B------:R-:W4:Y:S04]  /*5bbc0*/  LDL.LU R157, [R1+0x1464] ;  /* 0x00146400019d7983 */ /* 0x000f280000300800 */
[----:B------:R-:W4:Y:S04]  /*5bbd0*/  LDL.LU R158, [R1+0x1468] ;  /* 0x00146800019e7983 */ /* 0x000f280000300800 */
[----:B------:R-:W4:Y:S01]  /*5bbe0*/  LDL.LU R159, [R1+0x146c] ;  /* 0x00146c00019f7983 */ /* 0x000f220000300800 */
[----:B------:R-:W-:-:S02]  /*5bbf0*/  IMAD.MOV.U32 R226, RZ, RZ, R213 ;  /* 0x000000ffffe27224 */ /* 0x000fc400078e00d5 */
[----:B------:R-:W-:Y:S02]  /*5bc00*/  IMAD.MOV.U32 R227, RZ, RZ, R212 ;  /* 0x000000ffffe37224 */ /* 0x000fe400078e00d4 */
[C---:B------:R-:W-:Y:S01]  /*5bc10*/  HMMA.1688.F32.TF32 R212, R128.reuse, R8, R228 ;  /* 0x0000000880d4723c */ /* 0x040fe200000810e4 */
[----:B------:R-:W4:Y:S04]  /*5bc20*/  LDL.LU R228, [R1+0x1450] ;  /* 0x0014500001e47983 */ /* 0x000f280000300800 */
[----:B------:R-:W4:Y:S04]  /*5bc30*/  LDL.LU R229, [R1+0x1454] ;  /* 0x0014540001e57983 */ /* 0x000f280000300800 */
[----:B------:R-:W4:Y:S04]  /*5bc40*/  LDL.LU R230, [R1+0x1458] ;  /* 0x0014580001e67983 */ /* 0x000f280000300800 */
[----:B------:R-:W4:Y:S01]  /*5bc50*/  LDL.LU R231, [R1+0x145c] ;  /* 0x00145c0001e77983 */ /* 0x000f220000300800 */
[C---:B--2---:R-:W-:Y:S06]  /*5bc60*/  HMMA.1688.F32.TF32 R92, R128.reuse, R28, R92 ;  /* 0x0000001c805c723c */ /* 0x044fec000008105c */
[C---:B---3--:R-:W-:Y:S06]  /*5bc70*/  HMMA.1688.F32.TF32 R76, R128.reuse, R12, R100 ;  /* 0x0000000c804c723c */ /* 0x048fec0000081064 */
[----:B----4-:R-:W-:Y:S01]  /*5bc80*/  HMMA.1688.F32.TF32 R80, R128, R16, R80 ;  /* 0x000000108050723c */ /* 0x010fe20000081050 */
[----:B------:R-:W-:Y:S04]  /*5bc90*/  STL.64 [R1+0x3920], R214 ;  /* 0x003920d601007387 */ /* 0x000fe80000100a00 */
[----:B------:R-:W-:-:S12]  /*5bca0*/  STL.64 [R1+0x3918], R212 ;  /* 0x003918d401007387 */ /* 0x000fd80000100a00 */
[----:B------:R-:W-:Y:S04]  /*5bcb0*/  STL.64 [R1+0x3930], R78 ;  /* 0x0039304e01007387 */ /* 0x000fe80000100a00 */
[----:B------:R-:W-:Y:S04]  /*5bcc0*/  STL.64 [R1+0x3928], R76 ;  /* 0x0039284c01007387 */ /* 0x000fe80000100a00 */
[----:B------:R-:W-:Y:S01]  /*5bcd0*/  STL.64 [R1+0x3940], R82 ;  /* 0x0039405201007387 */ /* 0x000fe20000100a00 */
        /* <DEDUP_REMOVED lines=18> */
[----:B------:R-:W-:Y:S04]  /*5be00*/  STL.64 [R1+0x3990], R102 ;  /* 0x0039906601007387 */ /* 0x000fe80000100a00 */
[----:B------:R-:W-:Y:S04]  /*5be10*/  STL.64 [R1+0x3988], R100 ;  /* 0x0039886401007387 */ /* 0x000fe80000100a00 */
[----:B------:R-:W-:Y:S04]  /*5be20*/  STL.64 [R1+0x39a0], R106 ;  /* 0x0039a06a01007387 */ /* 0x000fe80000100a00 */
[----:B------:R-:W-:Y:S04]  /*5be30*/  STL.64 [R1+0x3998], R104 ;  /* 0x0039986801007387 */ /* 0x000fe80000100a00 */
[----:B------:R-:W3:Y:S04]  /*5be40*/  LDL.LU R112, [R1+0x1430] ;  /* 0x0014300001707983 */ /* 0x000ee80000300800 */
[----:B------:R-:W3:Y:S04]  /*5be50*/  LDL.LU R113, [R1+0x1434] ;  /* 0x0014340001717983 */ /* 0x000ee80000300800 */
[----:B------:R-:W3:Y:S04]  /*5be60*/  LDL.LU R114, [R1+0x1438] ;  /* 0x0014380001727983 */ /* 0x000ee80000300800 */
[----:B------:R-:W3:Y:S01]  /*5be70*/  LDL.LU R115, [R1+0x143c] ;  /* 0x00143c0001737983 */ /* 0x000ee20000300800 */
[C---:B------:R-:W-:Y:S03]  /*5be80*/  HMMA.1688.F32.TF32 R108, R128.reuse, R44, R228 ;  /* 0x0000002c806c723c */ /* 0x040fe600000810e4 */
        /* <DEDUP_REMOVED lines=26> */
[C---:B--2---:R-:W-:Y:S03]  /*5c030*/  HMMA.1688.F32.TF32 R88, R128.reuse, R48, R224 ;  /* 0x000000308058723c */ /* 0x044fe600000810e0 */
[----:B------:R-:W2:Y:S04]  /*5c040*/  LDL.LU R224, [R1+0x730] ;  /* 0x0007300001e07983 */ /* 0x000ea80000300800 */
[----:B------:R-:W2:Y:S04]  /*5c050*/  LDL.LU R225, [R1+0x734] ;  /* 0x0007340001e17983 */ /* 0x000ea80000300800 */
[----:B------:R-:W2:Y:S04]  /*5c060*/  LDL.LU R226, [R1+0x738] ;  /* 0x0007380001e27983 */ /* 0x000ea80000300800 */
[----:B------:R-:W2:Y:S01]  /*5c070*/  LDL.LU R227, [R1+0x73c] ;  /* 0x00073c0001e37983 */ /* 0x000ea20000300800 */
[----:B---3--:R-:W-:Y:S07]  /*5c080*/  HMMA.1688.F32.TF32 R112, R128, R52, R112 ;  /* 0x000000348070723c */ /* 0x008fee0000081070 */
[----:B------:R-:W-:Y:S04]  /*5c090*/  STL.64 [R1+0x39c0], R90 ;  /* 0x0039c05a01007387 */ /* 0x000fe80000100a00 */
[----:B------:R-:W-:-:S12]  /*5c0a0*/  STL.64 [R1+0x39b8], R88 ;  /* 0x0039b85801007387 */ /* 0x000fd80000100a00 */
[----:B------:R-:W-:Y:S04]  /*5c0b0*/  STL.64 [R1+0x39d0], R114 ;  /* 0x0039d07201007387 */ /* 0x000fe80000100a00 */
[----:B------:R-:W-:Y:S01]  /*5c0c0*/  STL.64 [R1+0x39c8], R112 ;  /* 0x0039c87001007387 */ /* 0x000fe20000100a00 */
[----:B----4-:R-:W-:Y:S03]  /*5c0d0*/  HMMA.1688.F32.TF32 R116, R128, R56, R228 ;  /* 0x000000388074723c */ /* 0x010fe600000810e4 */
[----:B------:R-:W3:Y:S04]  /*5c0e0*/  LDL.LU R228, [R1+0x720] ;  /* 0x0007200001e47983 */ /* 0x000ee80000300800 */
[----:B------:R-:W3:Y:S01]  /*5c0f0*/  LDL.LU R229, [R1+0x724] ;  /* 0x0007240001e57983 */ /* 0x000ee20000300800 */
[----:B------:R-:W-:-:S02]  /*5c100*/  IMAD.MOV.U32 R230, RZ, RZ, R205 ;  /* 0x000000ffffe67224 */ /* 0x000fc400078e00cd */
[----:B------:R-:W-:Y:S01]  /*5c110*/  IMAD.MOV.U32 R231, RZ, RZ, R204 ;  /* 0x000000ffffe77224 */ /* 0x000fe200078e00cc */
[C---:B------:R-:W-:Y:S06]  /*5c120*/  HMMA.1688.F32.TF32 R120, R128.reuse, R60, R120 ;  /* 0x0000003c8078723c */ /* 0x040fec0000081078 */
[C---:B------:R-:W-:Y:S06]  /*5c130*/  HMMA.1688.F32.TF32 R124, R128.reuse, R64, R124 ;  /* 0x00000040807c723c */ /* 0x040fec000008107c */
[----:B------:R-:W-:Y:S06]  /*5c140*/  HMMA.1688.F32.TF32 R128, R128, R68, R148 ;  /* 0x000000448080723c */ /* 0x000fec0000081094 */
[C---:B------:R-:W-:Y:S01]  /*5c150*/  HMMA.1688.F32.TF32 R204, R72.reuse, R8, R232 ;  /* 0x0000000848cc723c */ /* 0x040fe200000810e8 */
        /* <DEDUP_REMOVED lines=21> */
[----:B------:R-:W2:Y:S08]  /*5c2b0*/  LDL.LU R227, [R1+0x13fc] ;  /* 0x0013fc0001e37983 */ /* 0x000eb00000300800 */
[----:B------:R-:W-:Y:S04]  /*5c2c0*/  STL [R1+0x382c], R140 ;  /* 0x00382c8c01007387 */ /* 0x000fe80000100800 */
[----:B------:R-:W-:Y:S04]  /*5c2d0*/  STL [R1+0x3828], R141 ;  /* 0x0038288d01007387 */ /* 0x000fe80000100800 */
[----:B------:R-:W-:Y:S04]  /*5c2e0*/  STL [R1+0x3824], R142 ;  /* 0x0038248e01007387 */ /* 0x000fe80000100800 */
[----:B------:R-:W-:Y:S04]  /*5c2f0*/  STL [R1+0x3800], R143 ;  /* 0x0038008f01007387 */ /* 0x000fe80000100800 */
[----:B------:R-:W4:Y:S04]  /*5c300*/  LDL.LU R152, [R1+0x13e0] ;  /* 0x0013e00001987983 */ /* 0x000f280000300800 */
[----:B------:R-:W4:Y:S04]  /*5c310*/  LDL.LU R153, [R1+0x13e4] ;  /* 0x0013e40001997983 */ /* 0x000f280000300800 */
[----:B------:R-:W4:Y:S04]  /*5c320*/  LDL.LU R154, [R1+0x13e8] ;  /* 0x0013e800019a7983 */ /* 0x000f280000300800 */
[----:B------:R-:W4:Y:S01]  /*5c330*/  LDL.LU R155, [R1+0x13ec] ;  /* 0x0013ec00019b7983 */ /* 0x000f220000300800 */
[----:B---3--:R-:W-:Y:S07]  /*5c340*/  HMMA.1688.F32.TF32 R144, R72, R20, R228 ;  /* 0x000000144890723c */ /* 0x008fee00000810e4 */
[----:B------:R-:W-:Y:S01]  /*5c350*/  IMAD.MOV.U32 R228, RZ, RZ, R220 ;  /* 0x000000ffffe47224 */ /* 0x000fe200078e00dc */
[----:B------:R-:W-:Y:S01]  /*5c360*/  MOV R229, R217 ;  /* 0x000000d900e57202 */ /* 0x000fe20000000f00 */
[----:B------:R-:W3:Y:S01]  /*5c370*/  LDL.LU R220, [R1+0x3a7c] ;  /* 0x003a7c0001dc7983 */ /* 0x000ee20000300800 */
[----:B------:R-:W-:-:S02]  /*5c380*/  IMAD.MOV.U32 R230, RZ, RZ, R216 ;  /* 0x000000ffffe67224 */ /* 0x000fc400078e00d8 */
[----:B------:R-:W-:Y:S01]  /*5c390*/  IMAD.MOV.U32 R231, RZ, RZ, R221 ;  /* 0x000000ffffe77224 */ /* 0x000fe200078e00dd */
[----:B------:R-:W3:Y:S04]  /*5c3a0*/  LDL.LU R217, [R1+0x3a78] ;  /* 0x003a780001d97983 */ /* 0x000ee80000300800 */
[----:B------:R-:W3:Y:S04]  /*5c3b0*/  LDL.LU R216, [R1+0x3a74] ;  /* 0x003a740001d87983 */ /* 0x000ee80000300800 */
[----:B------:R-:W3:Y:S04]  /*5c3c0*/  LDL.LU R221, [R1+0x3a70] ;  /* 0x003a700001dd7983 */ /* 0x000ee80000300800 */
[----:B------:R-:W3:Y:S04]  /*5c3d0*/  LDL.LU R156, [R1+0x13d0] ;  /* 0x0013d000019c7983 */ /* 0x000ee80000300800 */
[----:B------:R-:W3:Y:S04]  /*5c3e0*/  LDL.LU R157, [R1+0x13d4] ;  /* 0x0013d400019d7983 */ /* 0x000ee80000300800 */
[----:B------:R-:W3:Y:S04]  /*5c3f0*/  LDL.LU R158, [R1+0x13d8] ;  /* 0x0013d800019e7983 */ /* 0x000ee80000300800 */
[----:B------:R-:W3:Y:S01]  /*5c400*/  LDL.LU R159, [R1+0x13dc] ;  /* 0x0013dc00019f7983 */ /* 0x000ee20000300800 */
[----:B------:R-:W-:Y:S01]  /*5c410*/  IMAD.MOV.U32 R232, RZ, RZ, R185 ;  /* 0x000000ffffe87224 */ /* 0x000fe200078e00b9 */
[----:B------:R-:W-:Y:S01]  /*5c420*/  MOV R234, R181 ;  /* 0x000000b500ea7202 */ /* 0x000fe20000000f00 */
[----:B------:R-:W-:-:S02]  /*5c430*/  IMAD.MOV.U32 R233, RZ, RZ, R184 ;  /* 0x000000ffffe97224 */ /* 0x000fc400078e00b8 */
[----:B------:R-:W-:Y:S01]  /*5c440*/  IMAD.MOV.U32 R235, RZ, RZ, R180 ;  /* 0x000000ffffeb7224 */ /* 0x000fe200078e00b4 */
[----:B------:R-:W-:Y:S01]  /*5c450*/  STL [R1+0x3838], R144 ;  /* 0x0038389001007387 */ /* 0x000fe20000100800 */
[----:B------:R-:W-:Y:S03]  /*5c460*/  HMMA.1688.F32.TF32 R180, R72, R44, R228 ;  /* 0x0000002c48b4723c */ /* 0x000fe600000810e4 */
[----:B------:R-:W-:Y:S04]  /*5c470*/  STL [R1+0x3834], R145 ;  /* 0x0038349101007387 */ /* 0x000fe80000100800 */
[----:B------:R-:W-:Y:S04]  /*5c480*/  STL [R1+0x3830], R146 ;  /* 0x0038309201007387 */ /* 0x000fe80000100800 */
[----:B------:R-:W-:Y:S01]  /*5c490*/  STL [R1+0x37fc], R147 ;  /* 0x0037fc9301007387 */ /* 0x000fe20000100800 */
[----:B------:R-:W-:Y:S01]  /*5c4a0*/  IMAD.MOV.U32 R236, RZ, RZ, R201 ;  /* 0x000000ffffec7224 */ /* 0x000fe200078e00c9 */
[----:B------:R-:W-:Y:S01]  /*5c4b0*/  MOV R237, R200 ;  /* 0x000000c800ed7202 */ /* 0x000fe20000000f00 */
[----:B------:R-:W-:-:S02]  /*5c4c0*/  IMAD.MOV.U32 R238, RZ, RZ, R193 ;  /* 0x000000ffffee7224 */ /* 0x000fc400078e00c1 */
[----:B------:R-:W-:Y:S01]  /*5c4d0*/  IMAD.MOV.U32 R239, RZ, RZ, R192 ;  /* 0x000000ffffef7224 */ /* 0x000fe200078e00c0 */
[----:B--2---:R-:W-:Y:S07]  /*5c4e0*/  HMMA.1688.F32.TF32 R148, R72, R24, R224 ;  /* 0x000000184894723c */ /* 0x004fee00000810e0 */
[----:B------:R-:W-:Y:S02]  /*5c4f0*/  IMAD.MOV.U32 R226, RZ, RZ, R161 ;  /* 0x000000ffffe27224 */ /* 0x000fe400078e00a1 */
[----:B------:R-:W-:-:S02]  /*5c500*/  IMAD.MOV.U32 R227, RZ, RZ, R160 ;  /* 0x000000ffffe37224 */ /* 0x000fc400078e00a0 */
[----:B------:R-:W-:Y:S02]  /*5c510*/  IMAD.MOV.U32 R224, RZ, RZ, R177 ;  /* 0x000000ffffe07224 */ /* 0x000fe400078e00b1 */
[----:B------:R-:W-:Y:S02]  /*5c520*/  IMAD.MOV.U32 R225, RZ, RZ, R176 ;  /* 0x000000ffffe17224 */ /* 0x000fe400078e00b0 */
[C---:B------:R-:W-:Y:S06]  /*5c530*/  HMMA.1688.F32.TF32 R176, R72.reuse, R40, R232 ;  /* 0x0000002848b0723c */ /* 0x040fec00000810e8 */
[----:B----4-:R-:W-:Y:S02]  /*5c540*/  HMMA.1688.F32.TF32 R152, R72, R28, R152 ;  /* 0x0000001c4898723c */ /* 0x010fe40000081098 */
[----:B------:R-:W-:Y:S04]  /*5c550*/  STL [R1+0x3844], R148 ;  /* 0x0038449401007387 */ /* 0x000fe80000100800 */
[----:B------:R-:W-:Y:S04]  /*5c560*/  STL [R1+0x3840], R149 ;  /* 0x0038409501007387 */ /* 0x000fe80000100800 */
[----:B------:R-:W-:Y:S04]  /*5c570*/  STL [R1+0x383c], R150 ;  /* 0x00383c9601007387 */ /* 0x000fe80000100800 */
[----:B------:R-:W-:Y:S09]  /*5c580*/  STL [R1+0x37f8], R151 ;  /* 0x0037f89701007387 */ /* 0x000ff20000100800 */
[----:B------:R-:W-:Y:S04]  /*5c590*/  STL [R1+0x3854], R152 ;  /* 0x0038549801007387 */ /* 0x000fe80000100800 */
[----:B------:R-:W-:Y:S04]  /*5c5a0*/  STL [R1+0x3850], R153 ;  /* 0x0038509901007387 */ /* 0x000fe80000100800 */
[----:B------:R-:W-:Y:S04]  /*5c5b0*/  STL [R1+0x384c], R154 ;  /* 0x00384c9a01007387 */ /* 0x000fe80000100800 */
[----:B------:R-:W-:Y:S01]  /*5c5c0*/  STL [R1+0x3848], R155 ;  /* 0x0038489b01007387 */ /* 0x000fe20000100800 */
[----:B------:R-:W-:-:S02]  /*5c5d0*/  IMAD.MOV.U32 R232, RZ, RZ, R197 ;  /* 0x000000ffffe87224 */ /* 0x000fc400078e00c5 */
[----:B------:R-:W-:Y:S02]  /*5c5e0*/  IMAD.MOV.U32 R233, RZ, RZ, R196 ;  /* 0x000000ffffe97224 */ /* 0x000fe400078e00c4 */
[----:B---3--:R-:W-:Y:S02]  /*5c5f0*/  IMAD.MOV.U32 R219, RZ, RZ, R220 ;  /* 0x000000ffffdb7224 */ /* 0x008fe400078e00dc */
[----:B------:R-:W-:Y:S01]  /*5c600*/  IMAD.MOV.U32 R218, RZ, RZ, R221 ;  /* 0x000000ffffda7224 */ /* 0x000fe200078e00dd */
[C---:B------:R-:W-:Y:S01]  /*5c610*/  HMMA.1688.F32.TF32 R156, R72.reuse, R32, R156 ;  /* 0x00000020489c723c */ /* 0x040fe2000008109c */
[----:B------:R-:W-:Y:S04]  /*5c620*/  LDS R220, [R5+UR10+0xc080] ;  /* 0x00c0800a05dc7984 */ /* 0x000fe80008000800 */
[----:B------:R-:W1:Y:S01]  /*5c630*/  LDS R221, [R6+UR10+0xc080] ;  /* 0x00c0800a06dd7984 */ /* 0x000e620008000800 */
[----:B------:R-:W-:Y:S01]  /*5c640*/  HMMA.1688.F32.TF32 R160, R72, R36, R216 ;  /* 0x0000002448a0723c */ /* 0x000fe200000810d8 */
[----:B------:R-:W-:-:S02]  /*5c650*/  LOP3.LUT R167, R5, 0x60, RZ, 0x3c, !PT ;  /* 0x0000006005a77812 */ /* 0x000fc400078e3cff */
[----:B------:R-:W-:Y:S03]  /*5c660*/  LDS R216, [R7+UR10+0xc080] ;  /* 0x00c0800a07d87984 */ /* 0x000fe60008000800 */
[C---:B------:R-:W-:Y:S01]  /*5c670*/  HMMA.1688.F32.TF32 R184, R72.reuse, R48, R224 ;  /* 0x0000003048b8723c */ /* 0x040fe200000810e0 */
[----:B------:R-:W-:Y:S04]  /*5c680*/  LDS R218, [R7+UR10+0xd080] ;  /* 0x00d0800a07da7984 */ /* 0x000fe80008000800 */
[----:B------:R-:W-:Y:S04]  /*5c690*/  LDS R217, [R167+UR10+0xc080] ;  /* 0x00c0800aa7d97984 */ /* 0x000fe80008000800 */
[----:B------:R-:W2:Y:S04]  /*5c6a0*/  LDS R219, [R167+UR10+0xd080] ;  /* 0x00d0800aa7db7984 */ /* 0x000ea80008000800 */
[----:B------:R3:W-:Y:S04]  /*5c6b0*/  STL [R1+0x3864], R156 ;  /* 0x0038649c01007387 */ /* 0x0007e80000100800 */
[----:B------:R-:W-:Y:S04]  /*5c6c0*/  STL [R1+0x3860], R157 ;  /* 0x0038609d01007387 */ /* 0x000fe80000100800 */
[----:B------:R-:W-:Y:S04]  /*5c6d0*/  STL [R1+0x385c], R158 ;  /* 0x00385c9e01007387 */ /* 0x000fe80000100800 */
[----:B------:R4:W-:Y:S04]  /*5c6e0*/  STL [R1+0x3858], R159 ;  /* 0x0038589f01007387 */ /* 0x0009e80000100800 */
        /* <DEDUP_REMOVED lines=12> */
[----:B------:R-:W2:Y:S04]  /*5c7b0*/  LDL.LU R201, [R1+0x3a6c] ;  /* 0x003a6c0001c97983 */ /* 0x000ea80000300800 */
[----:B------:R-:W2:Y:S04]  /*5c7c0*/  LDL.LU R200, [R1+0x3a68] ;  /* 0x003a680001c87983 */ /* 0x000ea80000300800 */
[----:B------:R-:W3:Y:S04]  /*5c7d0*/  LDL.LU R193, [R1+0x3a64] ;  /* 0x003a640001c17983 */ /* 0x000ee80000300800 */
[----:B------:R-:W3:Y:S04]  /*5c7e0*/  LDL.LU R192, [R1+0x3a60] ;  /* 0x003a600001c07983 */ /* 0x000ee80000300800 */
        /* <DEDUP_REMOVED lines=25> */
[----:B------:R-:W-:Y:S04]  /*5c980*/  STL.64 [R1+0x3a18], R184 ;  /* 0x003a18b801007387 */ /* 0x000fe80000100a00 */
        /* <DEDUP_REMOVED lines=10> */
[----:B--2---:R-:W-:Y:S11]  /*5ca30*/  HMMA.1688.F32.TF32 R196, R72, R60, R196 ;  /* 0x0000003c48c4723c */ /* 0x004ff600000810c4 */
        /* <DEDUP_REMOVED lines=10> */
[----:B-1----:R-:W-:-:S15]  /*5cae0*/  HMMA.1688.F32.TF32 R80, R220, R16, R172 ;  /* 0x00000010dc50723c */ /* 0x002fde00000810ac */
[----:B------:R-:W-:-:S08]  /*5caf0*/  NOP ;  /* 0x0000000000007918 */ /* 0x000fd00000000000 */
[----:B------:R-:W-:Y:S04]  /*5cb00*/  STL.64 [R1+0x610], R80 ;  /* 0x0006105001007387 */ /* 0x000fe80000100a00 */
[----:B------:R1:W-:Y:S04]  /*5cb10*/  STL.64 [R1+0x618], R82 ;  /* 0x0006185201007387 */ /* 0x0003e80000100a00 */
        /* <DEDUP_REMOVED lines=23> */
[----:B------:R-:W-:-:S02]  /*5cc90*/  IMAD.MOV.U32 R138, RZ, RZ, R79 ;  /* 0x000000ffff8a7224 */ /* 0x000fc400078e004f */
[----:B------:R-:W-:Y:S01]  /*5cca0*/  HMMA.1688.F32.TF32 R76, R220, R24, R240 ;  /* 0x00000018dc4c723c */ /* 0x000fe200000810f0 */
[----:B------:R-:W4:Y:S04]  /*5ccb0*/  LDL.LU R239, [R1+0x153c] ;  /* 0x00153c0001ef7983 */ /* 0x000f280000300800 */
[----:B------:R-:W4:Y:S04]  /*5ccc0*/  LDL.LU R240, [R1+0x1520] ;  /* 0x0015200001f07983 */ /* 0x000f280000300800 */
[----:B------:R-:W4:Y:S04]  /*5ccd0*/  LDL.LU R241, [R1+0x1524] ;  /* 0x0015240001f17983 */ /* 0x000f280000300800 */
[----:B------:R-:W4:Y:S04]  /*5cce0*/  LDL.LU R242, [R1+0x1528] ;  /* 0x0015280001f27983 */ /* 0x000f280000300800 */
[----:B------:R-:W4:Y:S07]  /*5ccf0*/  LDL.LU R243, [R1+0x152c] ;  /* 0x00152c0001f37983 */ /* 0x000f2e0000300800 */
[----:B------:R-:W-:-:S02]  /*5cd00*/  IMAD.MOV.U32 R145, RZ, RZ, R76 ;  /* 0x000000ffff917224 */ /* 0x000fc400078e004c */
        /* <DEDUP_REMOVED lines=9> */
[----:B--2---:R-:W-:Y:S01]  /*5cda0*/  HMMA.1688.F32.TF32 R76, R220, R32, R248 ;  /* 0x00000020dc4c723c */ /* 0x004fe200000810f8 */
[----:B------:R-:W2:Y:S04]  /*5cdb0*/  LDL.LU R248, [R1+0x1500] ;  /* 0x0015000001f87983 */ /* 0x000ea80000300800 */
[----:B------:R-:W2:Y:S04]  /*5cdc0*/  LDL.LU R249, [R1+0x1504] ;  /* 0x0015040001f97983 */ /* 0x000ea80000300800 */
[----:B------:R-:W2:Y:S04]  /*5cdd0*/  LDL.LU R250, [R1+0x1508] ;  /* 0x0015080001fa7983 */ /* 0x000ea80000300800 */
[----:B------:R-:W2:Y:S04]  /*5cde0*/  LDL.LU R251, [R1+0x150c] ;  /* 0x00150c0001fb7983 */ /* 0x000ea80000300800 */
[----:B------:R-:W1:Y:S04]  /*5cdf0*/  LDL.LU R244, [R1+0x1510] ;  /* 0x0015100001f47983 */ /* 0x000e680000300800 */
[----:B------:R-:W1:Y:S04]  /*5ce00*/  LDL.LU R245, [R1+0x1514] ;  /* 0x0015140001f57983 */ /* 0x000e680000300800 */
[----:B------:R-:W1:Y:S04]  /*5ce10*/  LDL.LU R246, [R1+0x1518] ;  /* 0x0015180001f67983 */ /* 0x000e680000300800 */
[----:B------:R-:W1:Y:S01]  /*5ce20*/  LDL.LU R247, [R1+0x151c] ;  /* 0x00151c0001f77983 */ /* 0x000e620000300800 */
[----:B------:R-:W-:-:S02]  /*5ce30*/  IMAD.MOV.U32 R139, RZ, RZ, R76 ;  /* 0x000000ffff8b7224 */ /* 0x000fc400078e004c */
[----:B------:R-:W-:Y:S02]  /*5ce40*/  IMAD.MOV.U32 R204, RZ, RZ, R77 ;  /* 0x000000ffffcc7224 */ /* 0x000fe400078e004d */
[----:B------:R-:W-:Y:S02]  /*5ce50*/  IMAD.MOV.U32 R205, RZ, RZ, R78 ;  /* 0x000000ffffcd7224 */ /* 0x000fe400078e004e */
[----:B------:R-:W-:Y:S02]  /*5ce60*/  IMAD.MOV.U32 R206, RZ, RZ, R79 ;  /* 0x000000ffffce7224 */ /* 0x000fe400078e004f */
[----:B---3--:R-:W-:-:S15]  /*5ce70*/  HMMA.1688.F32.TF32 R76, R220, R36, R212 ;  /* 0x00000024dc4c723c */ /* 0x008fde00000810d4 */
[----:B------:R-:W-:-:S09]  /*5ce80*/  NOP ;  /* 0x0000000000007918 */ /* 0x000fd20000000000 */
[----:B------:R-:W-:Y:S01]  /*5ce90*/  MOV R152, R76 ;  /* 0x0000004c00987202 */ /* 0x000fe20000000f00 */
        /* <DEDUP_REMOVED lines=9> */
[----:B------:R-:W-:-:S15]  /*5cf30*/  HMMA.1688.F32.TF32 R76, R220, R44, R168 ;  /* 0x0000002cdc4c723c */ /* 0x000fde00000810a8 */
        /* <DEDUP_REMOVED lines=23> */
[C---:B--2---:R-:W-:Y:S06]  /*5d0b0*/  HMMA.1688.F32.TF32 R76, R220.reuse, R64, R248 ;  /* 0x00000040dc4c723c */ /* 0x044fec00000810f8 */
[----:B-1----:R-:W-:Y:S01]  /*5d0c0*/  HMMA.1688.F32.TF32 R80, R220, R60, R244 ;  /* 0x0000003cdc50723c */ /* 0x002fe200000810f4 */
[----:B------:R-:W2:-:S15]  /*5d0d0*/  LDL.LU R244, [R1+0x11c0] ;  /* 0x0011c00001f47983 */ /* 0x000e9e0000300800 */
[----:B------:R-:W-:-:S07]  /*5d0e0*/  NOP ;  /* 0x0000000000007918 */ /* 0x000fce0000000000 */
        /* <DEDUP_REMOVED lines=111> */
[C---:B------:R-:W-:Y:S06]  /*5d7e0*/  HMMA.1688.F32.TF32 R224, R220.reuse, R8, R224 ;  /* 0x00000008dce0723c */ /* 0x040fec00000810e0 */
[----:B------:R-:W-:Y:S06]  /*5d7f0*/  HMMA.1688.F32.TF32 R228, R220, R12, R228 ;  /* 0x0000000cdce4723c */ /* 0x000fec00000810e4 */
[C---:B------:R-:W-:Y:S06]  /*5d800*/  HMMA.1688.F32.TF32 R200, R72.reuse, R64, R200 ;  /* 0x0000004048c8723c */ /* 0x040fec00000810c8 */
[-C--:B------:R-:W-:Y:S01]  /*5d810*/  HMMA.1688.F32.TF32 R72, R72, R68.reuse, R232 ;  /* 0x000000444848723c */ /* 0x080fe200000810e8 */
[----:B------:R-:W-:Y:S04]  /*5d820*/  LDS R232, [R5+UR10+0xc100] ;  /* 0x00c1000a05e87984 */ /* 0x000fe80008000800 */
[----:B------:R-:W-:Y:S04]  /*5d830*/  LDS R234, [R5+UR10+0xd100] ;  /* 0x00d1000a05ea7984 */ /* 0x000fe80008000800 */
[----:B------:R-:W-:Y:S04]  /*5d840*/  LDS R233, [R6+UR10+0xc100] ;  /* 0x00c1000a06e97984 */ /* 0x000fe80008000800 */
[----:B------:R-:W4:Y:S01]  /*5d850*/  LDS R235, [R6+UR10+0xd100] ;  /* 0x00d1000a06eb7984 */ /* 0x000f220008000800 */
[----:B--2---:R-:W-:Y:S06]  /*5d860*/  HMMA.1688.F32.TF32 R220, R220, R68, R196 ;  /* 0x00000044dcdc723c */ /* 0x004fec00000810c4 */
[C---:B---3--:R-:W-:Y:S06]  /*5d870*/  HMMA.1688.F32.TF32 R196, R216.reuse, R8, R192 ;  /* 0x00000008d8c4723c */ /* 0x048fec00000810c0 */
[C---:B------:R-:W-:Y:S06]  /*5d880*/  HMMA.1688.F32.TF32 R192, R216.reuse, R12, R188 ;  /* 0x0000000cd8c0723c */ /* 0x040fec00000810bc */
        /* <DEDUP_REMOVED lines=8> */
[----:B------:R-:W-:Y:S04]  /*5d910*/  STL.64 [R1+0x708], R222 ;  /* 0x000708de01007387 */ /* 0x000fe80000100a00 */
[----:B------:R-:W-:Y:S01]  /*5d920*/  LDS R220, [R7+UR10+0xc100] ;  /* 0x00c1000a07dc7984 */ /* 0x000fe20008000800 */
        /* <DEDUP_REMOVED lines=29> */
[----:B------:R-:W-:Y:S04]  /*5db00*/  STL.64 [R1+0x14c0], R104 ;  /* 0x0014c06801007387 */ /* 0x000fe80000100a00 */
[----:B------:R-:W-:Y:S01]  /*5db10*/  STL.64 [R1+0x14c8], R106 ;  /* 0x0014c86a01007387 */ /* 0x000fe20000100a00 */
[C---:B------:R-:W-:Y:S03]  /*5db20*/  HMMA.1688.F32.TF32 R96, R216.reuse, R64, R132 ;  /* 0x00000040d860723c */ /* 0x040fe60000081084 */
[----:B------:R-:W-:Y:S03]  /*5db30*/  STL.64 [R1+0x14a0], R100 ;  /* 0x0014a06401007387 */ /* 0x000fe60000100a00 */
[----:B------:R-:W-:Y:S01]  /*5db40*/  HMMA.1688.F32.TF32 R92, R216, R68, R84 ;  /* 0x00000044d85c723c */ /* 0x000fe20000081054 */
[----:B------:R-:W-:Y:S04]  /*5db50*/  STL.64 [R1+0x14a8], R102 ;  /* 0x0014a86601007387 */ /* 0x000fe80000100a00 */
[----:B------:R-:W1:Y:S01]  /*5db60*/  LDS R223, [R167+UR10+0xd100] ;  /* 0x00d1000aa7df7984 */ /* 0x000e620008000800 */
[C---:B----4-:R-:W-:Y:S03]  /*5db70*/  HMMA.1688.F32.TF32 R84, R232.reuse, R12, R76 ;  /* 0x0000000ce854723c */ /* 0x050fe6000008104c */
[----:B------:R-:W-:Y:S04]  /*5db80*/  LDS R216, [R5+UR10+0xc180] ;  /* 0x00c1800a05d87984 */ /* 0x000fe80008000800 */
[----:B------:R-:W-:Y:S04]  /*5db90*/  STL.64 [R1+0x1490], R88 ;  /* 0x0014905801007387 */ /* 0x000fe80000100a00 */
[----:B------:R2:W-:Y:S01]  /*5dba0*/  STL.64 [R1+0x1498], R90 ;  /* 0x0014985a01007387 */ /* 0x0005e20000100a00 */
[C---:B------:R-:W-:Y:S03]  /*5dbb0*/  HMMA.1688.F32.TF32 R76, R232.reuse, R20, R208 ;  /* 0x00000014e84c723c */ /* 0x040fe600000810d0 */
[----:B------:R-:W-:Y:S04]  /*5dbc0*/  LDS R218, [R5+UR10+0xd180] ;  /* 0x00d1800a05da7984 */ /* 0x000fe80008000800 */
[----:B------:R-:W-:Y:S01]  /*5dbd0*/  LDS R217, [R6+UR10+0xc180] ;  /* 0x00c1800a06d97984 */ /* 0x000fe20008000800 */
[C---:B--2---:R-:W-:Y:S03]  /*5dbe0*/  HMMA.1688.F32.TF32 R88, R232.reuse, R8, R80 ;  /* 0x00000008e858723c */ /* 0x044fe60000081050 */
[----:B------:R-:W2:Y:S03]  /*5dbf0*/  LDS R219, [R6+UR10+0xd180] ;  /* 0x00d1800a06db7984 */ /* 0x000ea60008000800 */
        /* <DEDUP_REMOVED lines=15> */
[C---:B---3--:R-:W-:Y:S09]  /*5dcf0*/  HMMA.1688.F32.TF32 R76, R232.reuse, R32, R236 ;  /* 0x00000020e84c723c */ /* 0x048ff200000810ec */
        /* <DEDUP_REMOVED lines=10> */
[----:B------:R-:W-:Y:S04]  /*5dda0*/  STL.64 [R1+0x1408], R86 ;  /* 0x0014085601007387 */ /* 0x000fe80000100a00 */
[----:B------:R-:W3:Y:S04]  /*5ddb0*/  LDL.LU R248, [R1+0xc20] ;  /* 0x000c200001f87983 */ /* 0x000ee80000300800 */
[----:B------:R4:W-:Y:S04]  /*5ddc0*/  STL.64 [R1+0x13f0], R80 ;  /* 0x0013f05001007387 */ /* 0x0009e80000100a00 */
[----:B------:R1:W-:Y:S04]  /*5ddd0*/  STL.64 [R1+0x13f8], R82 ;  /* 0x0013f85201007387 */ /* 0x0003e80000100a00 */
        /* <DEDUP_REMOVED lines=131> */
[----:B------:R-:W3:Y:S01]  /*5e610*/  LDS R235, [R167+UR10+0xd180] ;  /* 0x00d1800aa7eb7984 */ /* 0x000ee20008000800 */
[C---:B-1----:R-:W-:Y:S06]  /*5e620*/  HMMA.1688.F32.TF32 R124, R220.reuse, R8, R120 ;  /* 0x00000008dc7c723c */ /* 0x042fec0000081078 */
        /* <DEDUP_REMOVED lines=24> */
[----:B------:R-:W-:Y:S05]  /*5e7b0*/  STL.64 [R1+0x1088], R102 ;  /* 0x0010886601007387 */ /* 0x000fea0000100a00 */
[C---:B--2---:R-:W-:Y:S04]  /*5e7c0*/  HMMA.1688.F32.TF32 R84, R220.reuse, R56, R76 ;  /* 0x00000038dc54723c */ /* 0x044fe8000008104c */
[----:B------:R-:W-:Y:S04]  /*5e7d0*/  STL.64 [R1+0x1070], R88 ;  /* 0x0010705801007387 */ /* 0x000fe80000100a00 */
[----:B------:R1:W-:Y:S01]  /*5e7e0*/  STL.64 [R1+0x1078], R90 ;  /* 0x0010785a01007387 */ /* 0x0003e20000100a00 */
[C---:B------:R-:W-:Y:S06]  /*5e7f0*/  HMMA.1688.F32.TF32 R76, R220.reuse, R64, R208 ;  /* 0x00000040dc4c723c */ /* 0x040fec00000810d0 */
[C---:B-1----:R-:W-:Y:S06]  /*5e800*/  HMMA.1688.F32.TF32 R88, R220.reuse, R52, R80 ;  /* 0x00000034dc58723c */ /* 0x042fec0000081050 */
        /* <DEDUP_REMOVED lines=11> */
[----:B-1----:R-:W-:Y:S03]  /*5e8c0*/  HMMA.1688.F32.TF32 R84, R220, R68, R168 ;  /* 0x00000044dc54723c */ /* 0x002fe600000810a8 */
        /* <DEDUP_REMOVED lines=12> */
[C---:B--2---:R-:W-:Y:S03]  /*5e990*/  HMMA.1688.F32.TF32 R84, R216.reuse, R16, R240 ;  /* 0x00000010d854723c */ /* 0x044fe600000810f0 */
[----:B------:R-:W-:Y:S04]  /*5e9a0*/  STL.64 [R1+0xe20], R76 ;  /* 0x000e204c01007387 */ /* 0x000fe80000100a00 */
[----:B------:R2:W-:Y:S01]  /*5e9b0*/  STL.64 [R1+0xe28], R78 ;  /* 0x000e284e01007387 */ /* 0x0005e20000100a00 */
[C---:B----4-:R-:W-:Y:S06]  /*5e9c0*/  HMMA.1688.F32.TF32 R80, R216.reuse, R20, R244 ;  /* 0x00000014d850723c */ /* 0x050fec00000810f4 */
[----:B--2---:R-:W-:Y:S09]  /*5e9d0*/  HMMA.1688.F32.TF32 R76, R216, R24, R248 ;  /* 0x00000018d84c723c */ /* 0x004ff200000810f8 */
        /* <DEDUP_REMOVED lines=22> */
[----:B----4-:R-:W4:Y:S04]  /*5eb40*/  LDL.LU R80, [R1+0xb30] ;  /* 0x000b300001507983 */ /* 0x010f280000300800 */
        /* <DEDUP_REMOVED lines=76> */
[----:B---3--:R-:W-:Y:S06]  /*5f010*/  HMMA.1688.F32.TF32 R84, R232, R12, R84 ;  /* 0x0000000ce854723c */ /* 0x008fec0000081054 */
        /* <DEDUP_REMOVED lines=26> */
[----:B------:R-:W-:Y:S04]  /*5f1c0*/  STL.64 [R1+0x1350], R104 ;  /* 0x0013506801007387 */ /* 0x000fe80000100a00 */
[----:B------:R-:W-:Y:S01]  /*5f1d0*/  STL.64 [R1+0x1358], R106 ;  /* 0x0013586a01007387 */ /* 0x000fe20000100a00 */
[C---:B------:R-:W-:Y:S03]  /*5f1e0*/  HMMA.1688.F32.TF32 R76, R232.reuse, R20, R76 ;  /* 0x00000014e84c723c */ /* 0x040fe6000008104c */
[----:B------:R-:W-:Y:S04]  /*5f1f0*/  LDS R216, [R7+UR10+0xc200] ;  /* 0x00c2000a07d87984 */ /* 0x000fe80008000800 */
[----:B------:R-:W-:Y:S04]  /*5f200*/  LDS R218, [R7+UR10+0xd200] ;  /* 0x00d2000a07da7984 */ /* 0x000fe80008000800 */
[----:B------:R-:W-:Y:S04]  /*5f210*/  STL.64 [R1+0x1340], R88 ;  /* 0x0013405801007387 */ /* 0x000fe80000100a00 */
[----:B------:R1:W-:Y:S04]  /*5f220*/  STL.64 [R1+0x1348], R90 ;  /* 0x0013485a01007387 */ /* 0x0003e80000100a00 */
[----:B------:R-:W-:Y:S04]  /*5f230*/  LDS R217, [R167+UR10+0xc200] ;  /* 0x00c2000aa7d97984 */ /* 0x000fe80008000800 */
[----:B------:R-:W2:Y:S01]  /*5f240*/  LDS R219, [R167+UR10+0xd200] ;  /* 0x00d2000aa7db7984 */ /* 0x000ea20008000800 */
[C---:B-1----:R-:W-:Y:S03]  /*5f250*/  HMMA.1688.F32.TF32 R88, R232.reuse, R8, R132 ;  /* 0x00000008e858723c */ /* 0x042fe60000081084 */
[----:B------:R-:W-:Y:S04]  /*5f260*/  STL.64 [R1+0x1330], R96 ;  /* 0x0013306001007387 */ /* 0x000fe80000100a00 */
[----:B------:R-:W-:Y:S04]  /*5f270*/  STL.64 [R1+0x1338], R98 ;  /* 0x0013386201007387 */ /* 0x000fe80000100a00 */
[----:B------:R-:W-:Y:S04]  /*5f280*/  STL.64 [R1+0xfa0], R92 ;  /* 0x000fa05c01007387 */ /* 0x000fe80000100a00 */
[----:B------:R-:W-:Y:S08]  /*5f290*/  STL.64 [R1+0xfa8], R94 ;  /* 0x000fa85e01007387 */ /* 0x000ff00000100a00 */
        /* <DEDUP_REMOVED lines=9> */
[C---:B---3--:R-:W-:Y:S06]  /*5f330*/  HMMA.1688.F32.TF32 R80, R232.reuse, R28, R208 ;  /* 0x0000001ce850723c */ /* 0x048fec00000810d0 */
[C---:B-1----:R-:W-:Y:S09]  /*5f340*/  HMMA.1688.F32.TF32 R76, R232.reuse, R32, R168 ;  /* 0x00000020e84c723c */ /* 0x042ff200000810a8 */
        /* <DEDUP_REMOVED lines=10> */
[----:B------:R-:W-:Y:S04]  /*5f3f0*/  STL.64 [R1+0x12b8], R86 ;  /* 0x0012b85601007387 */ /* 0x000fe80000100a00 */
[----:B------:R-:W-:Y:S04]  /*5f400*/  STL.64 [R1+0x12a0], R80 ;  /* 0x0012a05001007387 */ /* 0x000fe80000100a00 */
[----:B------:R1:W-:Y:S04]  /*5f410*/  STL.64 [R1+0x12a8], R82 ;  /* 0x0012a85201007387 */ /* 0x0003e80000100a00 */
[----:B------:R-:W-:Y:S04]  /*5f420*/  STL.64 [R1+0x1290], R76 ;  /* 0x0012904c01007387 */ /* 0x000fe80000100a00 */
[----:B------:R3:W-:Y:S01]  /*5f430*/  STL.64 [R1+0x1298], R78 ;  /* 0x0012984e01007387 */ /* 0x0007e20000100a00 */
[C---:B-1----:R-:W-:Y:S03]  /*5f440*/  HMMA.1688.F32.TF32 R80, R232.reuse, R48, R244 ;  /* 0x00000030e850723c */ /* 0x042fe600000810f4 */
[----:B------:R-:W4:Y:S03]  /*5f450*/  LDL.LU R244, [R1+0x640] ;  /* 0x0006400001f47983 */ /* 0x000f260000300800 */
[----:B---3--:R-:W-:-:S15]  /*5f460*/  HMMA.1688.F32.TF32 R76, R232, R52, R248 ;  /* 0x00000034e84c723c */ /* 0x008fde00000810f8 */
[----:B------:R-:W-:-:S02]  /*5f470*/  NOP ;  /* 0x0000000000007918 */ /* 0x000fc40000000000 */
[----:B------:R1:W-:Y:S04]  /*5f480*/  STL.64 [R1+0x1280], R80 ;  /* 0x0012805001007387 */ /* 0x0003e80000100a00 */
[----:B------:R3:W-:Y:S04]  /*5f490*/  STL.64 [R1+0x1288], R82 ;  /* 0x0012885201007387 */ /* 0x0007e80000100a00 */
[----:B------:R2:W-:Y:S04]  /*5f4a0*/  STL.64 [R1+0x1270], R76 ;  /* 0x0012704c01007387 */ /* 0x0005e80000100a00 */
        /* <DEDUP_REMOVED lines=123> */
[----:B------:R-:W3:Y:S01]  /*5fc60*/  LDS R235, [R6+UR10+0xd280] ;  /* 0x00d2800a06eb7984 */ /* 0x000ee20008000800 */
[C---:B-1----:R-:W-:Y:S06]  /*5fc70*/  HMMA.1688.F32.TF32 R184, R220.reuse, R8, R128 ;  /* 0x00000008dcb8723c */ /* 0x042fec0000081080 */
        /* <DEDUP_REMOVED lines=32> */
[----:B--2---:R-:W-:Y:S04]  /*5fe80*/  HMMA.1688.F32.TF32 R84, R220, R64, R76 ;  /* 0x00000040dc54723c */ /* 0x004fe8000008104c */
[----:B------:R-:W-:Y:S04]  /*5fe90*/  STL.64 [R1+0xee0], R88 ;  /* 0x000ee05801007387 */ /* 0x000fe80000100a00 */
[----:B------:R1:W-:Y:S01]  /*5fea0*/  STL.64 [R1+0xee8], R90 ;  /* 0x000ee85a01007387 */ /* 0x0003e20000100a00 */
[----:B------:R-:W-:Y:S06]  /*5feb0*/  HMMA.1688.F32.TF32 R76, R216, R8, R208 ;  /* 0x00000008d84c723c */ /* 0x000fec00000810d0 */
[C---:B-1----:R-:W-:Y:S06]  /*5fec0*/  HMMA.1688.F32.TF32 R88, R220.reuse, R60, R80 ;  /* 0x0000003cdc58723c */ /* 0x042fec0000081050 */
        /* <DEDUP_REMOVED lines=29> */
[----:B------:R2:W-:Y:S04]  /*600a0*/  STL.64 [R1+0xe90], R84 ;  /* 0x000e905401007387 */ /* 0x0005e80000100a00 */
[----:B------:R4:W-:Y:S04]  /*600b0*/  STL.64 [R1+0xe98], R86 ;  /* 0x000e985601007387 */ /* 0x0009e80000100a00 */
        /* <DEDUP_REMOVED lines=24> */
[----:B--2---:R-:W3:Y:S04]  /*60240*/  LDL.LU R84, [R1+0x30] ;  /* 0x0000300001547983 */ /* 0x004ee80000300800 */
[----:B------:R-:W3:Y:S04]  /*60250*/  LDL.LU R85, [R1+0x34] ;  /* 0x0000340001557983 */ /* 0x000ee80000300800 */
[----:B----4-:R-:W3:Y:S04]  /*60260*/  LDL.LU R86, [R1+0x38] ;  /* 0x0000380001567983 */ /* 0x010ee80000300800 */
        /* <DEDUP_REMOVED lines=70> */
[----:B----4-:R-:W-:Y:S06]  /*606d0*/  HMMA.1688.F32.TF32 R96, R232, R8, R96 ;  /* 0x00000008e860723c */ /* 0x010fec0000081060 */
        /* <DEDUP_REMOVED lines=23> */
[----:B------:R-:W-:Y:S01]  /*60850*/  STL.64 [R1+0x1208], R110 ;  /* 0x0012086e01007387 */ /* 0x000fe20000100a00 */
[C---:B------:R-:W-:Y:S03]  /*60860*/  HMMA.1688.F32.TF32 R92, R232.reuse, R12, R92 ;  /* 0x0000000ce85c723c */ /* 0x040fe6000008105c */
[----:B------:R-:W-:Y:S04]  /*60870*/  STL.64 [R1+0x11f0], R104 ;  /* 0x0011f06801007387 */ /* 0x000fe80000100a00 */
[----:B------:R-:W-:Y:S04]  /*60880*/  STL.64 [R1+0x11f8], R106 ;  /* 0x0011f86a01007387 */ /* 0x000fe80000100a00 */
        /* <DEDUP_REMOVED lines=40> */
[----:B------:R-:W-:Y:S04]  /*60b10*/  STL.64 [R1+0x1138], R86 ;  /* 0x0011385601007387 */ /* 0x000fe80000100a00 */
[----:B------:R-:W3:Y:S04]  /*60b20*/  LDL.LU R244, [R1+0x2a0] ;  /* 0x0002a00001f47983 */ /* 0x000ee80000300800 */
[----:B------:R1:W-:Y:S04]  /*60b30*/  STL.64 [R1+0x1120], R80 ;  /* 0x0011205001007387 */ /* 0x0003e80000100a00 */
[----:B------:R4:W-:Y:S05]  /*60b40*/  STL.64 [R1+0x1128], R82 ;  /* 0x0011285201007387 */ /* 0x0009ea0000100a00 */
        /* <DEDUP_REMOVED lines=27> */
[----:B----4-:R-:W4:Y:S04]  /*60d00*/  LDL.LU R82, [R1+0x3c8] ;  /* 0x0003c80001527983 */ /* 0x010f280000300800 */
        /* <DEDUP_REMOVED lines=83> */
[C---:B------:R-:W-:Y:S06]  /*61240*/  HMMA.1688.F32.TF32 R196, R232.reuse, R64, R196 ;  /* 0x00000040e8c4723c */ /* 0x040fec00000810c4 */
[----:B------:R-:W-:Y:S06]  /*61250*/  HMMA.1688.F32.TF32 R232, R232, R68, R192 ;  /* 0x00000044e8e8723c */ /* 0x000fec00000810c0 */
[C---:B------:R-:W-:Y:S06]  /*61260*/  HMMA.1688.F32.TF32 R184, R220.reuse, R12, R184 ;  /* 0x0000000cdcb8723c */ /* 0x040fec00000810b8 */
[C---:B------:R-:W-:Y:S05]  /*61270*/  HMMA.1688.F32.TF32 R188, R220.reuse, R8, R188 ;  /* 0x00000008dcbc723c */ /* 0x040fea00000810bc */
        /* <DEDUP_REMOVED lines=9> */
[----:B------:R1:W-:Y:S01]  /*61310*/  STL.64 [R1+0xd78], R190 ;  /* 0x000d78be01007387 */ /* 0x0003e20000100a00 */
[C---:B------:R-:W-:Y:S03]  /*61320*/  HMMA.1688.F32.TF32 R108, R220.reuse, R40, R108 ;  /* 0x00000028dc6c723c */ /* 0x040fe6000008106c */
[----:B------:R-:W-:Y:S04]  /*61330*/  LDS R232, [R7+UR10+0xc300] ;  /* 0x00c3000a07e87984 */ /* 0x000fe80008000800 */
[----:B------:R-:W-:Y:S04]  /*61340*/  LDS R234, [R7+UR10+0xd300] ;  /* 0x00d3000a07ea7984 */ /* 0x000fe80008000800 */
[----:B-1----:R-:W3:Y:S04]  /*61350*/  LDL.LU.64 R190, [R1+0x3a30] ;  /* 0x003a300001be7983 */ /* 0x002ee80000300a00 */
[----:B------:R-:W3:Y:S04]  /*61360*/  LDL.LU.64 R188, [R1+0x3a28] ;  /* 0x003a280001bc7983 */ /* 0x000ee80000300a00 */
[----:B------:R-:W-:Y:S04]  /*61370*/  STL.64 [R1+0xd60], R184 ;  /* 0x000d60b801007387 */ /* 0x000fe80000100a00 */
[----:B------:R1:W-:Y:S04]  /*61380*/  STL.64 [R1+0xd68], R186 ;  /* 0x000d68ba01007387 */ /* 0x0003e80000100a00 */
[----:B------:R-:W-:Y:S04]  /*61390*/  LDS R233, [R167+UR10+0xc300] ;  /* 0x00c3000aa7e97984 */ /* 0x000fe80008000800 */
[----:B------:R-:W4:Y:S04]  /*613a0*/  LDS R235, [R167+UR10+0xd300] ;  /* 0x00d3000aa7eb7984 */ /* 0x000f280008000800 */
        /* <DEDUP_REMOVED lines=33> */
[----:B------:R-:W-:Y:S05]  /*615c0*/  STL.64 [R1+0xcc8], R102 ;  /* 0x000cc86601007387 */ /* 0x000fea0000100a00 */
[C---:B--2---:R-:W-:Y:S04]  /*615d0*/  HMMA.1688.F32.TF32 R84, R216.reuse, R8, R76 ;  /* 0x00000008d854723c */ /* 0x044fe8000008104c */
[----:B------:R-:W-:Y:S04]  /*615e0*/  STL.64 [R1+0xcb0], R88 ;  /* 0x000cb05801007387 */ /* 0x000fe80000100a00 */
[----:B------:R1:W-:Y:S01]  /*615f0*/  STL.64 [R1+0xcb8], R90 ;  /* 0x000cb85a01007387 */ /* 0x0003e20000100a00 */
[----:B------:R-:W-:Y:S06]  /*61600*/  HMMA.1688.F32.TF32 R76, R216, R16, R208 ;  /* 0x00000010d84c723c */ /* 0x000fec00000810d0 */
[----:B-1----:R-:W-:Y:S06]  /*61610*/  HMMA.1688.F32.TF32 R88, R220, R68, R80 ;  /* 0x00000044dc58723c */ /* 0x002fec0000081050 */
        /* <DEDUP_REMOVED lines=53> */
[----:B----4-:R-:W4:Y:S04]  /*61970*/  LDL.LU R82, [R1+0x388] ;  /* 0x0003880001527983 */ /* 0x010f280000300800 */
        /* <DEDUP_REMOVED lines=71> */
[----:B------:R-:W-:-:S15]  /*61df0*/  HMMA.1688.F32.TF32 R220, R216, R44, R220 ;  /* 0x0000002cd8dc723c */ /* 0x000fde00000810dc */
        /* <DEDUP_REMOVED lines=28> */
[----:B------:R-:W-:Y:S04]  /*61fc0*/  STL.64 [R1+0xb68], R102 ;  /* 0x000b686601007387 */ /* 0x000fe80000100a00 */
[----:B------:R-:W-:Y:S01]  /*61fd0*/  STL.64 [R1+0xb50], R96 ;  /* 0x000b506001007387 */ /* 0x000fe20000100a00 */
[C---:B------:R-:W-:Y:S03]  /*61fe0*/  HMMA.1688.F32.TF32 R92, R232.reuse, R28, R84 ;  /* 0x0000001ce85c723c */ /* 0x040fe60000081054 */
[----:B------:R1:W-:Y:S03]  /*61ff0*/  STL.64 [R1+0xb58], R98 ;  /* 0x000b586201007387 */ /* 0x0003e60000100a00 */
[C---:B---3--:R-:W-:Y:S01]  /*62000*/  HMMA.1688.F32.TF32 R84, R232.reuse, R36, R76 ;  /* 0x00000024e854723c */ /* 0x048fe2000008104c */
[----:B------:R-:W-:Y:S04]  /*62010*/  LDS R220, [R5+UR10+0xc380] ;  /* 0x00c3800a05dc7984 */ /* 0x000fe80008000800 */
[----:B------:R-:W-:Y:S01]  /*62020*/  LDS R222, [R5+UR10+0xd380] ;  /* 0x00d3800a05de7984 */ /* 0x000fe20008000800 */
[C---:B-1----:R-:W-:Y:S03]  /*62030*/  HMMA.1688.F32.TF32 R96, R232.reuse, R24, R132 ;  /* 0x00000018e860723c */ /* 0x042fe60000081084 */
[----:B------:R-:W-:Y:S04]  /*62040*/  STL.64 [R1+0xb40], R88 ;  /* 0x000b405801007387 */ /* 0x000fe80000100a00 */
[----:B------:R1:W-:Y:S01]  /*62050*/  STL.64 [R1+0xb48], R90 ;  /* 0x000b485a01007387 */ /* 0x0003e20000100a00 */
[C---:B------:R-:W-:Y:S03]  /*62060*/  HMMA.1688.F32.TF32 R76, R232.reuse, R44, R208 ;  /* 0x0000002ce84c723c */ /* 0x040fe600000810d0 */
[----:B------:R-:W-:Y:S04]  /*62070*/  LDS R221, [R6+UR10+0xc380] ;  /* 0x00c3800a06dd7984 */ /* 0x000fe80008000800 */
[----:B------:R-:W2:Y:S01]  /*62080*/  LDS R223, [R6+UR10+0xd380] ;  /* 0x00d3800a06df7984 */ /* 0x000ea20008000800 */
[C---:B-1----:R-:W-:Y:S03]  /*62090*/  HMMA.1688.F32.TF32 R88, R232.reuse, R32, R80 ;  /* 0x00000020e858723c */ /* 0x042fe60000081050 */
[----:B------:R-:W-:Y:S04]  /*620a0*/  LDS R216, [R7+UR10+0xc380] ;  /* 0x00c3800a07d87984 */ /* 0x000fe80008000800 */
[----:B------:R-:W1:Y:S01]  /*620b0*/  LDS R218, [R7+UR10+0xd380] ;  /* 0x00d3800a07da7984 */ /* 0x000e620008000800 */
        /* <DEDUP_REMOVED lines=24> */
[----:B---3--:R-:W-:Y:S01]  /*62240*/  HMMA.1688.F32.TF32 R76, R232, R68, R248 ;  /* 0x00000044e84c723c */ /* 0x008fe200000810f8 */
[----:B------:R-:W-:Y:S04]  /*62250*/  LDS R232, [R5+UR10+0xe000] ;  /* 0x00e0000a05e87984 */ /* 0x000fe80008000800 */
[----:B------:R-:W-:Y:S04]  /*62260*/  LDS R234, [R5+UR10+0xf000] ;  /* 0x00f0000a05ea7984 */ /* 0x000fe80008000800 */
[----:B------:R-:W-:Y:S04]  /*62270*/  STL.64 [R1+0xaa0], R84 ;  /* 0x000aa05401007387 */ /* 0x000fe80000100a00 */
[----:B------:R-:W-:Y:S04]  /*62280*/  STL.64 [R1+0xaa8], R86 ;  /* 0x000aa85601007387 */ /* 0x000fe80000100a00 */
[----:B------:R-:W3:Y:S04]  /*62290*/  LDL.LU R244, [R1+0x20] ;  /* 0x0000200001f47983 */ /* 0x000ee80000300800 */
        /* <DEDUP_REMOVED lines=95> */
[----:B------:R-:W1:Y:S01]  /*62890*/  LDS R235, [R6+UR10+0xf000] ;  /* 0x00f0000a06eb7984 */ /* 0x000e620008000800 */
        /* <DEDUP_REMOVED lines=16> */
[----:B--2---:R-:W2:Y:S04]  /*629a0*/  LDL.LU.64 R126, [R1+0x3a00] ;  /* 0x003a0000017e7983 */ /* 0x004ea80000300a00 */
[----:B------:R-:W2:Y:S04]  /*629b0*/  LDL.LU.64 R124, [R1+0x39f8] ;  /* 0x0039f800017c7983 */ /* 0x000ea80000300a00 */
[----:B------:R-:W-:Y:S04]  /*629c0*/  STL.64 [R1+0xa60], R120 ;  /* 0x000a607801007387 */ /* 0x000fe80000100a00 */
[----:B------:R3:W-:Y:S01]  /*629d0*/  STL.64 [R1+0xa68], R122 ;  /* 0x000a687a01007387 */ /* 0x0007e20000100a00 */
[C---:B------:R-:W-:Y:S03]  /*629e0*/  HMMA.1688.F32.TF32 R132, R220.reuse, R48, R132 ;  /* 0x00000030dc84723c */ /* 0x040fe60000081084 */
[----:B---3--:R-:W3:Y:S04]  /*629f0*/  LDL.LU.64 R122, [R1+0x39f0] ;  /* 0x0039f000017a7983 */ /* 0x008ee80000300a00 */
[----:B------:R-:W3:Y:S04]  /*62a00*/  LDL.LU.64 R120, [R1+0x39e8] ;  /* 0x0039e80001787983 */ /* 0x000ee80000300a00 */
[----:B------:R-:W-:Y:S04]  /*62a10*/  STL.64 [R1+0xa50], R116 ;  /* 0x000a507401007387 */ /* 0x000fe80000100a00 */
[----:B------:R4:W-:Y:S04]  /*62a20*/  STL.64 [R1+0xa58], R118 ;  /* 0x000a587601007387 */ /* 0x0009e80000100a00 */
[----:B----4-:R-:W4:Y:S04]  /*62a30*/  LDL.LU.64 R118, [R1+0x39e0] ;  /* 0x0039e00001767983 */ /* 0x010f280000300a00 */
        /* <DEDUP_REMOVED lines=54> */
[----:B------:R-:W-:Y:S04]  /*62da0*/  STL.64 [R1+0x980], R220 ;  /* 0x000980dc01007387 */ /* 0x000fe80000100a00 */
[----:B------:R-:W-:Y:S04]  /*62db0*/  STL.64 [R1+0x988], R222 ;  /* 0x000988de01007387 */ /* 0x000fe80000100a00 */
[----:B------:R-:W-:Y:S04]  /*62dc0*/  STL.64 [R1+0x970], R164 ;  /* 0x000970a401007387 */ /* 0x000fe80000100a00 */
[----:B------:R1:W-:Y:S04]  /*62dd0*/  STL.64 [R1+0x978], R166 ;  /* 0x000978a601007387 */ /* 0x0003e80000100a00 */
[----:B-1----:R-:W4:Y:S04]  /*62de0*/  LDL.LU.64 R166, [R1+0x3900] ;  /* 0x0039000001a67983 */ /* 0x002f280000300a00 */
[----:B------:R-:W4:Y:S01]  /*62df0*/  LDL.LU.64 R164, [R1+0x38f8] ;  /* 0x0038f80001a47983 */ /* 0x000f220000300a00 */
[C---:B------:R-:W-:Y:S06]  /*62e00*/  HMMA.1688.F32.TF32 R168, R216.reuse, R12, R168 ;  /* 0x0000000cd8a8723c */ /* 0x040fec00000810a8 */
[----:B------:R-:W-:Y:S01]  /*62e10*/  HMMA.1688.F32.TF32 R172, R216, R16, R172 ;  /* 0x00000010d8ac723c */ /* 0x000fe200000810ac */
[----:B------:R-:W-:-:S05]  /*62e20*/  IMAD.MOV.U32 R251, RZ, RZ, R252 ;  /* 0x000000fffffb7224 */ /* 0x000fca00078e00fc */
[C---:B------:R-:W-:Y:S06]  /*62e30*/  HMMA.1688.F32.TF32 R236, R216.reuse, R20, R236 ;  /* 0x00000014d8ec723c */ /* 0x040fec00000810ec */
[C---:B------:R-:W-:Y:S06]  /*62e40*/  HMMA.1688.F32.TF32 R240, R216.reuse, R24, R240 ;  /* 0x00000018d8f0723c */ /* 0x040fec00000810f0 */
[C---:B------:R-:W-:Y:S01]  /*62e50*/  HMMA.1688.F32.TF32 R244, R216.reuse, R28, R244 ;  /* 0x0000001cd8f4723c */ /* 0x040fe200000810f4 */
[----:B------:R-:W-:Y:S05]  /*62e60*/  STL.64 [R1+0x960], R168 ;  /* 0x000960a801007387 */ /* 0x000fea0000100a00 */
[----:B------:R-:W-:Y:S01]  /*62e70*/  HMMA.1688.F32.TF32 R248, R216, R32, R248 ;  /* 0x00000020d8f8723c */ /* 0x000fe200000810f8 */
        /* <DEDUP_REMOVED lines=8> */
[----:B------:R1:W-:Y:S01]  /*62f00*/  STL.64 [R1+0x948], R238 ;  /* 0x000948ee01007387 */ /* 0x0003e20000100a00 */
[----:B------:R-:W-:Y:S01]  /*62f10*/  IMAD.MOV.U32 R220, RZ, RZ, R4 ;  /* 0x000000ffffdc7224 */ /* 0x000fe200078e0004 */
[----:B------:R-:W-:Y:S01]  /*62f20*/  MOV R223, R0 ;  /* 0x0000000000df7202 */ /* 0x000fe20000000f00 */
[----:B------:R-:W-:Y:S01]  /*62f30*/  IMAD.MOV.U32 R221, RZ, RZ, R3 ;  /* 0x000000ffffdd7224 */ /* 0x000fe200078e0003 */
[----:B-1----:R-:W4:Y:S04]  /*62f40*/  LDL.LU.64 R238, [R1+0x38d0] ;  /* 0x0038d00001ee7983 */ /* 0x002f280000300a00 */
[----:B------:R-:W4:Y:S04]  /*62f50*/  LDL.LU.64 R236, [R1+0x38c8] ;  /* 0x0038c80001ec7983 */ /* 0x000f280000300a00 */
[----:B------:R-:W-:Y:S04]  /*62f60*/  STL.64 [R1+0x930], R240 ;  /* 0x000930f001007387 */ /* 0x000fe80000100a00 */
[----:B------:R1:W-:Y:S01]  /*62f70*/  STL.64 [R1+0x938], R242 ;  /* 0x000938f201007387 */ /* 0x0003e20000100a00 */
[----:B------:R-:W-:-:S02]  /*62f80*/  IMAD.MOV.U32 R222, RZ, RZ, R2 ;  /* 0x000000ffffde7224 */ /* 0x000fc400078e0002 */
[----:B------:R-:W-:Y:S02]  /*62f90*/  IMAD.MOV.U32 R4, RZ, RZ, R250 ;  /* 0x000000ffff047224 */ /* 0x000fe400078e00fa */
[----:B------:R-:W-:Y:S01]  /*62fa0*/  IMAD.MOV.U32 R0, RZ, RZ, R251 ;  /* 0x000000ffff007224 */ /* 0x000fe200078e00fb */
[----:B-1----:R-:W4:Y:S04]  /*62fb0*/  LDL.LU.64 R242, [R1+0x38c0] ;  /* 0x0038c00001f27983 */ /* 0x002f280000300a00 */
[----:B------:R-:W4:Y:S04]  /*62fc0*/  LDL.LU.64 R240, [R1+0x38b8] ;  /* 0x0038b80001f07983 */ /* 0x000f280000300a00 */
[----:B------:R-:W-:Y:S01]  /*62fd0*/  STL.64 [R1+0x920], R244 ;  /* 0x000920f401007387 */ /* 0x000fe20000100a00 */
[----:B------:R-:W-:-:S03]  /*62fe0*/  IMAD.MOV.U32 R2, RZ, RZ, R248 ;  /* 0x000000ffff027224 */ /* 0x000fc600078e00f8 */
[----:B------:R1:W-:Y:S01]  /*62ff0*/  STL.64 [R1+0x928], R246 ;  /* 0x000928f601007387 */ /* 0x0003e20000100a00 */
[----:B------:R-:W-:-:S03]  /*63000*/  IMAD.MOV.U32 R3, RZ, RZ, R249 ;  /* 0x000000ffff037224 */ /* 0x000fc600078e00f9 */
[----:B-1----:R-:W4:Y:S04]  /*63010*/  LDL.LU.64 R246, [R1+0x38b0] ;  /* 0x0038b00001f67983 */ /* 0x002f280000300a00 */
[----:B------:R-:W4:Y:S04]  /*63020*/  LDL.LU.64 R244, [R1+0x38a8] ;  /* 0x0038a80001f47983 */ /* 0x000f280000300a00 */
[----:B------:R-:W4:Y:S04]  /*63030*/  LDL.LU.64 R250, [R1+0x38a0] ;  /* 0x0038a00001fa7983 */ /* 0x000f280000300a00 */
[----:B------:R-:W4:Y:S04]  /*63040*/  LDL.LU.64 R248, [R1+0x3898] ;  /* 0x0038980001f87983 */ /* 0x000f280000300a00 */
[----:B------:R-:W-:Y:S04]  /*63050*/  STL [R1+0x36a4], R3 ;  /* 0x0036a40301007387 */ /* 0x000fe80000100800 */
[----:B------:R-:W-:Y:S04]  /*63060*/  STL [R1+0x36a0], R2 ;  /* 0x0036a00201007387 */ /* 0x000fe80000100800 */
[----:B------:R1:W-:Y:S01]  /*63070*/  STL [R1+0x365c], R0 ;  /* 0x00365c0001007387 */ /* 0x0003e20000100800 */
[----:B------:R-:W-:Y:S06]  /*63080*/  HMMA.1688.F32.TF32 R220, R216, R36, R220 ;  /* 0x00000024d8dc723c */ /* 0x000fec00000810dc */
[C---:B--2---:R-:W-:Y:S06]  /*63090*/  HMMA.1688.F32.TF32 R92, R232.reuse, R30, R92 ;  /* 0x0000001ee85c723c */ /* 0x044fec000008105c */
[C---:B---3--:R-:W-:Y:S06]  /*630a0*/  HMMA.1688.F32.TF32 R80, R232.reuse, R18, R80 ;  /* 0x00000012e850723c */ /* 0x048fec0000081050 */
[----:B----4-:R-:W-:Y:S06]  /*630b0*/  HMMA.1688.F32.TF32 R76, R232, R14, R76 ;  /* 0x0000000ee84c723c */ /* 0x010fec000008104c */
[----:B------:R-:W-:-:S15]  /*630c0*/  HMMA.1688.F32.TF32 R164, R216, R64, R164 ;  /* 0x00000040d8a4723c */ /* 0x000fde00000810a4 */
[----:B------:R-:W-:-:S09]  /*630d0*/  NOP ;  /* 0x0000000000007918 */ /* 0x000fd20000000000 */
[----:B-1----:R-:W-:Y:S01]  /*630e0*/  IMAD.MOV.U32 R0, RZ, RZ, R164 ;  /* 0x000000ffff007224 */ /* 0x002fe200078e00a4 */
        /* <DEDUP_REMOVED lines=10> */
[----:B------:R-:W-:-:S08]  /*63190*/  NOP ;  /* 0x0000000000007918 */ /* 0x000fd00000000000 */
[----:B------:R-:W-:Y:S04]  /*631a0*/  STL.64 [R1+0x8a0], R164 ;  /* 0x0008a0a401007387 */ /* 0x000fe80000100a00 */
[----:B------:R-:W-:Y:S04]  /*631b0*/  STL.64 [R1+0x8a8], R166 ;  /* 0x0008a8a601007387 */ /* 0x000fe80000100a00 */
[----:B------:R-:W-:Y:S04]  /*631c0*/  STL.64 [R1+0x890], R76 ;  /* 0x0008904c01007387 */ /* 0x000fe80000100a00 */
[----:B------:R1:W-:Y:S02]  /*631d0*/  STL.64 [R1+0x898], R78 ;  /* 0x0008984e01007387 */ /* 0x0003e40000100a00 */
[----:B-1----:R-:W-:Y:S02]  /*631e0*/  HMMA.1688.F32.TF32 R76, R232, R22, R84 ;  /* 0x00000016e84c723c */ /* 0x002fe40000081054 */
[----:B------:R-:W-:Y:S01]  /*631f0*/  STL.64 [R1+0x860], R80 ;  /* 0x0008605001007387 */ /* 0x000fe20000100a00 */
[----:B------:R-:W-:-:S03]  /*63200*/  IMAD.MOV.U32 R32, RZ, RZ, R220 ;  /* 0x000000ffff207224 */ /* 0x000fc600078e00dc */
[----:B------:R1:W-:Y:S01]  /*63210*/  STL.64 [R1+0x868], R82 ;  /* 0x0008685201007387 */ /* 0x0003e20000100a00 */
[----:B------:R-:W-:Y:S01]  /*63220*/  IMAD.MOV.U32 R33, RZ, RZ, R221 ;  /* 0x000000ffff217224 */ /* 0x000fe200078e00dd */
[----:B------:R-:W-:Y:S01]  /*63230*/  MOV R37, R222 ;  /* 0x000000de00257202 */ /* 0x000fe20000000f00 */
[----:B------:R-:W-:Y:S01]  /*63240*/  IMAD.MOV.U32 R36, RZ, RZ, R223 ;  /* 0x000000ffff247224 */ /* 0x000fe200078e00df */
[C---:B------:R-:W-:Y:S01]  /*63250*/  HMMA.1688.F32.TF32 R168, R216.reuse, R60, R168 ;  /* 0x0000003cd8a8723c */ /* 0x040fe200000810a8 */
[----:B------:R-:W-:Y:S01]  /*63260*/  IMAD.MOV.U32 R208, RZ, RZ, R148 ;  /* 0x000000ffffd07224 */ /* 0x000fe200078e0094 */
[----:B------:R-:W-:Y:S01]  /*63270*/  MOV R210, R150 ;  /* 0x0000009600d27202 */ /* 0x000fe20000000f00 */
[----:B------:R-:W-:Y:S02]  /*63280*/  IMAD.MOV.U32 R209, RZ, RZ, R149 ;  /* 0x000000ffffd17224 */ /* 0x000fe400078e0095 */
[----:B------:R-:W-:Y:S01]  /*63290*/  IMAD.MOV.U32 R211, RZ, RZ, R144 ;  /* 0x000000ffffd37224 */ /* 0x000fe200078e0090 */
[----:B------:R-:W-:Y:S01]  /*632a0*/  HMMA.1688.F32.TF32 R172, R216, R56, R172 ;  /* 0x00000038d8ac723c */ /* 0x000fe200000810ac */
[----:B------:R-:W-:Y:S01]  /*632b0*/  IMAD.MOV.U32 R212, RZ, RZ, R142 ;  /* 0x000000ffffd47224 */ /* 0x000fe200078e008e */
[----:B------:R-:W-:Y:S01]  /*632c0*/  MOV R213, R136 ;  /* 0x0000008800d57202 */ /* 0x000fe20000000f00 */
[----:B------:R-:W-:Y:S01]  /*632d0*/  IMAD.MOV.U32 R214, RZ, RZ, R137 ;  /* 0x000000ffffd67224 */ /* 0x000fe200078e0089 */
[----:B------:R-:W-:Y:S02]  /*632e0*/  LDS R84, [R7+UR10+0xe000] ;  /* 0x00e0000a07547984 */ /* 0x000fe40008000800 */
[----:B-1----:R-:W-:Y:S02]  /*632f0*/  HMMA.1688.F32.TF32 R80, R232, R26, R132 ;  /* 0x0000001ae850723c */ /* 0x002fe40000081084 */
[----:B------:R-:W-:Y:S04]  /*63300*/  STL.64 [R1+0x850], R76 ;  /* 0x0008504c01007387 */ /* 0x000fe80000100a00 */
[----:B------:R1:W-:Y:S01]  /*63310*/  STL.64 [R1+0x858], R78 ;  /* 0x0008584e01007387 */ /* 0x0003e20000100a00 */
[----:B------:R-:W-:-:S02]  /*63320*/  IMAD.MOV.U32 R215, RZ, RZ, R138 ;  /* 0x000000ffffd77224 */ /* 0x000fc400078e008a */
[----:B------:R-:W-:Y:S01]  /*63330*/  IMAD.MOV.U32 R164, RZ, RZ, R139 ;  /* 0x000000ffffa47224 */ /* 0x000fe200078e008b */
[----:B------:R-:W-:Y:S01]  /*63340*/  LDS R86, [R7+UR10+0xf000] ;  /* 0x00f0000a07567984 */ /* 0x000fe20008000800 */
[----:B-1----:R-:W-:Y:S06]  /*63350*/  HMMA.1688.F32.TF32 R76, R232, R34, R96 ;  /* 0x00000022e84c723c */ /* 0x002fec0000081060 */
[----:B------:R-:W-:Y:S06]  /*63360*/  HMMA.1688.F32.TF32 R220, R216, R40, R248 ;  /* 0x00000028d8dc723c */ /* 0x000fec00000810f8 */
[----:B------:R-:W-:Y:S04]  /*63370*/  STL.64 [R1+0x830], R80 ;  /* 0x0008305001007387 */ /* 0x000fe80000100a00 */
[----:B------:R1:W-:Y:S04]  /*63380*/  STL.64 [R1+0x838], R82 ;  /* 0x0008385201007387 */ /* 0x0003e80000100a00 */
[----:B------:R-:W-:Y:S04]  /*63390*/  STL.64 [R1+0x810], R92 ;  /* 0x0008105c01007387 */ /* 0x000fe80000100a00 */
[----:B------:R2:W-:Y:S01]  /*633a0*/  STL.64 [R1+0x818], R94 ;  /* 0x0008185e01007387 */ /* 0x0005e20000100a00 */
[C---:B-1----:R-:W-:Y:S03]  /*633b0*/  HMMA.1688.F32.TF32 R80, R232.reuse, R38, R100 ;  /* 0x00000026e850723c */ /* 0x042fe60000081064 */
[----:B------:R-:W-:Y:S02]  /*633c0*/  STL.64 [R1+0x7e0], R76 ;  /* 0x0007e04c01007387 */ /* 0x000fe40000100a00 */
[----:B------:R-:W-:Y:S01]  /*633d0*/  IMAD.MOV.U32 R28, RZ, RZ, R220 ;  /* 0x000000ffff1c7224 */ /* 0x000fe200078e00dc */
[----:B--2---:R-:W-:Y:S01]  /*633e0*/  HMMA.1688.F32.TF32 R92, R232, R42, R104 ;  /* 0x0000002ae85c723c */ /* 0x004fe20000081068 */
[----:B------:R-:W-:-:S02]  /*633f0*/  IMAD.MOV.U32 R29, RZ, RZ, R221 ;  /* 0x000000ffff1d7224 */ /* 0x000fc400078e00dd */
[----:B------:R-:W-:Y:S02]  /*63400*/  IMAD.MOV.U32 R41, RZ, RZ, R222 ;  /* 0x000000ffff297224 */ /* 0x000fe400078e00de */
[----:B------:R-:W-:Y:S02]  /*63410*/  IMAD.MOV.U32 R40, RZ, RZ, R223 ;  /* 0x000000ffff287224 */ /* 0x000fe400078e00df */
[----:B------:R-:W-:Y:S01]  /*63420*/  HMMA.1688.F32.TF32 R220, R216, R44, R244 ;  /* 0x0000002cd8dc723c */ /* 0x000fe200000810f4 */
[----:B------:R1:W-:Y:S05]  /*63430*/  STL.64 [R1+0x7e8], R78 ;  /* 0x0007e84e01007387 */ /* 0x0003ea0000100a00 */
[----:B-1----:R-:W-:Y:S04]  /*63440*/  HMMA.1688.F32.TF32 R76, R232, R46, R108 ;  /* 0x0000002ee84c723c */ /* 0x002fe8000008106c */
[----:B------:R-:W-:Y:S04]  /*63450*/  STL.64 [R1+0x7d0], R80 ;  /* 0x0007d05001007387 */ /* 0x000fe80000100a00 */
[----:B------:R-:W-:Y:S04]  /*63460*/  STL.64 [R1+0x7d8], R82 ;  /* 0x0007d85201007387 */ /* 0x000fe80000100a00 */
[----:B------:R-:W-:Y:S06]  /*63470*/  STL.64 [R1+0x7b0], R92 ;  /* 0x0007b05c01007387 */ /* 0x000fec0000100a00 */
[----:B------:R-:W-:Y:S01]  /*63480*/  IMAD.MOV.U32 R24, RZ, RZ, R220 ;  /* 0x000000ffff187224 */ /* 0x000fe200078e00dc */
[----:B------:R-:W-:Y:S01]  /*63490*/  MOV R25, R221 ;  /* 0x000000dd00197202 */ /* 0x000fe20000000f00 */
[----:B------:R1:W-:Y:S01]  /*634a0*/  STL.64 [R1+0x7b8], R94 ;  /* 0x0007b85e01007387 */ /* 0x0003e20000100a00 */
[----:B------:R-:W-:-:S02]  /*634b0*/  IMAD.MOV.U32 R45, RZ, RZ, R222 ;  /* 0x000000ffff2d7224 */ /* 0x000fc400078e00de */
[----:B------:R-:W-:Y:S02]  /*634c0*/  IMAD.MOV.U32 R44, RZ, RZ, R223 ;  /* 0x000000ffff2c7224 */ /* 0x000fe400078e00df */
[----:B------:R-:W-:Y:S01]  /*634d0*/  IMAD.MOV.U32 R248, RZ, RZ, R176 ;  /* 0x000000fffff87224 */ /* 0x000fe200078e00b0 */
[----:B------:R-:W-:Y:S01]  /*634e0*/  HMMA.1688.F32.TF32 R220, R216, R48, R240 ;  /* 0x00000030d8dc723c */ /* 0x000fe200000810f0 */
[----:B------:R-:W-:Y:S02]  /*634f0*/  IMAD.MOV.U32 R249, RZ, RZ, R177 ;  /* 0x000000fffff97224 */ /* 0x000fe400078e00b1 */
[----:B------:R-:W-:Y:S02]  /*63500*/  IMAD.MOV.U32 R250, RZ, RZ, R178 ;  /* 0x000000fffffa7224 */ /* 0x000fe400078e00b2 */
[----:B------:R-:W-:Y:S01]  /*63510*/  IMAD.MOV.U32 R251, RZ, RZ, R179 ;  /* 0x000000fffffb7224 */ /* 0x000fe200078e00b3 */
[----:B-1----:R-:W-:Y:S01]  /*63520*/  HMMA.1688.F32.TF32 R92, R232, R50, R88 ;  /* 0x00000032e85c723c */ /* 0x002fe20000081058 */
[----:B------:R-:W-:Y:S01]  /*63530*/  STL.64 [R1+0x790], R76 ;  /* 0x0007904c01007387 */ /* 0x000fe20000100a00 */
[----:B------:R-:W-:-:S02]  /*63540*/  IMAD.MOV.U32 R8, RZ, RZ, R168 ;  /* 0x000000ffff087224 */ /* 0x000fc400078e00a8 */
[----:B------:R-:W-:Y:S02]  /*63550*/  IMAD.MOV.U32 R9, RZ, RZ, R169 ;  /* 0x000000ffff097224 */ /* 0x000fe400078e00a9 */
[----:B------:R-:W-:Y:S01]  /*63560*/  IMAD.MOV.U32 R61, RZ, RZ, R170 ;  /* 0x000000ffff3d7224 */ /* 0x000fe200078e00aa */
[C---:B------:R-:W-:Y:S01]  /*63570*/  HMMA.1688.F32.TF32 R88, R232.reuse, R54, R112 ;  /* 0x00000036e858723c */ /* 0x040fe20000081070 */
[----:B------:R1:W-:Y:S01]  /*63580*/  STL.64 [R1+0x798], R78 ;  /* 0x0007984e01007387 */ /* 0x0003e20000100a00 */
        /* <DEDUP_REMOVED lines=8> */
[----:B-1----:R-:W-:Y:S01]  /*63610*/  HMMA.1688.F32.TF32 R76, R232, R58, R116 ;  /* 0x0000003ae84c723c */ /* 0x002fe20000081074 */
[----:B------:R-:W-:-:S02]  /*63620*/  IMAD.MOV.U32 R20, RZ, RZ, R220 ;  /* 0x000000ffff147224 */ /* 0x000fc400078e00dc */
[----:B------:R-:W-:Y:S01]  /*63630*/  LDS R82, [R5+UR10+0xf080] ;  /* 0x00f0800a05527984 */ /* 0x000fe20008000800 */
[----:B------:R-:W-:-:S03]  /*63640*/  IMAD.MOV.U32 R21, RZ, RZ, R221 ;  /* 0x000000ffff157224 */ /* 0x000fc600078e00dd */
[----:B------:R-:W-:Y:S01]  /*63650*/  STL.64 [R1+0x780], R92 ;  /* 0x0007805c01007387 */ /* 0x000fe20000100a00 */
[----:B------:R-:W-:Y:S02]  /*63660*/  IMAD.MOV.U32 R49, RZ, RZ, R222 ;  /* 0x000000ffff317224 */ /* 0x000fe400078e00de */
[----:B------:R-:W-:Y:S01]  /*63670*/  IMAD.MOV.U32 R48, RZ, RZ, R223 ;  /* 0x000000ffff307224 */ /* 0x000fe200078e00df */
[----:B------:R1:W-:Y:S01]  /*63680*/  STL.64 [R1+0x788], R94 ;  /* 0x0007885e01007387 */ /* 0x0003e20000100a00 */
[----:B------:R-:W-:Y:S03]  /*63690*/  HMMA.1688.F32.TF32 R220, R216, R52, R236 ;  /* 0x00000034d8dc723c */ /* 0x000fe600000810ec */
[----:B------:R-:W-:Y:S04]  /*636a0*/  STL.64 [R1+0x760], R88 ;  /* 0x0007605801007387 */ /* 0x000fe80000100a00 */
[----:B------:R2:W-:Y:S01]  /*636b0*/  STL.64 [R1+0x768], R90 ;  /* 0x0007685a01007387 */ /* 0x0005e20000100a00 */
[C---:B-1----:R-:W-:Y:S03]  /*636c0*/  HMMA.1688.F32.TF32 R92, R232.reuse, R62, R120 ;  /* 0x0000003ee85c723c */ /* 0x042fe60000081078 */
[----:B------:R-:W-:Y:S04]  /*636d0*/  STL.64 [R1+0x14f0], R76 ;  /* 0x0014f04c01007387 */ /* 0x000fe80000100a00 */
[----:B------:R1:W-:Y:S01]  /*636e0*/  STL.64 [R1+0x14f8], R78 ;  /* 0x0014f84e01007387 */ /* 0x0003e20000100a00 */
[C---:B--2---:R-:W-:Y:S01]  /*636f0*/  HMMA.1688.F32.TF32 R88, R232.reuse, R66, R124 ;  /* 0x00000042e858723c */ /* 0x044fe2000008107c */
[----:B------:R-:W-:Y:S01]  /*63700*/  MOV R240, R160 ;  /* 0x000000a000f07202 */ /* 0x000fe20000000f00 */
[----:B------:R-:W-:Y:S01]  /*63710*/  IMAD.MOV.U32 R241, RZ, RZ, R161 ;  /* 0x000000fffff17224 */ /* 0x000fe200078e00a1 */
[----:B------:R-:W-:Y:S05]  /*63720*/  LDS R81, [R6+UR10+0xe080] ;  /* 0x00e0800a06517984 */ /* 0x000fea0008000800 */
[----:B------:R-:W-:Y:S01]  /*63730*/  MOV R16, R220 ;  /* 0x000000dc00107202 */ /* 0x000fe20000000f00 */
[----:B------:R-:W-:Y:S01]  /*63740*/  IMAD.MOV.U32 R17, RZ, RZ, R221 ;  /* 0x000000ffff117224 */ /* 0x000fe200078e00dd */
[----:B------:R-:W-:Y:S01]  /*63750*/  LDS R83, [R6+UR10+0xf080] ;  /* 0x00f0800a06537984 */ /* 0x000fe20008000800 */
[----:B-1----:R-:W-:Y:S01]  /*63760*/  HMMA.1688.F32.TF32 R76, R232, R70, R128 ;  /* 0x00000046e84c723c */ /* 0x002fe20000081080 */
[----:B------:R-:W-:-:S02]  /*63770*/  IMAD.MOV.U32 R220, RZ, RZ, R180 ;  /* 0x000000ffffdc7224 */ /* 0x000fc400078e00b4 */
[----:B------:R-:W-:Y:S02]  /*63780*/  IMAD.MOV.U32 R242, RZ, RZ, R162 ;  /* 0x000000fffff27224 */ /* 0x000fe400078e00a2 */
[----:B------:R-:W-:Y:S01]  /*63790*/  IMAD.MOV.U32 R243, RZ, RZ, R163 ;  /* 0x000000fffff37224 */ /* 0x000fe200078e00a3 */
[----:B------:R-:W-:Y:S04]  /*637a0*/  STL.64 [R1+0x14d0], R92 ;  /* 0x0014d05c01007387 */ /* 0x000fe80000100a00 */
[----:B------:R-:W-:Y:S04]  /*637b0*/  STL.64 [R1+0x14d8], R94 ;  /* 0x0014d85e01007387 */ /* 0x000fe80000100a00 */
[----:B------:R-:W-:Y:S01]  /*637c0*/  STL.64 [R1+0x14b0], R88 ;  /* 0x0014b05801007387 */ /* 0x000fe20000100a00 */
[----:B------:R-:W-:-:S03]  /*637d0*/  IMAD.MOV.U32 R53, RZ, RZ, R222 ;  /* 0x000000ffff357224 */ /* 0x000fc600078e00de */
[----:B------:R-:W-:Y:S01]  /*637e0*/  STL.64 [R1+0x14b8], R90 ;  /* 0x0014b85a01007387 */ /* 0x000fe20000100a00 */
[----:B------:R-:W-:-:S03]  /*637f0*/  MOV R221, R181 ;  /* 0x000000b500dd7202 */ /* 0x000fc60000000f00 */
[----:B------:R-:W2:Y:S01]  /*63800*/  LDL.LU R180, [R1+0x3894] ;  /* 0x0038940001b47983 */ /* 0x000ea20000300800 */
[----:B------:R-:W-:-:S03]  /*63810*/  IMAD.MOV.U32 R52, RZ, RZ, R223 ;  /* 0x000000ffff347224 */ /* 0x000fc600078e00df */
[----:B------:R-:W-:Y:S01]  /*63820*/  STL.64 [R1+0x13d0], R76 ;  /* 0x0013d04c01007387 */ /* 0x000fe20000100a00 */
[----:B------:R-:W-:-:S03]  /*63830*/  IMAD.MOV.U32 R222, RZ, RZ, R182 ;  /* 0x000000ffffde7224 */ /* 0x000fc600078e00b6 */
[----:B------:R-:W-:Y:S01]  /*63840*/  STL.64 [R1+0x13d8], R78 ;  /* 0x0013d84e01007387 */ /* 0x000fe20000100a00 */
[----:B------:R-:W-:-:S03]  /*63850*/  IMAD.MOV.U32 R223, RZ, RZ, R183 ;  /* 0x000000ffffdf7224 */ /* 0x000fc600078e00b7 */
[----:B------:R-:W2:Y:S04]  /*63860*/  LDL.LU R181, [R1+0x3890] ;  /* 0x0038900001b57983 */ /* 0x000ea80000300800 */
[----:B------:R-:W2:Y:S04]  /*63870*/  LDL.LU R182, [R1+0x388c] ;  /* 0x00388c0001b67983 */ /* 0x000ea80000300800 */
[----:B------:R-:W2:Y:S04]  /*63880*/  LDL.LU R183, [R1+0x3888] ;  /* 0x0038880001b77983 */ /* 0x000ea80000300800 */
[----:B------:R-:W3:Y:S04]  /*63890*/  LDL.LU R176, [R1+0x3884] ;  /* 0x0038840001b07983 */ /* 0x000ee80000300800 */
[----:B------:R-:W3:Y:S04]  /*638a0*/  LDL.LU R177, [R1+0x3880] ;  /* 0x0038800001b17983 */ /* 0x000ee80000300800 */
[----:B------:R-:W3:Y:S04]  /*638b0*/  LDL.LU R178, [R1+0x387c] ;  /* 0x00387c0001b27983 */ /* 0x000ee80000300800 */
[----:B------:R-:W3:Y:S01]  /*638c0*/  LDL.LU R179, [R1+0x3878] ;  /* 0x0038780001b37983 */ /* 0x000ee20000300800 */
        /* <DEDUP_REMOVED lines=26> */
[----:B------:R-:W-:-:S03]  /*63a70*/  IMAD.MOV.U32 R219, RZ, RZ, R141 ;  /* 0x000000ffffdb7224 */ /* 0x000fc600078e008d */
[----:B------:R-:W2:Y:S04]  /*63a80*/  LDL.LU R144, [R1+0x3838] ;  /* 0x0038380001907983 */ /* 0x000ea80000300800 */
[----:B------:R-:W2:Y:S04]  /*63a90*/  LDL.LU R145, [R1+0x3834] ;  /* 0x0038340001917983 */ /* 0x000ea80000300800 */
[----:B------:R-:W2:Y:S04]  /*63aa0*/  LDL.LU R146, [R1+0x3830] ;  /* 0x0038300001927983 */ /* 0x000ea80000300800 */
        /* <DEDUP_REMOVED lines=11> */
[----:B------:R-:W3:Y:S04]  /*63b60*/  LDL.LU R204, [R1+0x3810] ;  /* 0x0038100001cc7983 */ /* 0x000ee80000300800 */
[----:B------:R-:W3:Y:S04]  /*63b70*/  LDL.LU R205, [R1+0x380c] ;  /* 0x00380c0001cd7983 */ /* 0x000ee80000300800 */
[----:B------:R-:W3:Y:S04]  /*63b80*/  LDL.LU R206, [R1+0x3808] ;  /* 0x0038080001ce7983 */ /* 0x000ee80000300800 */
[----:B------:R-:W3:Y:S04]  /*63b90*/  LDL.LU R207, [R1+0x3804] ;  /* 0x0038040001cf7983 */ /* 0x000ee80000300800 */
[----:B------:R-:W2:Y:S01]  /*63ba0*/  LDL.LU R143, [R1+0x3800] ;  /* 0x00380000018f7983 */ /* 0x000ea20000300800 */
[----:B------:R-:W-:-:S02]  /*63bb0*/  IMAD.MOV.U32 R246, RZ, RZ, R147 ;  /* 0x000000fffff67224 */ /* 0x000fc400078e0093 */
[----:B------:R-:W-:Y:S01]  /*63bc0*/  IMAD.MOV.U32 R247, RZ, RZ, R151 ;  /* 0x000000fffff77224 */ /* 0x000fe200078e0097 */
[----:B------:R-:W2:Y:S04]  /*63bd0*/  LDL.LU R147, [R1+0x37fc] ;  /* 0x0037fc0001937983 */ /* 0x000ea80000300800 */
[----:B------:R-:W2:Y:S01]  /*63be0*/  LDL.LU R151, [R1+0x37f8] ;  /* 0x0037f80001977983 */ /* 0x000ea20000300800 */
[----:B------:R-:W-:-:S03]  /*63bf0*/  LOP3.LUT R175, R5, 0x60, RZ, 0x3c, !PT ;  /* 0x0000006005af7812 */ /* 0x000fc600078e3cff */
[----:B------:R-:W-:Y:S04]  /*63c00*/  LDS R76, [R7+UR10+0xe080] ;  /* 0x00e0800a074c7984 */ /* 0x000fe80008000800 */
[----:B------:R-:W-:Y:S04]  /*63c10*/  LDS R85, [R175+UR10+0xe000] ;  /* 0x00e0000aaf557984 */ /* 0x000fe80008000800 */
[----:B------:R-:W4:Y:S04]  /*63c20*/  LDS R87, [R175+UR10+0xf000] ;  /* 0x00f0000aaf577984 */ /* 0x000f280008000800 */
[----:B------:R-:W-:Y:S04]  /*63c30*/  LDS R78, [R7+UR10+0xf080] ;  /* 0x00f0800a074e7984 */ /* 0x000fe80008000800 */
[----:B------:R-:W-:Y:S04]  /*63c40*/  LDS R77, [R175+UR10+0xe080] ;  /* 0x00e0800aaf4d7984 */ /* 0x000fe80008000800 */
[----:B------:R-:W1:Y:S01]  /*63c50*/  LDS R79, [R175+UR10+0xf080] ;  /* 0x00f0800aaf4f7984 */ /* 0x000e620008000800 */
[----:B------:R-:W-:-:S02]  /*63c60*/  IMAD.MOV.U32 R12, RZ, RZ, R172 ;  /* 0x000000ffff0c7224 */ /* 0x000fc400078e00ac */
[----:B------:R-:W-:Y:S01]  /*63c70*/  IMAD.MOV.U32 R13, RZ, RZ, R173 ;  /* 0x000000ffff0d7224 */ /* 0x000fe200078e00ad */
[----:B------:R-:W-:Y:S01]  /*63c80*/  LDS R120, [R5+UR10+0xe100] ;  /* 0x00e1000a05787984 */ /* 0x000fe20008000800 */
[----:B------:R-:W-:-:S03]  /*63c90*/  IMAD.MOV.U32 R57, RZ, RZ, R174 ;  /* 0x000000ffff397224 */ /* 0x000fc600078e00ae */
[----:B------:R-:W-:Y:S04]  /*63ca0*/  LDS R122, [R5+UR10+0xf100] ;  /* 0x00f1000a057a7984 */ /* 0x000fe80008000800 */
[----:B------:R-:W-:Y:S04]  /*63cb0*/  LDS R121, [R6+UR10+0xe100] ;  /* 0x00e1000a06797984 */ /* 0x000fe80008000800 */
[----:B------:R-:W1:Y:S04]  /*63cc0*/  LDS R123, [R6+UR10+0xf100] ;  /* 0x00f1000a067b7984 */ /* 0x000e680008000800 */
[----:B------:R-:W-:Y:S04]  /*63cd0*/  LDS R232, [R5+UR10+0xe180] ;  /* 0x00e1800a05e87984 */ /* 0x000fe80008000800 */
[----:B------:R-:W-:Y:S04]  /*63ce0*/  LDS R234, [R5+UR10+0xf180] ;  /* 0x00f1800a05ea7984 */ /* 0x000fe80008000800 */
[----:B------:R-:W-:Y:S04]  /*63cf0*/  LDS R233, [R6+UR10+0xe180] ;  /* 0x00e1800a06e97984 */ /* 0x000fe80008000800 */
[----:B------:R-:W-:Y:S01]  /*63d00*/  LDS R235, [R6+UR10+0xf180] ;  /* 0x00f1800a06eb7984 */ /* 0x000fe20008000800 */
[C---:B----4-:R-:W-:Y:S06]  /*63d10*/  HMMA.1688.F32.TF32 R92, R84.reuse, R14, R136 ;  /* 0x0000000e545c723c */ /* 0x050fec0000081088 */
[C---:B---3--:R-:W-:Y:S06]  /*63d20*/  HMMA.1688.F32.TF32 R96, R84.reuse, R10, R204 ;  /* 0x0000000a5460723c */ /* 0x048fec00000810cc */
[----:B--2---:R-:W-:-:S15]  /*63d30*/  HMMA.1688.F32.TF32 R88, R84, R18, R140 ;  /* 0x000000125458723c */ /* 0x004fde000008108c */
[----:B------:R-:W-:-:S02]  /*63d40*/  NOP ;  /* 0x0000000000007918 */ /* 0x000fc40000000000 */
[----:B------:R-:W-:Y:S04]  /*63d50*/  STL.64 [R1+0x440], R96 ;  /* 0x0004406001007387 */ /* 0x000fe80000100a00 */
[----:B------:R2:W-:Y:S04]  /*63d60*/  STL.64 [R1+0x448], R98 ;  /* 0x0004486201007387 */ /* 0x0005e80000100a00 */
[----:B------:R-:W-:Y:S04]  /*63d70*/  STL.64 [R1+0x3f0], R92 ;  /* 0x0003f05c01007387 */ /* 0x000fe80000100a00 */
[----:B------:R3:W-:Y:S01]  /*63d80*/  STL.64 [R1+0x3f8], R94 ;  /* 0x0003f85e01007387 */ /* 0x0007e20000100a00 */
[C---:B--2---:R-:W-:Y:S03]  /*63d90*/  HMMA.1688.F32.TF32 R96, R84.reuse, R22, R144 ;  /* 0x000000165460723c */ /* 0x044fe60000081090 */
[----:B------:R-:W-:Y:S04]  /*63da0*/  STL.64 [R1+0x340], R88 ;  /* 0x0003405801007387 */ /* 0x000fe80000100a00 */
[----:B------:R2:W-:Y:S01]  /*63db0*/  STL.64 [R1+0x348], R90 ;  /* 0x0003485a01007387 */ /* 0x0005e20000100a00 */
[C---:B---3--:R-:W-:Y:S06]  /*63dc0*/  HMMA.1688.F32.TF32 R92, R84.reuse, R26, R148 ;  /* 0x0000001a545c723c */ /* 0x048fec0000081094 */
[C---:B--2---:R-:W-:Y:S09]  /*63dd0*/  HMMA.1688.F32.TF32 R88, R84.reuse, R30, R152 ;  /* 0x0000001e5458723c */ /* 0x044ff20000081098 */
        /* <DEDUP_REMOVED lines=8> */
[C---:B--2---:R-:W-:Y:S01]  /*63e60*/  HMMA.1688.F32.TF32 R88, R84.reuse, R42, R176 ;  /* 0x0000002a5458723c */ /* 0x044fe200000810b0 */
[----:B------:R-:W-:Y:S04]  /*63e70*/  LDS R177, [R175+UR10+0xe100] ;  /* 0x00e1000aafb17984 */ /* 0x000fe80008000800 */
[----:B------:R-:W-:Y:S04]  /*63e80*/  LDS R179, [R175+UR10+0xf100] ;  /* 0x00f1000aafb37984 */ /* 0x000fe80008000800 */
[----:B------:R-:W-:Y:S04]  /*63e90*/  STL.64 [R1+0x2b0], R96 ;  /* 0x0002b06001007387 */ /* 0x000fe80000100a00 */
[----:B------:R2:W-:Y:S04]  /*63ea0*/  STL.64 [R1+0x2b8], R98 ;  /* 0x0002b86201007387 */ /* 0x0005e80000100a00 */
[----:B------:R-:W-:Y:S04]  /*63eb0*/  STL.64 [R1+0x290], R92 ;  /* 0x0002905c01007387 */ /* 0x000fe80000100a00 */
[----:B------:R3:W-:Y:S01]  /*63ec0*/  STL.64 [R1+0x298], R94 ;  /* 0x0002985e01007387 */ /* 0x0007e20000100a00 */
[C---:B--2---:R-:W-:Y:S03]  /*63ed0*/  HMMA.1688.F32.TF32 R96, R84.reuse, R46, R180 ;  /* 0x0000002e5460723c */ /* 0x044fe600000810b4 */
[----:B------:R-:W-:Y:S04]  /*63ee0*/  STL.64 [R1+0x260], R88 ;  /* 0x0002605801007387 */ /* 0x000fe80000100a00 */
[----:B------:R2:W-:Y:S01]  /*63ef0*/  STL.64 [R1+0x268], R90 ;  /* 0x0002685a01007387 */ /* 0x0005e20000100a00 */
[C---:B---3--:R-:W-:Y:S03]  /*63f00*/  HMMA.1688.F32.TF32 R92, R84.reuse, R50, R184 ;  /* 0x00000032545c723c */ /* 0x048fe600000810b8 */
[----:B------:R-:W-:Y:S04]  /*63f10*/  LDS R176, [R7+UR10+0xe100] ;  /* 0x00e1000a07b07984 */ /* 0x000fe80008000800 */
[----:B------:R-:W3:Y:S01]  /*63f20*/  LDS R178, [R7+UR10+0xf100] ;  /* 0x00f1000a07b27984 */ /* 0x000ee20008000800 */
[C---:B--2---:R-:W-:Y:S07]  /*63f30*/  HMMA.1688.F32.TF32 R88, R84.reuse, R54, R188 ;  /* 0x000000365458723c */ /* 0x044fee00000810bc */
        /* <DEDUP_REMOVED lines=8> */
[C---:B--2---:R-:W-:Y:S06]  /*63fc0*/  HMMA.1688.F32.TF32 R88, R84.reuse, R66, R200 ;  /* 0x000000425458723c */ /* 0x044fec00000810c8 */
[----:B------:R-:W-:Y:S06]  /*63fd0*/  HMMA.1688.F32.TF32 R84, R84, R70, R72 ;  /* 0x000000465454723c */ /* 0x000fec0000081048 */
[C---:B------:R-:W-:Y:S01]  /*63fe0*/  HMMA.1688.F32.TF32 R72, R80.reuse, R10, R224 ;  /* 0x0000000a5048723c */ /* 0x040fe200000810e0 */
        /* <DEDUP_REMOVED lines=111> */
[----:B------:R-:W3:Y:S03]  /*646e0*/  LDL.LU R220, [R1+0x14a0] ;  /* 0x0014a00001dc7983 */ /* 0x000ee60000300800 */
[----:B-1----:R-:W-:Y:S01]  /*646f0*/  HMMA.1688.F32.TF32 R72, R76, R10, R96 ;  /* 0x0000000a4c48723c */ /* 0x002fe20000081060 */
[----:B------:R-:W3:Y:S04]  /*64700*/  LDL.LU R221, [R1+0x14a4] ;  /* 0x0014a40001dd7983 */ /* 0x000ee80000300800 */
[----:B------:R-:W3:Y:S01]  /*64710*/  LDL.LU R222, [R1+0x14a8] ;  /* 0x0014a80001de7983 */ /* 0x000ee20000300800 */
[----:B--2---:R-:W-:Y:S03]  /*64720*/  HMMA.1688.F32.TF32 R80, R80, R70, R100 ;  /* 0x000000465050723c */ /* 0x004fe60000081064 */
[----:B------:R-:W3:Y:S08]  /*64730*/  LDL.LU R223, [R1+0x14ac] ;  /* 0x0014ac0001df7983 */ /* 0x000ef00000300800 */
        /* <DEDUP_REMOVED lines=17> */
[C---:B------:R-:W-:Y:S06]  /*64850*/  HMMA.1688.F32.TF32 R80, R76.reuse, R34, R164 ;  /* 0x000000224c50723c */ /* 0x040fec00000810a4 */
[C---:B------:R-:W-:Y:S05]  /*64860*/  HMMA.1688.F32.TF32 R248, R76.reuse, R42, R248 ;  /* 0x0000002a4cf8723c */ /* 0x040fea00000810f8 */
[----:B------:R-:W-:Y:S04]  /*64870*/  STL.64 [R1+0x40], R72 ;  /* 0x0000404801007387 */ /* 0x000fe80000100a00 */
[----:B------:R1:W-:Y:S01]  /*64880*/  STL.64 [R1+0x48], R74 ;  /* 0x0000484a01007387 */ /* 0x0003e20000100a00 */
[C---:B------:R-:W-:Y:S06]  /*64890*/  HMMA.1688.F32.TF32 R244, R76.reuse, R46, R244 ;  /* 0x0000002e4cf4723c */ /* 0x040fec00000810f4 */
[C---:B-1----:R-:W-:Y:S01]  /*648a0*/  HMMA.1688.F32.TF32 R72, R76.reuse, R38, R168 ;  /* 0x000000264c48723c */ /* 0x042fe200000810a8 */
[----:B------:R-:W-:Y:S04]  /*648b0*/  STL.64 [R1+0x30], R84 ;  /* 0x0000305401007387 */ /* 0x000fe80000100a00 */
[----:B------:R-:W-:Y:S04]  /*648c0*/  STL.64 [R1+0x38], R86 ;  /* 0x0000385601007387 */ /* 0x000fe80000100a00 */
[----:B------:R-:W-:Y:S04]  /*648d0*/  STL.64 [R1+0x20], R80 ;  /* 0x0000205001007387 */ /* 0x000fe80000100a00 */
[----:B------:R1:W-:Y:S04]  /*648e0*/  STL.64 [R1+0x28], R82 ;  /* 0x0000285201007387 */ /* 0x0003e80000100a00 */
[----:B------:R-:W-:Y:S06]  /*648f0*/  STL.64 [R1+0x35e0], R250 ;  /* 0x0035e0fa01007387 */ /* 0x000fec0000100a00 */
[----:B------:R-:W-:Y:S04]  /*64900*/  STL.64 [R1+0x10], R72 ;  /* 0x0000104801007387 */ /* 0x000fe80000100a00 */
[----:B------:R2:W-:Y:S04]  /*64910*/  STL.64 [R1+0x18], R74 ;  /* 0x0000184a01007387 */ /* 0x0005e80000100a00 */
[----:B------:R-:W-:Y:S04]  /*64920*/  STL.64 [R1+0x35d8], R248 ;  /* 0x0035d8f801007387 */ /* 0x000fe80000100a00 */
[----:B------:R-:W-:Y:S04]  /*64930*/  STL.64 [R1+0x35f0], R246 ;  /* 0x0035f0f601007387 */ /* 0x000fe80000100a00 */
[----:B------:R2:W-:Y:S01]  /*64940*/  STL.64 [R1+0x35e8], R244 ;  /* 0x0035e8f401007387 */ /* 0x0005e20000100a00 */
[C---:B----4-:R-:W-:Y:S06]  /*64950*/  HMMA.1688.F32.TF32 R240, R76.reuse, R50, R240 ;  /* 0x000000324cf0723c */ /* 0x050fec00000810f0 */
[----:B------:R-:W-:-:S15]  /*64960*/  HMMA.1688.F32.TF32 R236, R76, R54, R236 ;  /* 0x000000364cec723c */ /* 0x000fde00000810ec */
[----:B------:R-:W-:-:S02]  /*64970*/  NOP ;  /* 0x0000000000007918 */ /* 0x000fc40000000000 */
[----:B------:R-:W-:Y:S04]  /*64980*/  STL.64 [R1+0x3600], R242 ;  /* 0x003600f201007387 */ /* 0x000fe80000100a00 */
[----:B------:R-:W-:Y:S04]  /*64990*/  STL.64 [R1+0x35f8], R240 ;  /* 0x0035f8f001007387 */ /* 0x000fe80000100a00 */
[----:B------:R-:W-:Y:S04]  /*649a0*/  STL.64 [R1+0x3610], R238 ;  /* 0x003610ee01007387 */ /* 0x000fe80000100a00 */
[----:B------:R4:W-:Y:S04]  /*649b0*/  STL.64 [R1+0x3608], R236 ;  /* 0x003608ec01007387 */ /* 0x0009e80000100a00 */
        /* <DEDUP_REMOVED lines=36> */
[----:B---3--:R-:W-:-:S15]  /*64c00*/  HMMA.1688.F32.TF32 R220, R76, R58, R220 ;  /* 0x0000003a4cdc723c */ /* 0x008fde00000810dc */
[----:B------:R-:W-:-:S08]  /*64c10*/  NOP ;  /* 0x0000000000007918 */ /* 0x000fd00000000000 */
[----:B------:R-:W-:Y:S04]  /*64c20*/  STL.64 [R1+0x3620], R222 ;  /* 0x003620de01007387 */ /* 0x000fe80000100a00 */
[----:B------:R-:W-:Y:S01]  /*64c30*/  STL.64 [R1+0x3618], R220 ;  /* 0x003618dc01007387 */ /* 0x000fe20000100a00 */
[C---:B-1----:R-:W-:Y:S06]  /*64c40*/  HMMA.1688.F32.TF32 R80, R76.reuse, R66, R96 ;  /* 0x000000424c50723c */ /* 0x042fec0000081060 */
[C---:B--2---:R-:W-:Y:S06]  /*64c50*/  HMMA.1688.F32.TF32 R216, R76.reuse, R62, R216 ;  /* 0x0000003e4cd8723c */ /* 0x044fec00000810d8 */
[----:B----4-:R-:W-:Y:S06]  /*64c60*/  HMMA.1688.F32.TF32 R76, R76, R70, R92 ;  /* 0x000000464c4c723c */ /* 0x010fec000008105c */
[C---:B------:R-:W-:Y:S06]  /*64c70*/  HMMA.1688.F32.TF32 R88, R120.reuse, R18, R208 ;  /* 0x000000127858723c */ /* 0x040fec00000810d0 */
[C---:B------:R-:W-:Y:S05]  /*64c80*/  HMMA.1688.F32.TF32 R84, R120.reuse, R10, R132 ;  /* 0x0000000a7854723c */ /* 0x040fea0000081084 */
[----:B------:R-:W-:Y:S01]  /*64c90*/  STL.64 [R1+0x3630], R218 ;  /* 0x003630da01007387 */ /* 0x000fe20000100a00 */
[C---:B------:R-:W-:Y:S03]  /*64ca0*/  HMMA.1688.F32.TF32 R72, R120.reuse, R14, R212 ;  /* 0x0000000e7848723c */ /* 0x040fe600000810d4 */
[----:B------:R1:W-:Y:S03]  /*64cb0*/  STL.64 [R1+0x3628], R216 ;  /* 0x003628d801007387 */ /* 0x0003e60000100a00 */
[C---:B------:R-:W-:Y:S01]  /*64cc0*/  HMMA.1688.F32.TF32 R184, R120.reuse, R22, R164 ;  /* 0x0000001678b8723c */ /* 0x040fe200000810a4 */
[----:B------:R-:W-:Y:S05]  /*64cd0*/  STL.64 [R1+0x3640], R82 ;  /* 0x0036405201007387 */ /* 0x000fea0000100a00 */
[C---:B------:R-:W-:Y:S01]  /*64ce0*/  HMMA.1688.F32.TF32 R108, R120.reuse, R26, R168 ;  /* 0x0000001a786c723c */ /* 0x040fe200000810a8 */
[----:B------:R2:W-:Y:S04]  /*64cf0*/  STL.64 [R1+0x3638], R80 ;  /* 0x0036385001007387 */ /* 0x0005e80000100a00 */
[----:B------:R-:W-:Y:S04]  /*64d00*/  STL.64 [R1+0x3668], R78 ;  /* 0x0036684e01007387 */ /* 0x000fe80000100a00 */
[----:B------:R-:W-:Y:S04]  /*64d10*/  STL.64 [R1+0x3660], R76 ;  /* 0x0036604c01007387 */ /* 0x000fe80000100a00 */
        /* <DEDUP_REMOVED lines=54> */
[----:B------:R-:W3:Y:S08]  /*65080*/  LDL.LU R175, [R1+0x10fc] ;  /* 0x0010fc0001af7983 */ /* 0x000ef00000300800 */
[----:B------:R-:W-:Y:S04]  /*65090*/  STL.64 [R1+0x36d0], R190 ;  /* 0x0036d0be01007387 */ /* 0x000fe80000100a00 */
[----:B------:R1:W-:Y:S01]  /*650a0*/  STL.64 [R1+0x36c8], R188 ;  /* 0x0036c8bc01007387 */ /* 0x0003e20000100a00 */
[C---:B----4-:R-:W-:Y:S06]  /*650b0*/  HMMA.1688.F32.TF32 R192, R120.reuse, R38, R104 ;  /* 0x0000002678c0723c */ /* 0x050fec0000081068 */
[C---:B--2---:R-:W-:Y:S06]  /*650c0*/  HMMA.1688.F32.TF32 R128, R120.reuse, R34, R112 ;  /* 0x000000227880723c */ /* 0x044fec0000081070 */
[C---:B---3--:R-:W-:Y:S06]  /*650d0*/  HMMA.1688.F32.TF32 R112, R120.reuse, R54, R132 ;  /* 0x000000367870723c */ /* 0x048fec0000081084 */
        /* <DEDUP_REMOVED lines=9> */
[----:B------:R-:W-:Y:S01]  /*65170*/  STL.64 [R1+0x3700], R138 ;  /* 0x0037008a01007387 */ /* 0x000fe20000100a00 */
        /* <DEDUP_REMOVED lines=16> */
[----:B------:R-:W-:Y:S01]  /*65280*/  STL.64 [R1+0x3768], R120 ;  /* 0x0037687801007387 */ /* 0x000fe20000100a00 */
[C---:B------:R-:W-:Y:S03]  /*65290*/  HMMA.1688.F32.TF32 R208, R176.reuse, R10, R172 ;  /* 0x0000000ab0d0723c */ /* 0x040fe600000810ac */
        /* <DEDUP_REMOVED lines=66> */
[C---:B---3--:R-:W-:Y:S06]  /*656c0*/  HMMA.1688.F32.TF32 R172, R176.reuse, R66, R172 ;  /* 0x00000042b0ac723c */ /* 0x048fec00000810ac */
[C---:B----4-:R-:W-:Y:S06]  /*656d0*/  HMMA.1688.F32.TF32 R168, R176.reuse, R62, R168 ;  /* 0x0000003eb0a8723c */ /* 0x050fec00000810a8 */
[C---:B--2---:R-:W-:Y:S06]  /*656e0*/  HMMA.1688.F32.TF32 R204, R176.reuse, R34, R204 ;  /* 0x00000022b0cc723c */ /* 0x044fec00000810cc */
        /* <DEDUP_REMOVED lines=49> */
[----:B------:R-:W3:Y:S01]  /*65a00*/  LDL.LU R189, [R1+0xff4] ;  /* 0x000ff40001bd7983 */ /* 0x000ee20000300800 */
[C---:B------:R-:W-:Y:S03]  /*65a10*/  HMMA.1688.F32.TF32 R148, R176.reuse, R42, R148 ;  /* 0x0000002ab094723c */ /* 0x040fe60000081094 */
[----:B------:R-:W3:Y:S04]  /*65a20*/  LDL.LU R190, [R1+0xff8] ;  /* 0x000ff80001be7983 */ /* 0x000ee80000300800 */
[----:B------:R-:W3:Y:S01]  /*65a30*/  LDL.LU R191, [R1+0xffc] ;  /* 0x000ffc0001bf7983 */ /* 0x000ee20000300800 */
[C---:B------:R-:W-:Y:S03]  /*65a40*/  HMMA.1688.F32.TF32 R152, R176.reuse, R46, R152 ;  /* 0x0000002eb098723c */ /* 0x040fe60000081098 */
[----:B------:R-:W4:Y:S03]  /*65a50*/  LDL.LU R184, [R1+0xe10] ;  /* 0x000e100001b87983 */ /* 0x000f260000300800 */
[C---:B------:R-:W-:Y:S01]  /*65a60*/  HMMA.1688.F32.TF32 R156, R176.reuse, R50, R156 ;  /* 0x00000032b09c723c */ /* 0x040fe2000008109c */
[----:B------:R-:W4:Y:S04]  /*65a70*/  LDL.LU R185, [R1+0xe14] ;  /* 0x000e140001b97983 */ /* 0x000f280000300800 */
[----:B------:R-:W4:Y:S01]  /*65a80*/  LDL.LU R186, [R1+0xe18] ;  /* 0x000e180001ba7983 */ /* 0x000f220000300800 */
[C---:B------:R-:W-:Y:S03]  /*65a90*/  HMMA.1688.F32.TF32 R160, R176.reuse, R54, R160 ;  /* 0x00000036b0a0723c */ /* 0x040fe600000810a0 */
[----:B------:R-:W4:Y:S03]  /*65aa0*/  LDL.LU R187, [R1+0xe1c] ;  /* 0x000e1c0001bb7983 */ /* 0x000f260000300800 */
[C---:B------:R-:W-:Y:S06]  /*65ab0*/  HMMA.1688.F32.TF32 R164, R176.reuse, R58, R164 ;  /* 0x0000003ab0a4723c */ /* 0x040fec00000810a4 */
[----:B------:R-:W-:Y:S06]  /*65ac0*/  HMMA.1688.F32.TF32 R176, R176, R70, R180 ;  /* 0x00000046b0b0723c */ /* 0x000fec00000810b4 */
[C---:B------:R-:W-:Y:S01]  /*65ad0*/  HMMA.1688.F32.TF32 R180, R232.reuse, R10, R124 ;  /* 0x0000000ae8b4723c */ /* 0x040fe2000008107c */
        /* <DEDUP_REMOVED lines=38> */
[----:B------:R-:W-:Y:S01]  /*65d40*/  STL.64 [R1], R96 ;  /* 0x0000006001007387 */ /* 0x000fe20000100a00 */
[C---:B---3--:R-:W-:Y:S03]  /*65d50*/  HMMA.1688.F32.TF32 R92, R232.reuse, R22, R224 ;  /* 0x00000016e85c723c */ /* 0x048fe600000810e0 */
[----:B------:R-:W-:Y:S03]  /*65d60*/  STL.64 [R1+0x8], R98 ;  /* 0x0000086201007387 */ /* 0x000fe60000100a00 */
[C---:B------:R-:W-:Y:S01]  /*65d70*/  HMMA.1688.F32.TF32 R100, R232.reuse, R30, R188 ;  /* 0x0000001ee864723c */ /* 0x040fe200000810bc */
[----:B------:R-:W-:Y:S01]  /*65d80*/  LOP3.LUT R187, R5, 0x60, RZ, 0x3c, !PT ;  /* 0x0000006005bb7812 */ /* 0x000fe200078e3cff */
[----:B------:R-:W-:Y:S04]  /*65d90*/  LDS R224, [R7+UR10+0xe180] ;  /* 0x00e1800a07e07984 */ /* 0x000fe80008000800 */
[----:B------:R-:W-:Y:S04]  /*65da0*/  LDS R226, [R7+UR10+0xf180] ;  /* 0x00f1800a07e27984 */ /* 0x000fe80008000800 */
[----:B------:R-:W-:Y:S04]  /*65db0*/  LDS R225, [R187+UR10+0xe180] ;  /* 0x00e1800abbe17984 */ /* 0x000fe80008000800 */
[----:B------:R-:W1:Y:S04]  /*65dc0*/  LDS R227, [R187+UR10+0xf180] ;  /* 0x00f1800abbe37984 */ /* 0x000e680008000800 */
[----:B------:R-:W-:Y:S04]  /*65dd0*/  STL.64 [R1+0x180], R92 ;  /* 0x0001805c01007387 */ /* 0x000fe80000100a00 */
[----:B------:R2:W-:Y:S02]  /*65de0*/  STL.64 [R1+0x188], R94 ;  /* 0x0001885e01007387 */ /* 0x0005e40000100a00 */
[C---:B--2---:R-:W-:Y:S06]  /*65df0*/  HMMA.1688.F32.TF32 R92, R232.reuse, R26, R128 ;  /* 0x0000001ae85c723c */ /* 0x044fec0000081080 */
[----:B------:R-:W-:-:S15]  /*65e00*/  HMMA.1688.F32.TF32 R96, R232, R34, R108 ;  /* 0x00000022e860723c */ /* 0x000fde000008106c */
[----:B------:R-:W-:-:S02]  /*65e10*/  NOP ;  /* 0x0000000000007918 */ /* 0x000fc40000000000 */
[----:B------:R-:W-:Y:S04]  /*65e20*/  STL.64 [R1+0x190], R92 ;  /* 0x0001905c01007387 */ /* 0x000fe80000100a00 */
[----:B------:R2:W-:Y:S02]  /*65e30*/  STL.64 [R1+0x198], R94 ;  /* 0x0001985e01007387 */ /* 0x0005e40000100a00 */
[C---:B--2---:R-:W-:Y:S06]  /*65e40*/  HMMA.1688.F32.TF32 R92, R232.reuse, R38, R88 ;  /* 0x00000026e85c723c */ /* 0x044fec0000081058 */
[C---:B------:R-:W-:Y:S06]  /*65e50*/  HMMA.1688.F32.TF32 R88, R232.reuse, R42, R72 ;  /* 0x0000002ae858723c */ /* 0x040fec0000081048 */
[C---:B------:R-:W-:Y:S01]  /*65e60*/  HMMA.1688.F32.TF32 R72, R232.reuse, R46, R228 ;  /* 0x0000002ee848723c */ /* 0x040fe200000810e4 */
        /* <DEDUP_REMOVED lines=14> */
[C---:B--2---:R-:W-:Y:S03]  /*65f50*/  HMMA.1688.F32.TF32 R72, R232.reuse, R58, R80 ;  /* 0x0000003ae848723c */ /* 0x044fe60000081050 */
[----:B------:R-:W-:Y:S04]  /*65f60*/  STL.64 [R1+0x280], R84 ;  /* 0x0002805401007387 */ /* 0x000fe80000100a00 */
[----:B------:R-:W-:Y:S01]  /*65f70*/  STL.64 [R1+0x288], R86 ;  /* 0x0002885601007387 */ /* 0x000fe20000100a00 */
[C---:B------:R-:W-:Y:S03]  /*65f80*/  HMMA.1688.F32.TF32 R80, R232.reuse, R62, R216 ;  /* 0x0000003ee850723c */ /* 0x040fe600000810d8 */
[----:B------:R-:W-:Y:S04]  /*65f90*/  STL.64 [R1+0x2a0], R76 ;  /* 0x0002a04c01007387 */ /* 0x000fe80000100a00 */
[----:B------:R2:W-:Y:S04]  /*65fa0*/  STL.64 [R1+0x2a8], R78 ;  /* 0x0002a84e01007387 */ /* 0x0005e80000100a00 */
[----:B------:R-:W-:Y:S04]  /*65fb0*/  LDS R229, [R6+UR10+0xe200] ;  /* 0x00e2000a06e57984 */ /* 0x000fe80008000800 */
[----:B------:R-:W3:Y:S01]  /*65fc0*/  LDS R231, [R6+UR10+0xf200] ;  /* 0x00f2000a06e77984 */ /* 0x000ee20008000800 */
[C---:B--2---:R-:W-:Y:S03]  /*65fd0*/  HMMA.1688.F32.TF32 R76, R232.reuse, R66, R220 ;  /* 0x00000042e84c723c */ /* 0x044fe600000810dc */
[----:B------:R-:W-:Y:S04]  /*65fe0*/  STL.64 [R1+0x2c0], R72 ;  /* 0x0002c04801007387 */ /* 0x000fe80000100a00 */
[----:B------:R2:W-:Y:S02]  /*65ff0*/  STL.64 [R1+0x2c8], R74 ;  /* 0x0002c84a01007387 */ /* 0x0005e40000100a00 */
[----:B--2---:R-:W-:Y:S02]  /*66000*/  HMMA.1688.F32.TF32 R72, R232, R70, R236 ;  /* 0x00000046e848723c */ /* 0x004fe400000810ec */
[----:B------:R-:W-:Y:S04]  /*66010*/  STL.64 [R1+0x2e0], R80 ;  /* 0x0002e05001007387 */ /* 0x000fe80000100a00 */
[----:B------:R1:W-:Y:S08]  /*66020*/  STL.64 [R1+0x2e8], R82 ;  /* 0x0002e85201007387 */ /* 0x0003f00000100a00 */
[----:B------:R-:W-:Y:S04]  /*66030*/  STL.64 [R1+0x330], R76 ;  /* 0x0003304c01007387 */ /* 0x000fe80000100a00 */
[----:B------:R2:W-:Y:S01]  /*66040*/  STL.64 [R1+0x338], R78 ;  /* 0x0003384e01007387 */ /* 0x0005e20000100a00 */
[C---:B-1----:R-:W-:Y:S04]  /*66050*/  HMMA.1688.F32.TF32 R80, R224.reuse, R10, R240 ;  /* 0x0000000ae050723c */ /* 0x042fe800000810f0 */
[----:B------:R-:W-:Y:S02]  /*66060*/  STL.64 [R1+0x320], R72 ;  /* 0x0003204801007387 */ /* 0x000fe40000100a00 */
[C---:B--2---:R-:W-:Y:S02]  /*66070*/  HMMA.1688.F32.TF32 R76, R224.reuse, R14, R244 ;  /* 0x0000000ee04c723c */ /* 0x044fe400000810f4 */
[----:B------:R1:W-:Y:S04]  /*66080*/  STL.64 [R1+0x328], R74 ;  /* 0x0003284a01007387 */ /* 0x0003e80000100a00 */
[----:B-1----:R-:W-:Y:S11]  /*66090*/  HMMA.1688.F32.TF32 R72, R224, R18, R248 ;  /* 0x00000012e048723c */ /* 0x002ff600000810f8 */
[----:B------:R1:W-:Y:S04]  /*660a0*/  STL.64 [R1+0x3e0], R80 ;  /* 0x0003e05001007387 */ /* 0x0003e80000100a00 */
[----:B------:R2:W-:Y:S04]  /*660b0*/  STL.64 [R1+0x3e8], R82 ;  /* 0x0003e85201007387 */ /* 0x0005e80000100a00 */
[----:B------:R-:W4:Y:S04]  /*660c0*/  LDL.LU R244, [R1+0xde0] ;  /* 0x000de00001f47983 */ /* 0x000f280000300800 */
        /* <DEDUP_REMOVED lines=21> */
[----:B--2---:R-:W4:Y:S04]  /*66220*/  LDL.LU R82, [R1+0xed8] ;  /* 0x000ed80001527983 */ /* 0x004f280000300800 */
[----:B------:R-:W4:Y:S04]  /*66230*/  LDL.LU R83, [R1+0xedc] ;  /* 0x000edc0001537983 */ /* 0x000f280000300800 */
[----:B---3--:R-:W2:Y:S04]  /*66240*/  LDL.LU R76, [R1+0xee0] ;  /* 0x000ee000014c7983 */ /* 0x008ea80000300800 */
        /* <DEDUP_REMOVED lines=105> */
[----:B------:R-:W-:Y:S06]  /*668e0*/  HMMA.1688.F32.TF32 R72, R228, R42, R72 ;  /* 0x0000002ae448723c */ /* 0x000fec0000081048 */
[----:B--2---:R-:W-:-:S15]  /*668f0*/  HMMA.1688.F32.TF32 R144, R224, R22, R144 ;  /* 0x00000016e090723c */ /* 0x004fde0000081090 */
[----:B------:R-:W-:-:S08]  /*66900*/  NOP ;  /* 0x0000000000007918 */ /* 0x000fd00000000000 */
[----:B------:R-:W-:Y:S04]  /*66910*/  STL.64 [R1+0x3b0], R144 ;  /* 0x0003b09001007387 */ /* 0x000fe80000100a00 */
[----:B------:R1:W-:Y:S02]  /*66920*/  STL.64 [R1+0x3b8], R146 ;  /* 0x0003b89201007387 */ /* 0x0003e40000100a00 */
[C---:B-1----:R-:W-:Y:S06]  /*66930*/  HMMA.1688.F32.TF32 R144, R224.reuse, R26, R204 ;  /* 0x0000001ae090723c */ /* 0x042fec00000810cc */
[C---:B------:R-:W-:Y:S06]  /*66940*/  HMMA.1688.F32.TF32 R204, R224.reuse, R30, R140 ;  /* 0x0000001ee0cc723c */ /* 0x040fec000008108c */
[C---:B------:R-:W-:Y:S11]  /*66950*/  HMMA.1688.F32.TF32 R140, R224.reuse, R38, R132 ;  /* 0x00000026e08c723c */ /* 0x040ff60000081084 */
[----:B------:R-:W-:Y:S04]  /*66960*/  STL.64 [R1+0x430], R144 ;  /* 0x0004309001007387 */ /* 0x000fe80000100a00 */
[----:B------:R1:W-:Y:S01]  /*66970*/  STL.64 [R1+0x438], R146 ;  /* 0x0004389201007387 */ /* 0x0003e20000100a00 */
[C---:B------:R-:W-:Y:S06]  /*66980*/  HMMA.1688.F32.TF32 R132, R224.reuse, R42, R196 ;  /* 0x0000002ae084723c */ /* 0x040fec00000810c4 */
[C---:B-1----:R-:W-:Y:S01]  /*66990*/  HMMA.1688.F32.TF32 R144, R224.reuse, R34, R200 ;  /* 0x00000022e090723c */ /* 0x042fe200000810c8 */
[----:B------:R-:W-:Y:S04]  /*669a0*/  STL.64 [R1+0x420], R204 ;  /* 0x000420cc01007387 */ /* 0x000fe80000100a00 */
[----:B------:R-:W-:Y:S01]  /*669b0*/  STL.64 [R1+0x428], R206 ;  /* 0x000428ce01007387 */ /* 0x000fe20000100a00 */
        /* <DEDUP_REMOVED lines=10> */
[C---:B-1----:R-:W-:Y:S06]  /*66a60*/  HMMA.1688.F32.TF32 R132, R224.reuse, R54, R120 ;  /* 0x00000036e084723c */ /* 0x042fec0000081078 */
        /* <DEDUP_REMOVED lines=37> */
[----:B------:R-:W-:Y:S01]  /*66cc0*/  STL.64 [R1+0x4b0], R96 ;  /* 0x0004b06001007387 */ /* 0x000fe20000100a00 */
[C---:B------:R-:W-:Y:S03]  /*66cd0*/  HMMA.1688.F32.TF32 R84, R228.reuse, R46, R84 ;  /* 0x0000002ee454723c */ /* 0x040fe60000081054 */
[----:B------:R-:W-:Y:S04]  /*66ce0*/  STL.64 [R1+0x4b8], R98 ;  /* 0x0004b86201007387 */ /* 0x000fe80000100a00 */
[----:B------:R-:W-:Y:S01]  /*66cf0*/  STL.64 [R1+0x4c0], R92 ;  /* 0x0004c05c01007387 */ /* 0x000fe20000100a00 */
[----:B------:R-:W-:Y:S03]  /*66d00*/  HMMA.1688.F32.TF32 R76, R228, R50, R76 ;  /* 0x00000032e44c723c */ /* 0x000fe6000008104c */
[----:B------:R-:W-:Y:S04]  /*66d10*/  STL.64 [R1+0x4c8], R94 ;  /* 0x0004c85e01007387 */ /* 0x000fe80000100a00 */
[----:B------:R-:W-:Y:S04]  /*66d20*/  STL.64 [R1+0x4d0], R88 ;  /* 0x0004d05801007387 */ /* 0x000fe80000100a00 */
[----:B------:R-:W-:Y:S04]  /*66d30*/  STL.64 [R1+0x4d8], R90 ;  /* 0x0004d85a01007387 */ /* 0x000fe80000100a00 */
[----:B------:R-:W-:Y:S04]  /*66d40*/  STL.64 [R1+0x4e0], R72 ;  /* 0x0004e04801007387 */ /* 0x000fe80000100a00 */
[----:B------:R1:W-:Y:S01]  /*66d50*/  STL.64 [R1+0x4e8], R74 ;  /* 0x0004e84a01007387 */ /* 0x0003e20000100a00 */
[----:B------:R-:W-:Y:S03]  /*66d60*/  HMMA.1688.F32.TF32 R124, R232, R14, R124 ;  /* 0x0000000ee87c723c */ /* 0x000fe6000008107c */
[----:B------:R-:W-:Y:S04]  /*66d70*/  LDS R232, [R7+UR10+0xe200] ;  /* 0x00e2000a07e87984 */ /* 0x000fe80008000800 */
[----:B------:R-:W-:Y:S01]  /*66d80*/  LDS R234, [R7+UR10+0xf200] ;  /* 0x00f2000a07ea7984 */ /* 0x000fe20008000800 */
[C---:B-1----:R-:W-:Y:S03]  /*66d90*/  HMMA.1688.F32.TF32 R72, R228.reuse, R54, R80 ;  /* 0x00000036e448723c */ /* 0x042fe60000081050 */
[----:B------:R-:W-:Y:S04]  /*66da0*/  LDS R233, [R187+UR10+0xe200] ;  /* 0x00e2000abbe97984 */ /* 0x000fe80008000800 */
[----:B------:R-:W1:Y:S01]  /*66db0*/  LDS R235, [R187+UR10+0xf200] ;  /* 0x00f2000abbeb7984 */ /* 0x000e620008000800 */
[C---:B------:R-:W-:Y:S03]  /*66dc0*/  HMMA.1688.F32.TF32 R80, R228.reuse, R58, R216 ;  /* 0x0000003ae450723c */ /* 0x040fe600000810d8 */
        /* <DEDUP_REMOVED lines=9> */
[----:B------:R2:W-:-:S12]  /*66e60*/  STL.64 [R1+0x528], R82 ;  /* 0x0005285201007387 */ /* 0x0005d80000100a00 */
[----:B------:R-:W-:Y:S01]  /*66e70*/  STL.64 [R1+0x530], R76 ;  /* 0x0005304c01007387 */ /* 0x000fe20000100a00 */
[----:B--2---:R-:W-:Y:S03]  /*66e80*/  HMMA.1688.F32.TF32 R80, R228, R70, R240 ;  /* 0x00000046e450723c */ /* 0x004fe600000810f0 */
[----:B------:R1:W-:Y:S04]  /*66e90*/  STL.64 [R1+0x538], R78 ;  /* 0x0005384e01007387 */ /* 0x0003e80000100a00 */
[----:B------:R-:W-:Y:S04]  /*66ea0*/  STL.64 [R1+0x570], R72 ;  /* 0x0005704801007387 */ /* 0x000fe80000100a00 */
[----:B------:R2:W-:Y:S01]  /*66eb0*/  STL.64 [R1+0x578], R74 ;  /* 0x0005784a01007387 */ /* 0x0005e20000100a00 */
[C---:B-1----:R-:W-:Y:S03]  /*66ec0*/  HMMA.1688.F32.TF32 R76, R232.reuse, R10, R244 ;  /* 0x0000000ae84c723c */ /* 0x042fe600000810f4 */
[----:B------:R-:W-:Y:S04]  /*66ed0*/  LDS R228, [R5+UR10+0xe280] ;  /* 0x00e2800a05e47984 */ /* 0x000fe80008000800 */
[----:B------:R-:W-:Y:S01]  /*66ee0*/  LDS R230, [R5+UR10+0xf280] ;  /* 0x00f2800a05e67984 */ /* 0x000fe20008000800 */
[C---:B--2---:R-:W-:Y:S03]  /*66ef0*/  HMMA.1688.F32.TF32 R72, R232.reuse, R14, R248 ;  /* 0x0000000ee848723c */ /* 0x044fe600000810f8 */
[----:B------:R1:W-:Y:S04]  /*66f00*/  STL.64 [R1+0x560], R80 ;  /* 0x0005605001007387 */ /* 0x0003e80000100a00 */
[----:B------:R2:W-:Y:S04]  /*66f10*/  STL.64 [R1+0x568], R82 ;  /* 0x0005685201007387 */ /* 0x0005e80000100a00 */
[----:B------:R-:W3:Y:S04]  /*66f20*/  LDL.LU R244, [R1+0x11b0] ;  /* 0x0011b00001f47983 */ /* 0x000ee80000300800 */
[----:B------:R-:W-:Y:S04]  /*66f30*/  LDS R229, [R6+UR10+0xe280] ;  /* 0x00e2800a06e57984 */ /* 0x000fe80008000800 */
        /* <DEDUP_REMOVED lines=17> */
[----:B--2---:R-:W3:Y:S04]  /*67050*/  LDL.LU R82, [R1+0x11f8] ;  /* 0x0011f80001527983 */ /* 0x004ee80000300800 */
[----:B------:R-:W3:Y:S04]  /*67060*/  LDL.LU R83, [R1+0x11fc] ;  /* 0x0011fc0001537983 */ /* 0x000ee80000300800 */
[----:B----4-:R-:W2:Y:S04]  /*67070*/  LDL.LU R76, [R1+0x1200] ;  /* 0x00120000014c7983 */ /* 0x010ea80000300800 */
        /* <DEDUP_REMOVED lines=59> */
[----:B------:R-:W1:Y:S01]  /*67430*/  LDS R231, [R6+UR10+0xf280] ;  /* 0x00f2800a06e77984 */ /* 0x000e620008000800 */
[C---:B---3--:R-:W-:Y:S06]  /*67440*/  HMMA.1688.F32.TF32 R92, R232.reuse, R22, R92 ;  /* 0x00000016e85c723c */ /* 0x048fec000008105c */
[----:B--2---:R-:W-:-:S15]  /*67450*/  HMMA.1688.F32.TF32 R96, R232, R18, R112 ;  /* 0x00000012e860723c */ /* 0x004fde0000081070 */
[----:B------:R-:W-:-:S08]  /*67460*/  NOP ;  /* 0x0000000000007918 */ /* 0x000fd00000000000 */
[----:B------:R-:W-:Y:S04]  /*67470*/  STL.64 [R1+0x650], R96 ;  /* 0x0006506001007387 */ /* 0x000fe80000100a00 */
[----:B------:R2:W-:Y:S01]  /*67480*/  STL.64 [R1+0x658], R98 ;  /* 0x0006586201007387 */ /* 0x0005e20000100a00 */
[C---:B----4-:R-:W-:Y:S03]  /*67490*/  HMMA.1688.F32.TF32 R100, R232.reuse, R26, R104 ;  /* 0x0000001ae864723c */ /* 0x050fe60000081068 */
[----:B------:R-:W-:Y:S04]  /*674a0*/  STL.64 [R1+0x640], R92 ;  /* 0x0006405c01007387 */ /* 0x000fe80000100a00 */
[----:B------:R3:W-:Y:S01]  /*674b0*/  STL.64 [R1+0x648], R94 ;  /* 0x0006485e01007387 */ /* 0x0007e20000100a00 */
[C---:B--2---:R-:W-:Y:S06]  /*674c0*/  HMMA.1688.F32.TF32 R96, R232.reuse, R30, R136 ;  /* 0x0000001ee860723c */ /* 0x044fec0000081088 */
[C---:B---3--:R-:W-:Y:S09]  /*674d0*/  HMMA.1688.F32.TF32 R92, R232.reuse, R34, R192 ;  /* 0x00000022e85c723c */ /* 0x048ff200000810c0 */
        /* <DEDUP_REMOVED lines=18> */
[C---:B------:R-:W-:Y:S05]  /*67600*/  HMMA.1688.F32.TF32 R84, R232.reuse, R62, R76 ;  /* 0x0000003ee854723c */ /* 0x040fea000008104c */
[----:B------:R-:W-:Y:S01]  /*67610*/  STL.64 [R1+0x5d0], R92 ;  /* 0x0005d05c01007387 */ /* 0x000fe20000100a00 */
[C---:B------:R-:W-:Y:S03]  /*67620*/  HMMA.1688.F32.TF32 R76, R232.reuse, R66, R80 ;  /* 0x00000042e84c723c */ /* 0x040fe60000081050 */
[----:B------:R-:W-:Y:S04]  /*67630*/  STL.64 [R1+0x5d8], R94 ;  /* 0x0005d85e01007387 */ /* 0x000fe80000100a00 */
[----:B------:R-:W-:Y:S04]  /*67640*/  STL.64 [R1+0x5c0], R88 ;  /* 0x0005c05801007387 */ /* 0x000fe80000100a00 */
[----:B------:R-:W-:Y:S04]  /*67650*/  STL.64 [R1+0x5c8], R90 ;  /* 0x0005c85a01007387 */ /* 0x000fe80000100a00 */
[----:B------:R-:W-:Y:S04]  /*67660*/  STL.64 [R1+0x5b0], R72 ;  /* 0x0005b04801007387 */ /* 0x000fe80000100a00 */
[----:B------:R2:W-:Y:S02]  /*67670*/  STL.64 [R1+0x5b8], R74 ;  /* 0x0005b84a01007387 */ /* 0x0005e40000100a00 */
[----:B--2---:R-:W-:Y:S02]  /*67680*/  HMMA.1688.F32.TF32 R72, R232, R70, R216 ;  /* 0x00000046e848723c */ /* 0x004fe400000810d8 */
[----:B------:R-:W-:Y:S04]  /*67690*/  STL.64 [R1+0x5a0], R84 ;  /* 0x0005a05401007387 */ /* 0x000fe80000100a00 */
[----:B------:R-:W-:Y:S04]  /*676a0*/  STL.64 [R1+0x5a8], R86 ;  /* 0x0005a85601007387 */ /* 0x000fe80000100a00 */
[----:B------:R-:W-:Y:S04]  /*676b0*/  STL.64 [R1+0x590], R76 ;  /* 0x0005904c01007387 */ /* 0x000fe80000100a00 */
[----:B------:R2:W-:Y:S01]  /*676c0*/  STL.64 [R1+0x598], R78 ;  /* 0x0005984e01007387 */ /* 0x0005e20000100a00 */
[C---:B-1----:R-:W-:Y:S03]  /*676d0*/  HMMA.1688.F32.TF32 R80, R228.reuse, R18, R240 ;  /* 0x00000012e450723c */ /* 0x042fe600000810f0 */
[----:B------:R-:W-:Y:S04]  /*676e0*/  LDS R232, [R5+UR10+0xe300] ;  /* 0x00e3000a05e87984 */ /* 0x000fe80008000800 */
[----:B------:R-:W-:Y:S04]  /*676f0*/  LDS R234, [R5+UR10+0xf300] ;  /* 0x00f3000a05ea7984 */ /* 0x000fe80008000800 */
[----:B------:R-:W-:Y:S01]  /*67700*/  STL.64 [R1+0x550], R72 ;  /* 0x0005504801007387 */ /* 0x000fe20000100a00 */
[C---:B--2---:R-:W-:Y:S03]  /*67710*/  HMMA.1688.F32.TF32 R76, R228.reuse, R10, R220 ;  /* 0x0000000ae44c723c */ /* 0x044fe600000810dc */
[----:B------:R1:W-:Y:S04]  /*67720*/  STL.64 [R1+0x558], R74 ;  /* 0x0005584a01007387 */ /* 0x0003e80000100a00 */
[----:B------:R-:W-:Y:S04]  /*67730*/  LDS R233, [R6+UR10+0xe300] ;  /* 0x00e3000a06e97984 */ /* 0x000fe80008000800 */
[----:B------:R-:W2:Y:S01]  /*67740*/  LDS R235, [R6+UR10+0xf300] ;  /* 0x00f3000a06eb7984 */ /* 0x000ea20008000800 */
[C---:B-1----:R-:W-:Y:S11]  /*67750*/  HMMA.1688.F32.TF32 R72, R228.reuse, R14, R236 ;  /* 0x0000000ee448723c */ /* 0x042ff600000810ec */
[----:B------:R-:W-:Y:S04]  /*67760*/  STL.64 [R1+0x540], R76 ;  /* 0x0005404c01007387 */ /* 0x000fe80000100a00 */
[----:B------:R1:W-:Y:S08]  /*67770*/  STL.64 [R1+0x548], R78 ;  /* 0x0005484e01007387 */ /* 0x0003f00000100a00 */
[----:B------:R-:W-:Y:S01]  /*67780*/  STL.64 [R1+0x580], R72 ;  /* 0x0005804801007387 */ /* 0x000fe20000100a00 */
[C---:B-1----:R-:W-:Y:S03]  /*67790*/  HMMA.1688.F32.TF32 R76, R228.reuse, R22, R244 ;  /* 0x00000016e44c723c */ /* 0x042fe600000810f4 */
[----:B------:R1:W-:Y:S03]  /*677a0*/  STL.64 [R1+0x588], R74 ;  /* 0x0005884a01007387 */ /* 0x0003e60000100a00 */
[----:B-1----:R-:W-:Y:S01]  /*677b0*/  HMMA.1688.F32.TF32 R72, R228, R26, R248 ;  /* 0x0000001ae448723c */ /* 0x002fe200000810f8 */
        /* <DEDUP_REMOVED lines=26> */
[----:B--2---:R-:W2:Y:S04]  /*67960*/  LDL.LU R76, [R1+0xcb0] ;  /* 0x000cb000014c7983 */ /* 0x004ea80000300800 */
        /* <DEDUP_REMOVED lines=117> */
[----:B-1----:R-:W5:Y:S04]  /*680c0*/  LDL.LU.64 R146, [R1+0x37f0] ;  /* 0x0037f00001927983 */ /* 0x002f680000300a00 */
[----:B------:R-:W5:Y:S04]  /*680d0*/  LDL.LU.64 R144, [R1+0x37e8] ;  /* 0x0037e80001907983 */ /* 0x000f680000300a00 */
[----:B------:R-:W-:Y:S04]  /*680e0*/  STL.64 [R1+0x6c0], R204 ;  /* 0x0006c0cc01007387 */ /* 0x000fe80000100a00 */
[----:B------:R1:W-:Y:S04]  /*680f0*/  STL.64 [R1+0x6c8], R206 ;  /* 0x0006c8ce01007387 */ /* 0x0003e80000100a00 */
        /* <DEDUP_REMOVED lines=19> */
[----:B------:R1:W-:Y:S01]  /*68230*/  STL.64 [R1+0xe18], R214 ;  /* 0x000e18d601007387 */ /* 0x0003e20000100a00 */
[----:B------:R-:W-:Y:S03]  /*68240*/  HMMA.1688.F32.TF32 R116, R228, R70, R116 ;  /* 0x00000046e474723c */ /* 0x000fe60000081074 */
[----:B------:R-:W-:Y:S03]  /*68250*/  LDS R228, [R7+UR10+0xe300] ;  /* 0x00e3000a07e47984 */ /* 0x000fe60008000800 */
[C---:B------:R-:W-:Y:S01]  /*68260*/  HMMA.1688.F32.TF32 R88, R224.reuse, R46, R88 ;  /* 0x0000002ee058723c */ /* 0x040fe20000081058 */
[----:B------:R-:W-:Y:S04]  /*68270*/  LDS R230, [R7+UR10+0xf300] ;  /* 0x00f3000a07e67984 */ /* 0x000fe80008000800 */
[----:B-1----:R-:W5:Y:S04]  /*68280*/  LDL.LU.64 R214, [R1+0x3790] ;  /* 0x0037900001d67983 */ /* 0x002f680000300a00 */
[----:B------:R-:W5:Y:S04]  /*68290*/  LDL.LU.64 R212, [R1+0x3788] ;  /* 0x0037880001d47983 */ /* 0x000f680000300a00 */
[----:B------:R-:W-:Y:S04]  /*682a0*/  STL.64 [R1+0xff0], R208 ;  /* 0x000ff0d001007387 */ /* 0x000fe80000100a00 */
[----:B------:R1:W-:Y:S01]  /*682b0*/  STL.64 [R1+0xff8], R210 ;  /* 0x000ff8d201007387 */ /* 0x0003e20000100a00 */
[C---:B------:R-:W-:Y:S03]  /*682c0*/  HMMA.1688.F32.TF32 R72, R224.reuse, R50, R72 ;  /* 0x00000032e048723c */ /* 0x040fe60000081048 */
[----:B------:R-:W-:Y:S03]  /*682d0*/  LDS R229, [R187+UR10+0xe300] ;  /* 0x00e3000abbe57984 */ /* 0x000fe60008000800 */
[C---:B------:R-:W-:Y:S01]  /*682e0*/  HMMA.1688.F32.TF32 R84, R224.reuse, R54, R84 ;  /* 0x00000036e054723c */ /* 0x040fe20000081054 */
[----:B------:R-:W2:Y:S04]  /*682f0*/  LDS R231, [R187+UR10+0xf300] ;  /* 0x00f3000abbe77984 */ /* 0x000ea80008000800 */
[----:B-1----:R-:W5:Y:S04]  /*68300*/  LDL.LU.64 R210, [R1+0x3780] ;  /* 0x0037800001d27983 */ /* 0x002f680000300a00 */
[----:B------:R-:W5:Y:S04]  /*68310*/  LDL.LU.64 R208, [R1+0x3778] ;  /* 0x0037780001d07983 */ /* 0x000f680000300a00 */
[----:B------:R-:W-:Y:S04]  /*68320*/  STL.64 [R1+0xfe0], R120 ;  /* 0x000fe07801007387 */ /* 0x000fe80000100a00 */
[----:B------:R1:W-:Y:S04]  /*68330*/  STL.64 [R1+0xfe8], R122 ;  /* 0x000fe87a01007387 */ /* 0x0003e80000100a00 */
[----:B-1----:R-:W5:Y:S04]  /*68340*/  LDL.LU.64 R122, [R1+0x3770] ;  /* 0x00377000017a7983 */ /* 0x002f680000300a00 */
[----:B------:R-:W5:Y:S04]  /*68350*/  LDL.LU.64 R120, [R1+0x3768] ;  /* 0x0037680001787983 */ /* 0x000f680000300a00 */
[----:B------:R-:W-:Y:S04]  /*68360*/  STL.64 [R1+0xe20], R100 ;  /* 0x000e206401007387 */ /* 0x000fe80000100a00 */
[----:B------:R1:W-:Y:S02]  /*68370*/  STL.64 [R1+0xe28], R102 ;  /* 0x000e286601007387 */ /* 0x0003e40000100a00 */
[C---:B-1----:R-:W-:Y:S06]  /*68380*/  HMMA.1688.F32.TF32 R100, R224.reuse, R10, R96 ;  /* 0x0000000ae064723c */ /* 0x042fec0000081060 */
[----:B------:R-:W-:Y:S01]  /*68390*/  HMMA.1688.F32.TF32 R96, R224, R14, R112 ;  /* 0x0000000ee060723c */ /* 0x000fe20000081070 */
[----:B------:R-:W-:Y:S04]  /*683a0*/  STL.64 [R1+0xe00], R116 ;  /* 0x000e007401007387 */ /* 0x000fe80000100a00 */
[----:B------:R-:W-:-:S12]  /*683b0*/  STL.64 [R1+0xe08], R118 ;  /* 0x000e087601007387 */ /* 0x000fd80000100a00 */
        /* <DEDUP_REMOVED lines=40> */
[----:B------:R1:W-:-:S12]  /*68640*/  STL.64 [R1+0x1218], R82 ;  /* 0x0012185201007387 */ /* 0x0003d80000100a00 */
[----:B------:R-:W-:Y:S04]  /*68650*/  STL.64 [R1+0x1200], R76 ;  /* 0x0012004c01007387 */ /* 0x000fe80000100a00 */
[----:B------:R3:W-:Y:S01]  /*68660*/  STL.64 [R1+0x1208], R78 ;  /* 0x0012084e01007387 */ /* 0x0007e20000100a00 */
[C---:B-1----:R-:W-:Y:S03]  /*68670*/  HMMA.1688.F32.TF32 R80, R232.reuse, R14, R240 ;  /* 0x0000000ee850723c */ /* 0x042fe600000810f0 */
[----:B------:R-:W-:Y:S03]  /*68680*/  STL.64 [R1+0x700], R72 ;  /* 0x0007004801007387 */ /* 0x000fe60000100a00 */
[C---:B---3--:R-:W-:Y:S01]  /*68690*/  HMMA.1688.F32.TF32 R76, R232.reuse, R18, R244 ;  /* 0x00000012e84c723c */ /* 0x048fe200000810f4 */
[----:B------:R1:W-:Y:S05]  /*686a0*/  STL.64 [R1+0x708], R74 ;  /* 0x0007084a01007387 */ /* 0x0003ea0000100a00 */
        /* <DEDUP_REMOVED lines=104> */
[----:B------:R-:W-:-:S15]  /*68d30*/  HMMA.1688.F32.TF32 R96, R232, R34, R96 ;  /* 0x00000022e860723c */ /* 0x000fde0000081060 */
[----:B------:R-:W-:-:S02]  /*68d40*/  NOP ;  /* 0x0000000000007918 */ /* 0x000fc40000000000 */
[----:B------:R-:W-:Y:S01]  /*68d50*/  STL.64 [R1+0xbc0], R100 ;  /* 0x000bc06401007387 */ /* 0x000fe20000100a00 */
[C---:B------:R-:W-:Y:S03]  /*68d60*/  HMMA.1688.F32.TF32 R92, R232.reuse, R46, R92 ;  /* 0x0000002ee85c723c */ /* 0x040fe6000008105c */
[----:B------:R1:W-:Y:S04]  /*68d70*/  STL.64 [R1+0xbc8], R102 ;  /* 0x000bc86601007387 */ /* 0x0003e80000100a00 */
[----:B-1----:R-:W5:Y:S01]  /*68d80*/  LDL.LU.64 R102, [R1+0x3760] ;  /* 0x0037600001667983 */ /* 0x002f620000300a00 */
[C---:B------:R-:W-:Y:S03]  /*68d90*/  HMMA.1688.F32.TF32 R104, R232.reuse, R50, R104 ;  /* 0x00000032e868723c */ /* 0x040fe60000081068 */
        /* <DEDUP_REMOVED lines=8> */
[----:B-1----:R-:W5:Y:S04]  /*68e20*/  LDL.LU.64 R98, [R1+0x3740] ;  /* 0x0037400001627983 */ /* 0x002f680000300a00 */
[----:B------:R-:W5:Y:S04]  /*68e30*/  LDL.LU.64 R96, [R1+0x3738] ;  /* 0x0037380001607983 */ /* 0x000f680000300a00 */
[----:B------:R-:W-:Y:S04]  /*68e40*/  STL.64 [R1+0xbf0], R112 ;  /* 0x000bf07001007387 */ /* 0x000fe80000100a00 */
[----:B------:R1:W-:Y:S04]  /*68e50*/  STL.64 [R1+0xbf8], R114 ;  /* 0x000bf87201007387 */ /* 0x0003e80000100a00 */
[----:B-1----:R-:W5:Y:S04]  /*68e60*/  LDL.LU.64 R114, [R1+0x3730] ;  /* 0x0037300001727983 */ /* 0x002f680000300a00 */
[----:B------:R-:W5:Y:S04]  /*68e70*/  LDL.LU.64 R112, [R1+0x3728] ;  /* 0x0037280001707983 */ /* 0x000f680000300a00 */
        /* <DEDUP_REMOVED lines=8> */
[----:B-1----:R-:W5:Y:S04]  /*68f00*/  LDL.LU.64 R94, [R1+0x3720] ;  /* 0x00372000015e7983 */ /* 0x002f680000300a00 */
[----:B------:R-:W5:Y:S04]  /*68f10*/  LDL.LU.64 R92, [R1+0x3718] ;  /* 0x00371800015c7983 */ /* 0x000f680000300a00 */
[----:B------:R-:W-:Y:S04]  /*68f20*/  STL.64 [R1+0xc20], R104 ;  /* 0x000c206801007387 */ /* 0x000fe80000100a00 */
[----:B------:R1:W-:Y:S01]  /*68f30*/  STL.64 [R1+0xc28], R106 ;  /* 0x000c286a01007387 */ /* 0x0003e20000100a00 */
[----:B------:R-:W-:Y:S03]  /*68f40*/  HMMA.1688.F32.TF32 R76, R228, R22, R76 ;  /* 0x00000016e44c723c */ /* 0x000fe6000008104c */
[----:B------:R-:W-:Y:S04]  /*68f50*/  LDS R224, [R5+UR10+0xe380] ;  /* 0x00e3800a05e07984 */ /* 0x000fe80008000800 */
[----:B------:R-:W2:Y:S01]  /*68f60*/  LDS R226, [R5+UR10+0xf380] ;  /* 0x00f3800a05e27984 */ /* 0x000ea20008000800 */
[C---:B-1----:R-:W-:Y:S03]  /*68f70*/  HMMA.1688.F32.TF32 R104, R232.reuse, R58, R192 ;  /* 0x0000003ae868723c */ /* 0x042fe600000810c0 */
[----:B------:R-:W-:Y:S04]  /*68f80*/  STL.64 [R1+0xc30], R136 ;  /* 0x000c308801007387 */ /* 0x000fe80000100a00 */
[----:B------:R1:W-:Y:S02]  /*68f90*/  STL.64 [R1+0xc38], R138 ;  /* 0x000c388a01007387 */ /* 0x0003e40000100a00 */
[C---:B-1----:R-:W-:Y:S06]  /*68fa0*/  HMMA.1688.F32.TF32 R136, R232.reuse, R62, R128 ;  /* 0x0000003ee888723c */ /* 0x042fec0000081080 */
[C---:B------:R-:W-:Y:S08]  /*68fb0*/  HMMA.1688.F32.TF32 R128, R232.reuse, R66, R188 ;  /* 0x00000042e880723c */ /* 0x040ff000000810bc */
[----:B------:R-:W-:Y:S04]  /*68fc0*/  STL.64 [R1+0xbb0], R104 ;  /* 0x000bb06801007387 */ /* 0x000fe80000100a00 */
[----:B------:R1:W-:Y:S02]  /*68fd0*/  STL.64 [R1+0xbb8], R106 ;  /* 0x000bb86a01007387 */ /* 0x0003e40000100a00 */
[----:B-1----:R-:W-:Y:S03]  /*68fe0*/  HMMA.1688.F32.TF32 R104, R232, R70, R108 ;  /* 0x00000046e868723c */ /* 0x002fe6000008106c */
        /* <DEDUP_REMOVED lines=14> */
[C---:B-1----:R-:W-:Y:S03]  /*690d0*/  HMMA.1688.F32.TF32 R72, R228.reuse, R26, R80 ;  /* 0x0000001ae448723c */ /* 0x042fe60000081050 */
[----:B------:R-:W-:Y:S04]  /*690e0*/  STL.64 [R1+0xf80], R84 ;  /* 0x000f805401007387 */ /* 0x000fe80000100a00 */
[----:B------:R-:W-:Y:S01]  /*690f0*/  STL.64 [R1+0xf88], R86 ;  /* 0x000f885601007387 */ /* 0x000fe20000100a00 */
[C---:B------:R-:W-:Y:S03]  /*69100*/  HMMA.1688.F32.TF32 R80, R228.reuse, R30, R216 ;  /* 0x0000001ee450723c */ /* 0x040fe600000810d8 */
[----:B------:R-:W-:Y:S04]  /*69110*/  STL.64 [R1+0xf70], R76 ;  /* 0x000f704c01007387 */ /* 0x000fe80000100a00 */
[----:B------:R1:W-:Y:S08]  /*69120*/  STL.64 [R1+0xf78], R78 ;  /* 0x000f784e01007387 */ /* 0x0003f00000100a00 */
[----:B------:R-:W-:Y:S01]  /*69130*/  STL.64 [R1+0xf60], R72 ;  /* 0x000f604801007387 */ /* 0x000fe20000100a00 */
[C---:B-1----:R-:W-:Y:S03]  /*69140*/  HMMA.1688.F32.TF32 R76, R228.reuse, R34, R220 ;  /* 0x00000022e44c723c */ /* 0x042fe600000810dc */
        /* <DEDUP_REMOVED lines=8> */
[C---:B----4-:R-:W-:Y:S01]  /*691d0*/  HMMA.1688.F32.TF32 R76, R228.reuse, R46, R244 ;  /* 0x0000002ee44c723c */ /* 0x050fe200000810f4 */
[----:B------:R1:W-:Y:S05]  /*691e0*/  STL.64 [R1+0xf38], R74 ;  /* 0x000f384a01007387 */ /* 0x0003ea0000100a00 */
[C---:B-1----:R-:W-:Y:S11]  /*691f0*/  HMMA.1688.F32.TF32 R72, R228.reuse, R50, R248 ;  /* 0x00000032e448723c */ /* 0x042ff600000810f8 */
[----:B------:R-:W-:Y:S04]  /*69200*/  STL.64 [R1+0xf20], R80 ;  /* 0x000f205001007387 */ /* 0x000fe80000100a00 */
[----:B------:R-:W-:Y:S04]  /*69210*/  STL.64 [R1+0xf28], R82 ;  /* 0x000f285201007387 */ /* 0x000fe80000100a00 */
        /* <DEDUP_REMOVED lines=77> */
[----:B--2---:R-:W-:-:S15]  /*696f0*/  HMMA.1688.F32.TF32 R248, R228, R58, R248 ;  /* 0x0000003ae4f8723c */ /* 0x004fde00000810f8 */
[----:B------:R-:W-:-:S02]  /*69700*/  NOP ;  /* 0x0000000000007918 */ /* 0x000fc40000000000 */
[----:B------:R1:W-:Y:S01]  /*69710*/  STL.64 [R1+0x1190], R244 ;  /* 0x001190f401007387 */ /* 0x0003e20000100a00 */
[C---:B---3--:R-:W-:Y:S03]  /*69720*/  HMMA.1688.F32.TF32 R136, R228.reuse, R66, R136 ;  /* 0x00000042e488723c */ /* 0x048fe60000081088 */
[----:B------:R2:W-:Y:S04]  /*69730*/  STL.64 [R1+0x1198], R246 ;  /* 0x001198f601007387 */ /* 0x0005e80000100a00 */
[----:B-1----:R-:W3:Y:S04]  /*69740*/  LDL.LU R244, [R1+0x990] ;  /* 0x0009900001f47983 */ /* 0x002ee80000300800 */
[----:B------:R-:W3:Y:S04]  /*69750*/  LDL.LU R245, [R1+0x994] ;  /* 0x0009940001f57983 */ /* 0x000ee80000300800 */
[----:B--2---:R-:W3:Y:S01]  /*69760*/  LDL.LU R246, [R1+0x998] ;  /* 0x0009980001f67983 */ /* 0x004ee20000300800 */
[C---:B------:R-:W-:Y:S03]  /*69770*/  HMMA.1688.F32.TF32 R104, R228.reuse, R62, R104 ;  /* 0x0000003ee468723c */ /* 0x040fe60000081068 */
[----:B------:R-:W3:Y:S03]  /*69780*/  LDL.LU R247, [R1+0x99c] ;  /* 0x00099c0001f77983 */ /* 0x000ee60000300800 */
[----:B------:R-:W-:Y:S01]  /*69790*/  HMMA.1688.F32.TF32 R228, R228, R70, R192 ;  /* 0x00000046e4e4723c */ /* 0x000fe200000810c0 */
[----:B------:R1:W-:Y:S04]  /*697a0*/  STL.64 [R1+0x1170], R248 ;  /* 0x001170f801007387 */ /* 0x0003e80000100a00 */
[----:B------:R2:W-:Y:S04]  /*697b0*/  STL.64 [R1+0x1178], R250 ;  /* 0x001178fa01007387 */ /* 0x0005e80000100a00 */
[----:B-1----:R-:W4:Y:S04]  /*697c0*/  LDL.LU R248, [R1+0x980] ;  /* 0x0009800001f87983 */ /* 0x002f280000300800 */
[----:B------:R-:W4:Y:S04]  /*697d0*/  LDL.LU R249, [R1+0x984] ;  /* 0x0009840001f97983 */ /* 0x000f280000300800 */
[----:B--2---:R-:W4:Y:S04]  /*697e0*/  LDL.LU R250, [R1+0x988] ;  /* 0x0009880001fa7983 */ /* 0x004f280000300800 */
[----:B------:R-:W4:Y:S04]  /*697f0*/  LDL.LU R251, [R1+0x98c] ;  /* 0x00098c0001fb7983 */ /* 0x000f280000300800 */
        /* <DEDUP_REMOVED lines=8> */
[----:B------:R-:W5:Y:S04]  /*69880*/  LDL.LU.64 R194, [R1+0x36f0] ;  /* 0x0036f00001c27983 */ /* 0x000f680000300a00 */
[----:B------:R-:W5:Y:S04]  /*69890*/  LDL.LU.64 R192, [R1+0x36e8] ;  /* 0x0036e80001c07983 */ /* 0x000f680000300a00 */
[----:B------:R1:W-:Y:S04]  /*698a0*/  STL.64 [R1+0x10c0], R228 ;  /* 0x0010c0e401007387 */ /* 0x0003e80000100a00 */
[----:B------:R2:W-:Y:S04]  /*698b0*/  STL.64 [R1+0x10c8], R230 ;  /* 0x0010c8e601007387 */ /* 0x0005e80000100a00 */
[----:B-1----:R-:W3:Y:S04]  /*698c0*/  LDL.LU R228, [R1+0xa30] ;  /* 0x000a300001e47983 */ /* 0x002ee80000300800 */
[----:B------:R-:W3:Y:S04]  /*698d0*/  LDL.LU R229, [R1+0xa34] ;  /* 0x000a340001e57983 */ /* 0x000ee80000300800 */
[----:B--2---:R-:W3:Y:S04]  /*698e0*/  LDL.LU R230, [R1+0xa38] ;  /* 0x000a380001e67983 */ /* 0x004ee80000300800 */
[----:B------:R-:W3:Y:S01]  /*698f0*/  LDL.LU R231, [R1+0xa3c] ;  /* 0x000a3c0001e77983 */ /* 0x000ee20000300800 */
[C---:B------:R-:W-:Y:S06]  /*69900*/  HMMA.1688.F32.TF32 R128, R224.reuse, R10, R128 ;  /* 0x0000000ae080723c */ /* 0x040fec0000081080 */
[C---:B------:R-:W-:Y:S06]  /*69910*/  HMMA.1688.F32.TF32 R188, R224.reuse, R14, R188 ;  /* 0x0000000ee0bc723c */ /* 0x040fec00000810bc */
[C---:B------:R-:W-:Y:S06]  /*69920*/  HMMA.1688.F32.TF32 R108, R224.reuse, R18, R108 ;  /* 0x00000012e06c723c */ /* 0x040fec000008106c */
[C---:B------:R-:W-:Y:S06]  /*69930*/  HMMA.1688.F32.TF32 R184, R224.reuse, R22, R184 ;  /* 0x00000016e0b8723c */ /* 0x040fec00000810b8 */
[C---:B------:R-:W-:Y:S01]  /*69940*/  HMMA.1688.F32.TF32 R88, R224.reuse, R30, R88 ;  /* 0x0000001ee058723c */ /* 0x040fe20000081058 */
[----:B------:R-:W-:Y:S04]  /*69950*/  STL.64 [R1+0xa70], R128 ;  /* 0x000a708001007387 */ /* 0x000fe80000100a00 */
[----:B------:R1:W-:Y:S01]  /*69960*/  STL.64 [R1+0xa78], R130 ;  /* 0x000a788201007387 */ /* 0x0003e20000100a00 */
[C---:B------:R-:W-:Y:S06]  /*69970*/  HMMA.1688.F32.TF32 R72, R224.reuse, R34, R72 ;  /* 0x00000022e048723c */ /* 0x040fec0000081048 */
[C---:B------:R-:W-:Y:S01]  /*69980*/  HMMA.1688.F32.TF32 R84, R224.reuse, R38, R84 ;  /* 0x00000026e054723c */ /* 0x040fe20000081054 */
[----:B-1----:R-:W5:Y:S04]  /*69990*/  LDL.LU.64 R130, [R1+0x36e0] ;  /* 0x0036e00001827983 */ /* 0x002f680000300a00 */
[----:B------:R-:W5:Y:S04]  /*699a0*/  LDL.LU.64 R128, [R1+0x36d8] ;  /* 0x0036d80001807983 */ /* 0x000f680000300a00 */
[----:B------:R-:W-:Y:S04]  /*699b0*/  STL.64 [R1+0xa60], R188 ;  /* 0x000a60bc01007387 */ /* 0x000fe80000100a00 */
[----:B------:R1:W-:Y:S01]  /*699c0*/  STL.64 [R1+0xa68], R190 ;  /* 0x000a68be01007387 */ /* 0x0003e20000100a00 */
[C---:B------:R-:W-:Y:S03]  /*699d0*/  HMMA.1688.F32.TF32 R76, R224.reuse, R42, R76 ;  /* 0x0000002ae04c723c */ /* 0x040fe6000008104c */
        /* <DEDUP_REMOVED lines=10> */
[----:B------:R-:W5:Y:S01]  /*69a80*/  LDL.LU.64 R184, [R1+0x36a8] ;  /* 0x0036a80001b87983 */ /* 0x000f620000300a00 */
[C---:B------:R-:W-:Y:S06]  /*69a90*/  HMMA.1688.F32.TF32 R216, R224.reuse, R50, R216 ;  /* 0x00000032e0d8723c */ /* 0x040fec00000810d8 */
[----:B---3--:R-:W-:-:S15]  /*69aa0*/  HMMA.1688.F32.TF32 R228, R224, R26, R228 ;  /* 0x0000001ae0e4723c */ /* 0x008fde00000810e4 */
[----:B------:R-:W-:-:S08]  /*69ab0*/  NOP ;  /* 0x0000000000007918 */ /* 0x000fd00000000000 */
[----:B------:R1:W-:Y:S04]  /*69ac0*/  STL.64 [R1+0xa30], R228 ;  /* 0x000a30e401007387 */ /* 0x0003e80000100a00 */
[----:B------:R-:W-:Y:S01]  /*69ad0*/  STL.64 [R1+0xa38], R230 ;  /* 0x000a38e601007387 */ /* 0x000fe20000100a00 */
[----:B-1----:R-:W-:-:S03]  /*69ae0*/  IMAD.MOV.U32 R228, RZ, RZ, R3 ;  /* 0x000000ffffe47224 */ /* 0x002fc600078e0003 */
[----:B------:R-:W2:Y:S01]  /*69af0*/  LDL.LU R3, [R1+0x36a4] ;  /* 0x0036a40001037983 */ /* 0x000ea20000300800 */
[----:B------:R-:W-:-:S03]  /*69b00*/  IMAD.MOV.U32 R229, RZ, RZ, R2 ;  /* 0x000000ffffe57224 */ /* 0x000fc600078e0002 */
[----:B------:R-:W3:Y:S04]  /*69b10*/  LDL.LU R2, [R1+0x36a0] ;  /* 0x0036a00001027983 */ /* 0x000ee80000300800 */
        /* <DEDUP_REMOVED lines=19> */
[C---:B------:R-:W-:Y:S01]  /*69c50*/  HMMA.1688.F32.TF32 R220, R224.reuse, R58, R236 ;  /* 0x0000003ae0dc723c */ /* 0x040fe200000810ec */
[----:B------:R-:W-:Y:S04]  /*69c60*/  STL.64 [R1+0x9d0], R216 ;  /* 0x0009d0d801007387 */ /* 0x000fe80000100a00 */
[----:B------:R1:W-:Y:S02]  /*69c70*/  STL.64 [R1+0x9d8], R218 ;  /* 0x0009d8da01007387 */ /* 0x0003e40000100a00 */
[C---:B-1----:R-:W-:Y:S10]  /*69c80*/  HMMA.1688.F32.TF32 R216, R224.reuse, R62, R240 ;  /* 0x0000003ee0d8723c */ /* 0x042ff400000810f0 */
[----:B------:R1:W-:Y:S04]  /*69c90*/  STL.64 [R1+0x9c0], R80 ;  /* 0x0009c05001007387 */ /* 0x0003e80000100a00 */
[----:B------:R-:W-:Y:S04]  /*69ca0*/  STL.64 [R1+0x9c8], R82 ;  /* 0x0009c85201007387 */ /* 0x000fe80000100a00 */
[----:B-1----:R-:W3:Y:S04]  /*69cb0*/  LDL.LU R80, [R1+0x970] ;  /* 0x0009700001507983 */ /* 0x002ee80000300800 */
[----:B------:R-:W-:Y:S04]  /*69cc0*/  STL.64 [R1+0x9b0], R220 ;  /* 0x0009b0dc01007387 */ /* 0x000fe80000100a00 */
[----:B------:R1:W-:Y:S02]  /*69cd0*/  STL.64 [R1+0x9b8], R222 ;  /* 0x0009b8de01007387 */ /* 0x0003e40000100a00 */
[C---:B-1----:R-:W-:Y:S06]  /*69ce0*/  HMMA.1688.F32.TF32 R220, R224.reuse, R66, R244 ;  /* 0x00000042e0dc723c */ /* 0x042fec00000810f4 */
[----:B----4-:R-:W-:Y:S01]  /*69cf0*/  HMMA.1688.F32.TF32 R224, R224, R70, R248 ;  /* 0x00000046e0e0723c */ /* 0x010fe200000810f8 */
[----:B------:R1:W-:Y:S04]  /*69d00*/  STL.64 [R1+0x9a0], R216 ;  /* 0x0009a0d801007387 */ /* 0x0003e80000100a00 */
[----:B------:R4:W-:Y:S04]  /*69d10*/  STL.64 [R1+0x9a8], R218 ;  /* 0x0009a8da01007387 */ /* 0x0009e80000100a00 */
[----:B------:R-:W3:Y:S04]  /*69d20*/  LDL.LU R81, [R1+0x974] ;  /* 0x0009740001517983 */ /* 0x000ee80000300800 */
[----:B------:R-:W3:Y:S04]  /*69d30*/  LDL.LU R82, [R1+0x978] ;  /* 0x0009780001527983 */ /* 0x000ee80000300800 */
[----:B------:R-:W3:Y:S04]  /*69d40*/  LDL.LU R83, [R1+0x97c] ;  /* 0x00097c0001537983 */ /* 0x000ee80000300800 */
[----:B-1----:R-:W3:Y:S04]  /*69d50*/  LDL.LU R216, [R1+0x960] ;  /* 0x0009600001d87983 */ /* 0x002ee80000300800 */
[----:B------:R1:W-:Y:S04]  /*69d60*/  STL.64 [R1+0x990], R220 ;  /* 0x000990dc01007387 */ /* 0x0003e80000100a00 */
[----:B------:R1:W-:Y:S04]  /*69d70*/  STL.64 [R1+0x998], R222 ;  /* 0x000998de01007387 */ /* 0x0003e80000100a00 */
[----:B------:R-:W3:Y:S04]  /*69d80*/  LDL.LU R217, [R1+0x964] ;  /* 0x0009640001d97983 */ /* 0x000ee80000300800 */
[----:B----4-:R-:W4:Y:S04]  /*69d90*/  LDL.LU R218, [R1+0x968] ;  /* 0x0009680001da7983 */ /* 0x010f280000300800 */
[----:B------:R-:W4:Y:S04]  /*69da0*/  LDL.LU R219, [R1+0x96c] ;  /* 0x00096c0001db7983 */ /* 0x000f280000300800 */
[----:B-1----:R-:W4:Y:S04]  /*69db0*/  LDL.LU R220, [R1+0x950] ;  /* 0x0009500001dc7983 */ /* 0x002f280000300800 */
[----:B------:R1:W-:Y:S04]  /*69dc0*/  STL.64 [R1+0x980], R224 ;  /* 0x000980e001007387 */ /* 0x0003e80000100a00 */
[----:B------:R-:W-:Y:S04]  /*69dd0*/  STL.64 [R1+0x988], R226 ;  /* 0x000988e201007387 */ /* 0x000fe80000100a00 */
        /* <DEDUP_REMOVED lines=11> */
[----:B-1----:R-:W-:-:S03]  /*69e90*/  IMAD.MOV.U32 R224, RZ, RZ, R0 ;  /* 0x000000ffffe07224 */ /* 0x002fc600078e0000 */
[----:B------:R-:W4:Y:S04]  /*69ea0*/  LDL.LU R244, [R1+0x920] ;  /* 0x0009200001f47983 */ /* 0x000f280000300800 */
[----:B------:R-:W4:Y:S04]  /*69eb0*/  LDL.LU R245, [R1+0x924] ;  /* 0x0009240001f57983 */ /* 0x000f280000300800 */
[----:B------:R-:W4:Y:S04]  /*69ec0*/  LDL.LU R246, [R1+0x928] ;  /* 0x0009280001f67983 */ /* 0x000f280000300800 */
[----:B------:R-:W4:Y:S04]  /*69ed0*/  LDL.LU R247, [R1+0x92c] ;  /* 0x00092c0001f77983 */ /* 0x000f280000300800 */
[----:B------:R-:W4:Y:S01]  /*69ee0*/  LDL.LU R0, [R1+0x365c] ;  /* 0x00365c0001007983 */ /* 0x000f220000300800 */
[----:B--2---:R-:W-:Y:S01]  /*69ef0*/  IMAD.MOV.U32 R249, RZ, RZ, R3 ;  /* 0x000000fffff97224 */ /* 0x004fe200078e0003 */
[----:B------:R-:W-:Y:S01]  /*69f00*/  MOV R250, R4 ;  /* 0x0000000400fa7202 */ /* 0x000fe20000000f00 */
[----:B---3--:R-:W-:-:S02]  /*69f10*/  IMAD.MOV.U32 R248, RZ, RZ, R2 ;  /* 0x000000fffff87224 */ /* 0x008fc400078e0002 */
[----:B------:R-:W-:Y:S02]  /*69f20*/  IMAD.MOV.U32 R225, RZ, RZ, R252 ;  /* 0x000000ffffe17224 */ /* 0x000fe400078e00fc */
[----:B------:R-:W5:Y:S04]  /*69f30*/  LDL.LU R252, [R1+0x3658] ;  /* 0x0036580001fc7983 */ /* 0x000f680000300800 */
[----:B------:R-:W2:Y:S04]  /*69f40*/  LDL.LU R2, [R1+0x3654] ;  /* 0x0036540001027983 */ /* 0x000ea80000300800 */
[----:B------:R-:W3:Y:S04]  /*69f50*/  LDL.LU R3, [R1+0x3650] ;  /* 0x0036500001037983 */ /* 0x000ee80000300800 */
[----:B------:R-:W3:Y:S01]  /*69f60*/  LDL.LU R4, [R1+0x364c] ;  /* 0x00364c0001047983 */ /* 0x000ee20000300800 */
[C---:B------:R-:W-:Y:S06]  /*69f70*/  HMMA.1688.F32.TF32 R80, R232.reuse, R10, R80 ;  /* 0x0000000ae850723c */ /* 0x040fec0000081050 */
[C---:B----4-:R-:W-:Y:S06]  /*69f80*/  HMMA.1688.F32.TF32 R216, R232.reuse, R14, R216 ;  /* 0x0000000ee8d8723c */ /* 0x050fec00000810d8 */
[C---:B------:R-:W-:Y:S06]  /*69f90*/  HMMA.1688.F32.TF32 R220, R232.reuse, R18, R220 ;  /* 0x00000012e8dc723c */ /* 0x040fec00000810dc */
[----:B------:R-:W-:Y:S01]  /*69fa0*/  HMMA.1688.F32.TF32 R236, R232, R22, R236 ;  /* 0x00000016e8ec723c */ /* 0x000fe200000810ec */
[----:B------:R-:W-:Y:S01]  /*69fb0*/  IMAD.MOV.U32 R18, RZ, RZ, R53 ;  /* 0x000000ffff127224 */ /* 0x000fe200078e0035 */
[----:B------:R-:W-:-:S04]  /*69fc0*/  MOV R19, R52 ;  /* 0x0000003400137202 */ /* 0x000fc80000000f00 */
[----:B------:R-:W-:Y:S01]  /*69fd0*/  HMMA.1688.F32.TF32 R240, R232, R26, R240 ;  /* 0x0000001ae8f0723c */ /* 0x000fe200000810f0 */
[----:B------:R-:W-:Y:S02]  /*69fe0*/  IMAD.MOV.U32 R22, RZ, RZ, R49 ;  /* 0x000000ffff167224 */ /* 0x000fe400078e0031 */
[----:B------:R-:W-:-:S04]  /*69ff0*/  IMAD.MOV.U32 R23, RZ, RZ, R48 ;  /* 0x000000ffff177224 */ /* 0x000fc800078e0030 */
[----:B------:R-:W-:Y:S02]  /*6a000*/  IMAD.MOV.U32 R26, RZ, RZ, R45 ;  /* 0x000000ffff1a7224 */ /* 0x000fe400078e002d */
[----:B------:R-:W-:Y:S01]  /*6a010*/  IMAD.MOV.U32 R251, RZ, RZ, R0 ;  /* 0x000000fffffb7224 */ /* 0x000fe200078e0000 */
[C---:B------:R-:W-:Y:S01]  /*6a020*/  HMMA.1688.F32.TF32 R244, R232.reuse, R30, R244 ;  /* 0x0000001ee8f4723c */ /* 0x040fe200000810f4 */
[----:B------:R-:W4:Y:S05]  /*6a030*/  LDL.LU R0, [R1+0x3648] ;  /* 0x0036480001007983 */ /* 0x000f2a0000300800 */
[----:B------:R-:W-:Y:S01]  /*6a040*/  HMMA.1688.F32.TF32 R248, R232, R34, R248 ;  /* 0x00000022e8f8723c */ /* 0x000fe200000810f8 */
[----:B------:R-:W-:Y:S01]  /*6a050*/  STL.64 [R1+0xdd0], R80 ;  /* 0x000dd05001007387 */ /* 0x000fe20000100a00 */
[----:B------:R-:W-:-:S02]  /*6a060*/  IMAD.MOV.U32 R30, RZ, RZ, R41 ;  /* 0x000000ffff1e7224 */ /* 0x000fc400078e0029 */
[----:B------:R-:W-:-:S03]  /*6a070*/  IMAD.MOV.U32 R31, RZ, RZ, R40 ;  /* 0x000000ffff1f7224 */ /* 0x000fc600078e0028 */
[----:B------:R-:W-:Y:S01]  /*6a080*/  MOV R34, R37 ;  /* 0x0000002500227202 */ /* 0x000fe20000000f00 */
[----:B------:R-:W-:Y:S01]  /*6a090*/  IMAD.MOV.U32 R35, RZ, RZ, R36 ;  /* 0x000000ffff237224 */ /* 0x000fe200078e0024 */
[----:B------:R1:W-:Y:S01]  /*6a0a0*/  STL.64 [R1+0xdd8], R82 ;  /* 0x000dd85201007387 */ /* 0x0003e20000100a00 */
[----:B------:R-:W-:-:S05]  /*6a0b0*/  IMAD.MOV.U32 R27, RZ, RZ, R44 ;  /* 0x000000ffff1b7224 */ /* 0x000fca00078e002c */
[C---:B------:R-:W-:Y:S01]  /*6a0c0*/  HMMA.1688.F32.TF32 R36, R232.reuse, R38, R32 ;  /* 0x00000026e824723c */ /* 0x040fe20000081020 */
[----:B-1----:R-:W5:Y:S04]  /*6a0d0*/  LDL.LU.64 R82, [R1+0x3640] ;  /* 0x0036400001527983 */ /* 0x002f680000300a00 */
[----:B------:R-:W5:Y:S01]  /*6a0e0*/  LDL.LU.64 R80, [R1+0x3638] ;  /* 0x0036380001507983 */ /* 0x000f620000300a00 */
[C---:B------:R-:W-:Y:S03]  /*6a0f0*/  HMMA.1688.F32.TF32 R32, R232.reuse, R42, R28 ;  /* 0x0000002ae820723c */ /* 0x040fe6000008101c */
[----:B------:R-:W-:Y:S04]  /*6a100*/  STL.64 [R1+0xd90], R216 ;  /* 0x000d90d801007387 */ /* 0x000fe80000100a00 */
[----:B------:R1:W-:Y:S01]  /*6a110*/  STL.64 [R1+0xd98], R218 ;  /* 0x000d98da01007387 */ /* 0x0003e20000100a00 */
[----:B------:R-:W-:Y:S01]  /*6a120*/  IMAD.MOV.U32 R14, RZ, RZ, R57 ;  /* 0x000000ffff0e7224 */ /* 0x000fe200078e0039 */
[----:B------:R-:W-:Y:S01]  /*6a130*/  HMMA.1688.F32.TF32 R28, R232, R46, R24 ;  /* 0x0000002ee81c723c */ /* 0x000fe20000081018 */
[----:B------:R-:W-:-:S02]  /*6a140*/  IMAD.MOV.U32 R15, RZ, RZ, R56 ;  /* 0x000000ffff0f7224 */ /* 0x000fc400078e0038 */
[----:B------:R-:W-:Y:S01]  /*6a150*/  IMAD.MOV.U32 R10, RZ, RZ, R61 ;  /* 0x000000ffff0a7224 */ /* 0x000fe200078e003d */
[----:B-1----:R-:W5:Y:S04]  /*6a160*/  LDL.LU.64 R218, [R1+0x3630] ;  /* 0x0036300001da7983 */ /* 0x002f680000300a00 */
[----:B------:R-:W5:Y:S01]  /*6a170*/  LDL.LU.64 R216, [R1+0x3628] ;  /* 0x0036280001d87983 */ /* 0x000f620000300a00 */
[----:B------:R-:W-:Y:S03]  /*6a180*/  HMMA.1688.F32.TF32 R24, R232, R50, R20 ;  /* 0x00000032e818723c */ /* 0x000fe60000081014 */
[----:B------:R-:W-:Y:S01]  /*6a190*/  STL.64 [R1+0xd50], R220 ;  /* 0x000d50dc01007387 */ /* 0x000fe20000100a00 */
[----:B------:R-:W-:-:S03]  /*6a1a0*/  IMAD.MOV.U32 R11, RZ, RZ, R60 ;  /* 0x000000ffff0b7224 */ /* 0x000fc600078e003c */
[----:B------:R1:W-:Y:S01]  /*6a1b0*/  STL.64 [R1+0xd58], R222 ;  /* 0x000d58de01007387 */ /* 0x0003e20000100a00 */
[C---:B------:R-:W-:Y:S03]  /*6a1c0*/  HMMA.1688.F32.TF32 R20, R232.reuse, R54, R16 ;  /* 0x00000036e814723c */ /* 0x040fe60000081010 */
[----:B-1----:R-:W5:Y:S04]  /*6a1d0*/  LDL.LU.64 R222, [R1+0x3620] ;  /* 0x0036200001de7983 */ /* 0x002f680000300a00 */
[----:B------:R-:W5:Y:S04]  /*6a1e0*/  LDL.LU.64 R220, [R1+0x3618] ;  /* 0x0036180001dc7983 */ /* 0x000f680000300a00 */
[----:B------:R-:W-:Y:S01]  /*6a1f0*/  STL.64 [R1+0xcc0], R236 ;  /* 0x000cc0ec01007387 */ /* 0x000fe20000100a00 */
[C---:B------:R-:W-:Y:S03]  /*6a200*/  HMMA.1688.F32.TF32 R16, R232.reuse, R58, R12 ;  /* 0x0000003ae810723c */ /* 0x040fe6000008100c */
[----:B------:R1:W-:Y:S03]  /*6a210*/  STL.64 [R1+0xcc8], R238 ;  /* 0x000cc8ee01007387 */ /* 0x0003e60000100a00 */
[----:B------:R-:W-:Y:S01]  /*6a220*/  HMMA.1688.F32.TF32 R12, R232, R62, R8 ;  /* 0x0000003ee80c723c */ /* 0x000fe20000081008 */
        /* <DEDUP_REMOVED lines=24> */
[----:B------:R-:W3:Y:S04]  /*6a3b0*/  LDL.LU R9, [R1+0x2f3c] ;  /* 0x002f3c0001097983 */ /* 0x000ee80000300800 */
[----:B------:R-:W-:Y:S04]  /*6a3c0*/  STL.64 [R1+0xb60], R16 ;  /* 0x000b601001007387 */ /* 0x000fe80000100a00 */
[----:B------:R1:W-:Y:S04]  /*6a3d0*/  STL.64 [R1+0xb68], R18 ;  /* 0x000b681201007387 */ /* 0x0003e80000100a00 */
[----:B------:R-:W2:Y:S04]  /*6a3e0*/  LDL.LU R8, [R1+0x2f40] ;  /* 0x002f400001087983 */ /* 0x000ea80000300800 */
[----:B------:R1:W-:Y:S04]  /*6a3f0*/  STL.64 [R1+0xb50], R12 ;  /* 0x000b500c01007387 */ /* 0x0003e80000100a00 */
[----:B------:R1:W-:Y:S04]  /*6a400*/  STL.64 [R1+0xb58], R14 ;  /* 0x000b580e01007387 */ /* 0x0003e80000100a00 */
[----:B-1----:R-:W4:Y:S04]  /*6a410*/  LDL.LU R19, [R1+0x2f44] ;  /* 0x002f440001137983 */ /* 0x002f280000300800 */
[----:B------:R-:W4:Y:S01]  /*6a420*/  LDL.LU R12, [R1+0x2f48] ;  /* 0x002f4800010c7983 */ /* 0x000f220000300800 */
[----:B------:R-:W-:-:S02]  /*6a430*/  IMAD.MOV.U32 R226, RZ, RZ, R65 ;  /* 0x000000ffffe27224 */ /* 0x000fc400078e0041 */
[----:B------:R-:W-:Y:S01]  /*6a440*/  IMAD.MOV.U32 R227, RZ, RZ, R64 ;  /* 0x000000ffffe37224 */ /* 0x000fe200078e0040 */
[----:B------:R-:W-:Y:S01]  /*6a450*/  MOV R231, R68 ;  /* 0x0000004400e77202 */ /* 0x000fe20000000f00 */
[----:B------:R-:W-:Y:S01]  /*6a460*/  IMAD.MOV.U32 R230, RZ, RZ, R69 ;  /* 0x000000ffffe67224 */ /* 0x000fe200078e0045 */
[----:B------:R-:W1:Y:S04]  /*6a470*/  S2R R13, SR_TID.X ;  /* 0x00000000000d7919 */ /* 0x000e680000002100 */
[C---:B------:R-:W-:Y:S01]  /*6a480*/  HMMA.1688.F32.TF32 R24, R232.reuse, R66, R224 ;  /* 0x00000042e818723c */ /* 0x040fe200000810e0 */
[----:B------:R-:W4:Y:S05]  /*6a490*/  LDL.LU R18, [R1+0x2f4c] ;  /* 0x002f4c0001127983 */ /* 0x000f2a0000300800 */
[----:B------:R-:W-:-:S15]  /*6a4a0*/  HMMA.1688.F32.TF32 R20, R232, R70, R228 ;  /* 0x00000046e814723c */ /* 0x000fde00000810e4 */
[----:B------:R-:W-:-:S02]  /*6a4b0*/  NOP ;  /* 0x0000000000007918 */ /* 0x000fc40000000000 */
[----:B------:R-:W-:Y:S04]  /*6a4c0*/  STL.64 [R1+0xb40], R24 ;  /* 0x000b401801007387 */ /* 0x000fe80000100a00 */
[----:B------:R-:W-:Y:S04]  /*6a4d0*/  STL.64 [R1+0xb48], R26 ;  /* 0x000b481a01007387 */ /* 0x000fe80000100a00 */
[----:B------:R-:W4:Y:S04]  /*6a4e0*/  LDL.LU R14, [R1+0x2f50] ;  /* 0x002f5000010e7983 */ /* 0x000f280000300800 */
[----:B------:R-:W-:Y:S04]  /*6a4f0*/  STL.64 [R1+0xb30], R20 ;  /* 0x000b301401007387 */ /* 0x000fe80000100a00 */
[----:B------:R-:W-:Y:S04]  /*6a500*/  STL.64 [R1+0xb38], R22 ;  /* 0x000b381601007387 */ /* 0x000fe80000100a00 */
[----:B------:R-:W4:Y:S04]  /*6a510*/  LDL.LU R16, [R1+0x2f54] ;  /* 0x002f540001107983 */ /* 0x000f280000300800 */
[----:B------:R-:W4:Y:S01]  /*6a520*/  LDL.LU R10, [R1+0x2f58] ;  /* 0x002f5800010a7983 */ /* 0x000f220000300800 */
[----:B------:R-:W-:-:S02]  /*6a530*/  UIMAD UR12, UR4, -0x40, UR6 ;  /* 0xffffffc0040c78a4 */ /* 0x000fc4000f8e0206 */
[----:B------:R-:W-:Y:S01]  /*6a540*/  UIADD3 UR10, UR7, -0x2, URZ ;  /* 0xfffffffe070a7890 */ /* 0x000fe2000fffe03f */
[----:B------:R-:W4:Y:S01]  /*6a550*/  LDL.LU R17, [R1+0x2f5c] ;  /* 0x002f5c0001117983 */ /* 0x000f220000300800 */
[----:B------:R-:W-:Y:S02]  /*6a560*/  UISETP.GT.AND UP1, UPT, UR12, URZ, UPT ;  /* 0x0000003f0c00728c */ /* 0x000fe4000bf24270 */
[----:B------:R-:W-:Y:S01]  /*6a570*/  UISETP.GE.AND UP0, UPT, UR4, UR10, UPT ;  /* 0x0000000a0400728c */ /* 0x000fe2000bf06270 */
[----:B------:R-:W4:Y:S01]  /*6a580*/  LDL.LU R15, [R1+0x2f60] ;  /* 0x002f6000010f7983 */ /* 0x000f220000300800 */
[----:B------:R-:W-:Y:S01]  /*6a590*/  UIADD3 UR9, UR9, 0x1, URZ ;  /* 0x0000000109097890 */ /* 0x000fe2000fffe03f */
[----:B-1----:R-:W-:Y:S01]  /*6a5a0*/  LOP3.LUT R71, R13, 0x1f, RZ, 0xc0, !PT ;  /* 0x0000001f0d477812 */ /* 0x002fe200078ec0ff */
[----:B------:R-:W-:Y:S01]  /*6a5b0*/  USEL UR10, URZ, 0x4, !UP1 ;  /* 0x000000043f0a7887 */ /* 0x000fe2000c800000 */
[----:B------:R-:W4:Y:S01]  /*6a5c0*/  LDL.LU R13, [R1+0x2f64] ;  /* 0x002f6400010d7983 */ /* 0x000f220000300800 */
[----:B------:R-:W-:-:S02]  /*6a5d0*/  UISETP.GT.AND UP1, UPT, UR9, 0x1, UPT ;  /* 0x000000010900788c */ /* 0x000fc4000bf24270 */
[----:B------:R-:W-:Y:S01]  /*6a5e0*/  USEL UR10, UR10, URZ, !UP0 ;  /* 0x0000003f0a0a7287 */ /* 0x000fe2000c000000 */
[----:B------:R-:W4:Y:S01]  /*6a5f0*/  LDL.LU R6, [R1+0x2f68] ;  /* 0x002f680001067983 */ /* 0x000f220000300800 */
[----:B------:R-:W-:-:S04]  /*6a600*/  USEL UR9, UR9, URZ, !UP1 ;  /* 0x0000003f09097287 */ /* 0x000fc8000c800000 */
[----:B------:R-:W-:Y:S01]  /*6a610*/  ISETP.NE.U32.AND P0, PT, RZ, UR10, PT ;  /* 0x0000000aff007c0c */ /* 0x000fe2000bf05070 */
[----:B------:R-:W-:Y:S01]  /*6a620*/  ULEA UR13, UR9, UR5, 0x10 ;  /* 0x00000005090d7291 */ /* 0x000fe2000f8e803f */
[----:B------:R-:W-:-:S05]  /*6a630*/  IMAD.SHL.U32 R40, R71, 0x4, RZ ;  /* 0x0000000447287824 */ /* 0x000fca00078e00ff */
[----:B------:R-:W-:Y:S01]  /*6a640*/  VIADD R7, R40, UR13 ;  /* 0x0000000d28077c36 */ /* 0x000fe20008000000 */
[----:B------:R-:W-:Y:S01]  /*6a650*/  BAR.SYNC.DEFER_BLOCKING 0x0 ;  /* 0x0000000000007b1d */ /* 0x000fe20000010000 */
[----:B--2---:R-:W-:-:S05]  /*6a660*/  IADD3 R8, P1, R8, R2, RZ ;  /* 0x0000000208087210 */ /* 0x004fca0007f3e0ff */
[----:B---3--:R-:W-:Y:S01]  /*6a670*/  IMAD.X R9, R9, 0x1, R3, P1 ;  /* 0x0000000109097824 */ /* 0x008fe200008e0603 */
[----:B------:R1:W-:Y:S04]  /*6a680*/  STL [R1+0x2f40], R8 ;  /* 0x002f400801007387 */ /* 0x0003e80000100800 */
[----:B------:R-:W-:Y:S01]  /*6a690*/  @!PT LDS RZ, [RZ] ;  /* 0x00000000fffff984 */ /* 0x000fe20000000800 */
[----:B------:R-:W-:Y:S01]  /*6a6a0*/  @!PT LDS RZ, [RZ] ;  /* 0x00000000fffff984 */ /* 0x000fe20000000800 */
[----:B------:R-:W-:Y:S01]  /*6a6b0*/  @!PT LDS RZ, [RZ] ;  /* 0x00000000fffff984 */ /* 0x000fe20000000800 */
[----:B------:R1:W-:Y:S01]  /*6a6c0*/  LDGSTS.E [R7], desc[UR60][R8.64], P0 ;  /* 0x0000000008077fae */ /* 0x0003e2000812187c */
[----:B----4-:R-:W-:-:S05]  /*6a6d0*/  IADD3 R12, P2, R12, R2, RZ ;  /* 0x000000020c0c7210 */ /* 0x010fca0007f5e0ff */
[----:B------:R-:W-:Y:S01]  /*6a6e0*/  IMAD.X R19, R19, 0x1, R3, P2 ;  /* 0x0000000113137824 */ /* 0x000fe200010e0603 */
[----:B------:R2:W-:Y:S04]  /*6a6f0*/  STL [R1+0x2f48], R12 ;  /* 0x002f480c01007387 */ /* 0x0005e80000100800 */
[----:B------:R3:W-:Y:S04]  /*6a700*/  STL [R1+0x2f3c], R9 ;  /* 0x002f3c0901007387 */ /* 0x0007e80000100800 */
[----:B------:R-:W-:Y:S04]  /*6a710*/  STL [R1+0x2f44], R19 ;  /* 0x002f441301007387 */ /* 0x000fe80000100800 */
[----:B------:R-:W4:Y:S01]  /*6a720*/  LDL.LU R11, [R1+0x2f70] ;  /* 0x002f7000010b7983 */ /* 0x000f220000300800 */
[----:B-1----:R-:W-:-:S03]  /*6a730*/  IMAD.MOV.U32 R8, RZ, RZ, R12 ;  /* 0x000000ffff087224 */ /* 0x002fc600078e000c */
[----:B--2---:R-:W2:Y:S01]  /*6a740*/  LDL.LU R12, [R1+0x2f6c] ;  /* 0x002f6c00010c7983 */ /* 0x004ea20000300800 */
[----:B---3--:R-:W-:-:S05]  /*6a750*/  MOV R9, R19 ;  /* 0x0000001300097202 */ /* 0x008fca0000000f00 */
[----:B------:R1:W-:Y:S01]  /*6a760*/  LDGSTS.E [R7+0x80], desc[UR60][R8.64], P0 ;  /* 0x0008000008077fae */ /* 0x0003e2000812187c */
[----:B------:R-:W-:-:S05]  /*6a770*/  IADD3 R14, P1, R14, R2, RZ ;  /* 0x000000020e0e7210 */ /* 0x000fca0007f3e0ff */
[----:B------:R-:W-:Y:S01]  /*6a780*/  IMAD.X R18, R18, 0x1, R3, P1 ;  /* 0x0000000112127824 */ /* 0x000fe200008e0603 */
[----:B------:R3:W-:Y:S01]  /*6a790*/  STL [R1+0x2f50], R14 ;  /* 0x002f500e01007387 */ /* 0x0007e20000100800 */
[----:B-1----:R-:W-:-:S03]  /*6a7a0*/  IMAD.MOV.U32 R8, RZ, RZ, R14 ;  /* 0x000000ffff087224 */ /* 0x002fc600078e000e */
[----:B------:R-:W-:Y:S01]  /*6a7b0*/  STL [R1+0x2f4c], R18 ;  /* 0x002f4c1201007387 */ /* 0x000fe20000100800 */
[----:B------:R-:W-:-:S05]  /*6a7c0*/  IADD3 R10, P2, R10, R2, RZ ;  /* 0x000000020a0a7210 */ /* 0x000fca0007f5e0ff */
[----:B------:R-:W-:Y:S01]  /*6a7d0*/  IMAD.X R16, R16, 0x1, R3, P2 ;  /* 0x0000000110107824 */ /* 0x000fe200010e0603 */
[----:B------:R-:W-:Y:S04]  /*6a7e0*/  STL [R1+0x2f58], R10 ;  /* 0x002f580a01007387 */ /* 0x000fe80000100800 */
[----:B---3--:R-:W3:Y:S04]  /*6a7f0*/  LDL.LU R14, [R1+0x2f78] ;  /* 0x002f7800010e7983 */ /* 0x008ee80000300800 */
[----:B------:R1:W-:Y:S01]  /*6a800*/  STL [R1+0x2f54], R16 ;  /* 0x002f541001007387 */ /* 0x0003e20000100800 */
[----:B------:R-:W-:-:S03]  /*6a810*/  IMAD.MOV.U32 R9, RZ, RZ, R18 ;  /* 0x000000ffff097224 */ /* 0x000fc600078e0012 */
[----:B------:R-:W3:Y:S04]  /*6a820*/  LDL.LU R21, [R1+0x2e44] ;  /* 0x002e440001157983 */ /* 0x000ee80000300800 */
[----:B------:R-:W3:Y:S01]  /*6a830*/  LDL.LU R20, [R1+0x2f74] ;  /* 0x002f740001147983 */ /* 0x000ee20000300800 */
[----:B------:R-:W-:-:S03]  /*6a840*/  IADD3 R15, P1, R15, R2, RZ ;  /* 0x000000020f0f7210 */ /* 0x000fc60007f3e0ff */
[----:B------:R1:W-:Y:S01]  /*6a850*/  LDGSTS.E [R7+0x100], desc[UR60][R8.64], P0 ;  /* 0x0010000008077fae */ /* 0x0003e2000812187c */
[----:B------:R-:W-:Y:S02]  /*6a860*/  IADD3.X R17, R17, R3, RZ, P1, !PT ;  /* 0x0000000311117210 */ /* 0x000fe40000ffe4ff */
[----:B------:R-:W-:Y:S01]  /*6a870*/  IADD3 R6, P2, R6, R2, RZ ;  /* 0x0000000206067210 */ /* 0x000fe20007f5e0ff */
[----:B------:R-:W3:Y:S01]  /*6a880*/  LDL.LU R22, [R1+0x2e40] ;  /* 0x002e400001167983 */ /* 0x000ee20000300800 */
[----:B-1----:R-:W-:Y:S02]  /*6a890*/  IMAD.MOV.U32 R8, RZ, RZ, R10 ;  /* 0x000000ffff087224 */ /* 0x002fe400078e000a */
[----:B------:R-:W-:Y:S02]  /*6a8a0*/  IMAD.MOV.U32 R9, RZ, RZ, R16 ;  /* 0x000000ffff097224 */ /* 0x000fe400078e0010 */
[----:B------:R-:W3:Y:S04]  /*6a8b0*/  LDL.LU R16, [R1+0x2e4c] ;  /* 0x002e4c0001107983 */ /* 0x000ee80000300800 */
[----:B------:R-:W3:Y:S01]  /*6a8c0*/  LDL.LU R10, [R1+0x2e54] ;  /* 0x002e5400010a7983 */ /* 0x000ee20000300800 */
[----:B------:R-:W-:-:S03]  /*6a8d0*/  IMAD.X R13, R13, 0x1, R3, P2 ;  /* 0x000000010d0d7824 */ /* 0x000fc600010e0603 */
[----:B------:R-:W-:Y:S04]  /*6a8e0*/  STL [R1+0x2f60], R15 ;  /* 0x002f600f01007387 */ /* 0x000fe80000100800 */
[----:B------:R1:W-:Y:S04]  /*6a8f0*/  LDGSTS.E [R7+0x180], desc[UR60][R8.64], P0 ;  /* 0x0018000008077fae */ /* 0x0003e8000812187c */
[----:B------:R1:W-:Y:S04]  /*6a900*/  STL [R1+0x2f5c], R17 ;  /* 0x002f5c1101007387 */ /* 0x0003e80000100800 */
[----:B------:R-:W-:Y:S01]  /*6a910*/  STL [R1+0x2f68], R6 ;  /* 0x002f680601007387 */ /* 0x000fe20000100800 */
[----:B-1----:R-:W-:-:S03]  /*6a920*/  IMAD.MOV.U32 R9, RZ, RZ, R17 ;  /* 0x000000ffff097224 */ /* 0x002fc600078e0011 */
[----:B------:R-:W3:Y:S01]  /*6a930*/  LDL.LU R17, [R1+0x2e48] ;  /* 0x002e480001117983 */ /* 0x000ee20000300800 */
[----:B------:R-:W-:-:S03]  /*6a940*/  IMAD.MOV.U32 R8, RZ, RZ, R15 ;  /* 0x000000ffff087224 */ /* 0x000fc600078e000f */
[----:B------:R1:W-:Y:S04]  /*6a950*/  STL [R1+0x2f64], R13 ;  /* 0x002f640d01007387 */ /* 0x0003e80000100800 */
[----:B------:R-:W3:Y:S04]  /*6a960*/  LDL.LU R15, [R1+0x2e50] ;  /* 0x002e5000010f7983 */ /* 0x000ee80000300800 */
[----:B------:R1:W-:Y:S02]  /*6a970*/  LDGSTS.E [R7+0x200], desc[UR60][R8.64], P0 ;  /* 0x0020000008077fae */ /* 0x0003e4000812187c */
[----:B-1----:R-:W-:-:S02]  /*6a980*/  IMAD.MOV.U32 R9, RZ, RZ, R13 ;  /* 0x000000ffff097224 */ /* 0x002fc400078e000d */
[----:B------:R-:W-:Y:S01]  /*6a990*/  IMAD.MOV.U32 R8, RZ, RZ, R6 ;  /* 0x000000ffff087224 */ /* 0x000fe200078e0006 */
[----:B------:R-:W3:Y:S04]  /*6a9a0*/  LDL.LU R13, [R1+0x2e5c] ;  /* 0x002e5c00010d7983 */ /* 0x000ee80000300800 */
[----:B------:R-:W3:Y:S01]  /*6a9b0*/  LDL.LU R6, [R1+0x2e64] ;  /* 0x002e640001067983 */ /* 0x000ee20000300800 */
[----:B------:R-:W-:-:S03]  /*6a9c0*/  UISETP.GT.AND UP1, UPT, UR12, 0x4, UPT ;  /* 0x000000040c00788c */ /* 0x000fc6000bf24270 */
[----:B------:R1:W-:Y:S01]  /*6a9d0*/  LDGSTS.E [R7+0x280], desc[UR60][R8.64], P0 ;  /* 0x0028000008077fae */ /* 0x0003e2000812187c */
[----:B----4-:R-:W-:-:S05]  /*6a9e0*/  IADD3 R11, P1, R11, R2, RZ ;  /* 0x000000020b0b7210 */ /* 0x010fca0007f3e0ff */
[----:B--2---:R-:W-:Y:S01]  /*6a9f0*/  IMAD.X R12, R12, 0x1, R3, P1 ;  /* 0x000000010c0c7824 */ /* 0x004fe200008e0603 */
[----:B------:R-:W-:Y:S04]  /*6aa00*/  STL [R1+0x2f70], R11 ;  /* 0x002f700b01007387 */ /* 0x000fe80000100800 */
[----:B------:R2:W-:Y:S04]  /*6aa10*/  STL [R1+0x2f6c], R12 ;  /* 0x002f6c0c01007387 */ /* 0x0005e80000100800 */
[----:B------:R-:W4:Y:S04]  /*6aa20*/  LDL.LU R18, [R1+0x2e58] ;  /* 0x002e580001127983 */ /* 0x000f280000300800 */
[----:B------:R-:W4:Y:S01]  /*6aa30*/  LDL.LU R19, [R1+0x2e60] ;  /* 0x002e600001137983 */ /* 0x000f220000300800 */
[----:B------:R-:W-:Y:S01]  /*6aa40*/  USEL UR10, URZ, 0x4, !UP1 ;  /* 0x000000043f0a7887 */ /* 0x000fe2000c800000 */
[----:B-1----:R-:W-:Y:S01]  /*6aa50*/  MOV R8, R11 ;  /* 0x0000000b00087202 */ /* 0x002fe20000000f00 */
[----:B------:R-:W-:-:S02]  /*6aa60*/  IMAD.MOV.U32 R9, RZ, RZ, R12 ;  /* 0x000000ffff097224 */ /* 0x000fc400078e000c */
[----:B------:R-:W-:Y:S01]  /*6aa70*/  USEL UR10, UR10, URZ, !UP0 ;  /* 0x0000003f0a0a7287 */ /* 0x000fe2000c000000 */
[----:B--2---:R-:W2:Y:S04]  /*6aa80*/  LDL.LU R12, [R1+0x2e6c] ;  /* 0x002e6c00010c7983 */ /* 0x004ea80000300800 */
[----:B------:R1:W-:Y:S01]  /*6aa90*/  LDGSTS.E [R7+0x300], desc[UR60][R8.64], P0 ;  /* 0x0030000008077fae */ /* 0x0003e2000812187c */
[----:B------:R-:W-:-:S03]  /*6aaa0*/  ISETP.NE.U32.AND P1, PT, RZ, UR10, PT ;  /* 0x0000000aff007c0c */ /* 0x000fc6000bf25070 */
[----:B------:R-:W2:Y:S01]  /*6aab0*/  LDL.LU R11, [R1+0x2e74] ;  /* 0x002e7400010b7983 */ /* 0x000ea20000300800 */
[----:B---3--:R-:W-:-:S05]  /*6aac0*/  IADD3 R14, P2, R14, R2, RZ ;  /* 0x000000020e0e7210 */ /* 0x008fca0007f5e0ff */
[----:B-1----:R-:W-:Y:S02]  /*6aad0*/  IMAD.MOV.U32 R8, RZ, RZ, R14 ;  /* 0x000000ffff087224 */ /* 0x002fe400078e000e */
[----:B------:R-:W-:Y:S01]  /*6aae0*/  IMAD.X R20, R20, 0x1, R3, P2 ;  /* 0x0000000114147824 */ /* 0x000fe200010e0603 */
[----:B------:R-:W-:-:S03]  /*6aaf0*/  IADD3 R21, P3, R21, R2, RZ ;  /* 0x0000000215157210 */ /* 0x000fc60007f7e0ff */
[----:B------:R-:W-:Y:S01]  /*6ab00*/  IMAD.MOV.U32 R9, RZ, RZ, R20 ;  /* 0x000000ffff097224 */ /* 0x000fe200078e0014 */
[----:B------:R-:W-:Y:S01]  /*6ab10*/  STL [R1+0x2f78], R14 ;  /* 0x002f780e01007387 */ /* 0x000fe20000100800 */
[----:B------:R-:W-:-:S03]  /*6ab20*/  IMAD.X R22, R22, 0x1, R3, P3 ;  /* 0x0000000116167824 */ /* 0x000fc600018e0603 */
[----:B------:R1:W-:Y:S04]  /*6ab30*/  LDGSTS.E [R7+0x380], desc[UR60][R8.64], P0 ;  /* 0x0038000008077fae */ /* 0x0003e8000812187c */
[----:B------:R3:W-:Y:S04]  /*6ab40*/  STL [R1+0x2f74], R20 ;  /* 0x002f741401007387 */ /* 0x0007e80000100800 */
[----:B------:R-:W-:Y:S01]  /*6ab50*/  STL [R1+0x2e44], R21 ;  /* 0x002e441501007387 */ /* 0x000fe20000100800 */
[----:B------:R-:W-:-:S03]  /*6ab60*/  IADD3 R16, P0, R16, R2, RZ ;  /* 0x0000000210107210 */ /* 0x000fc60007f1e0ff */
[----:B---3--:R-:W3:Y:S01]  /*6ab70*/  LDL.LU R20, [R1+0x2e68] ;  /* 0x002e680001147983 */ /* 0x008ee20000300800 */
[----:B-1----:R-:W-:Y:S01]  /*6ab80*/  IMAD.MOV.U32 R8, RZ, RZ, R21 ;  /* 0x000000ffff087224 */ /* 0x002fe200078e0015 */
[----:B------:R-:W-:Y:S02]  /*6ab90*/  MOV R9, R22 ;  /* 0x0000001600097202 */ /* 0x000fe40000000f00 */
[----:B------:R-:W-:Y:S01]  /*6aba0*/  IADD3 R10, P2, R10, R2, RZ ;  /* 0x000000020a0a7210 */ /* 0x000fe20007f5e0ff */
[----:B------:R-:W-:Y:S04]  /*6abb0*/  STL [R1+0x2e40], R22 ;  /* 0x002e401601007387 */ /* 0x000fe80000100800 */
[----:B------:R-:W3:Y:S04]  /*6abc0*/  LDL.LU R14, [R1+0x2e70] ;  /* 0x002e7000010e7983 */ /* 0x000ee80000300800 */
[----:B------:R1:W-:Y:S04]  /*6abd0*/  STL [R1+0x2e4c], R16 ;  /* 0x002e4c1001007387 */ /* 0x0003e80000100800 */
[----:B------:R1:W-:Y:S01]  /*6abe0*/  LDGSTS.E [R7+0x1000], desc[UR60][R8.64], P1 ;  /* 0x0100000008077fae */ /* 0x0003e2000892187c */
[----:B------:R-:W-:-:S05]  /*6abf0*/  IMAD.X R17, R17, 0x1, R3, P0 ;  /* 0x0000000111117824 */ /* 0x000fca00000e0603 */
[----:B------:R1:W-:Y:S02]  /*6ac00*/  STL [R1+0x2e48], R17 ;  /* 0x002e481101007387 */ /* 0x0003e40000100800 */
[----:B-1----:R-:W-:Y:S02]  /*6ac10*/  IMAD.MOV.U32 R8, RZ, RZ, R16 ;  /* 0x000000ffff087224 */ /* 0x002fe400078e0010 */
[----:B------:R-:W-:Y:S01]  /*6ac20*/  IMAD.X R15, R15, 0x1, R3, P2 ;  /* 0x000000010f0f7824 */ /* 0x000fe200010e0603 */
[----:B------:R-:W-:Y:S04]  /*6ac30*/  STL [R1+0x2e54], R10 ;  /* 0x002e540a01007387 */ /* 0x000fe80000100800 */
[----:B------:R-:W3:Y:S01]  /*6ac40*/  LDL.LU R16, [R1+0x2e7c] ;  /* 0x002e7c0001107983 */ /* 0x000ee20000300800 */
[----:B------:R-:W-:-:S03]  /*6ac50*/  IMAD.MOV.U32 R9, RZ, RZ, R17 ;  /* 0x000000ffff097224 */ /* 0x000fc600078e0011 */
[----:B------:R1:W-:Y:S04]  /*6ac60*/  STL [R1+0x2e50], R15 ;  /* 0x002e500f01007387 */ /* 0x0003e80000100800 */
[----:B------:R-:W3:Y:S04]  /*6ac70*/  LDL.LU R17, [R1+0x2e78] ;  /* 0x002e780001117983 */ /* 0x000ee80000300800 */
[----:B------:R1:W-:Y:S01]  /*6ac80*/  LDGSTS.E [R7+0x1080], desc[UR60][R8.64], P1 ;  /* 0x0108000008077fae */ /* 0x0003e2000892187c */
[-C--:B------:R-:W-:Y:S02]  /*6ac90*/  IADD3 R13, P0, R13, R2.reuse, RZ ;  /* 0x000000020d0d7210 */ /* 0x080fe40007f1e0ff */
[----:B------:R-:W-:Y:S01]  /*6aca0*/  IADD3 R6, P2, R6, R2, RZ ;  /* 0x0000000206067210 */ /* 0x000fe20007f5e0ff */
[----:B-1----:R-:W-:-:S02]  /*6acb0*/  IMAD.MOV.U32 R8, RZ, RZ, R10 ;  /* 0x000000ffff087224 */ /* 0x002fc400078e000a */
[----:B------:R-:W-:Y:S02]  /*6acc0*/  IMAD.MOV.U32 R9, RZ, RZ, R15 ;  /* 0x000000ffff097224 */ /* 0x000fe400078e000f */
[----:B------:R-:W3:Y:S04]  /*6acd0*/  LDL.LU R15, [R1+0x2d04] ;  /* 0x002d0400010f7983 */ /* 0x000ee80000300800 */
[----:B------:R-:W3:Y:S04]  /*6ace0*/  LDL.LU R10, [R1+0x2d0c] ;  /* 0x002d0c00010a7983 */ /* 0x000ee80000300800 */
[----:B------:R-:W-:Y:S04]  /*6acf0*/  STL [R1+0x2e5c], R13 ;  /* 0x002e5c0d01007387 */ /* 0x000fe80000100800 */
[----:B------:R1:W-:Y:S02]  /*6ad00*/  LDGSTS.E [R7+0x1100], desc[UR60][R8.64], P1 ;  /* 0x0110000008077fae */ /* 0x0003e4000892187c */
[----:B-1----:R-:W-:Y:S01]  /*6ad10*/  IMAD.MOV.U32 R8, RZ, RZ, R13 ;  /* 0x000000ffff087224 */ /* 0x002fe200078e000d */
[----:B----4-:R-:W-:-:S05]  /*6ad20*/  IADD3.X R18, R18, R3, RZ, P0, !PT ;  /* 0x0000000312127210 */ /* 0x010fca00007fe4ff */
[----:B------:R1:W-:Y:S01]  /*6ad30*/  STL [R1+0x2e58], R18 ;  /* 0x002e581201007387 */ /* 0x0003e20000100800 */
[----:B------:R-:W-:Y:S02]  /*6ad40*/  IMAD.MOV.U32 R9, RZ, RZ, R18 ;  /* 0x000000ffff097224 */ /* 0x000fe400078e0012 */
[----:B------:R-:W-:Y:S01]  /*6ad50*/  IMAD.X R19, R19, 0x1, R3, P2 ;  /* 0x0000000113137824 */ /* 0x000fe200010e0603 */
[----:B------:R-:W-:Y:S01]  /*6ad60*/  STL [R1+0x2e64], R6 ;  /* 0x002e640601007387 */ /* 0x000fe20000100800 */
[----:B--2---:R-:W-:-:S03]  /*6ad70*/  IADD3 R12, P0, R12, R2, RZ ;  /* 0x000000020c0c7210 */ /* 0x004fc60007f1e0ff */
[----:B------:R2:W-:Y:S04]  /*6ad80*/  LDGSTS.E [R7+0x1180], desc[UR60][R8.64], P1 ;  /* 0x0118000008077fae */ /* 0x0005e8000892187c */
[----:B-1----:R-:W4:Y:S04]  /*6ad90*/  LDL.LU R18, [R1+0x2d00] ;  /* 0x002d000001127983 */ /* 0x002f280000300800 */
[----:B------:R1:W-:Y:S04]  /*6ada0*/  STL [R1+0x2e60], R19 ;  /* 0x002e601301007387 */ /* 0x0003e80000100800 */
[----:B------:R-:W4:Y:S01]  /*6adb0*/  LDL.LU R13, [R1+0x2d08] ;  /* 0x002d0800010d7983 */ /* 0x000f220000300800 */
[----:B--2---:R-:W-:Y:S01]  /*6adc0*/  IMAD.MOV.U32 R8, RZ, RZ, R6 ;  /* 0x000000ffff087224 */ /* 0x004fe200078e0006 */
[----:B------:R-:W-:Y:S01]  /*6add0*/  IADD3 R11, P2, R11, R2, RZ ;  /* 0x000000020b0b7210 */ /* 0x000fe20007f5e0ff */
[----:B------:R-:W-:-:S02]  /*6ade0*/  IMAD.MOV.U32 R9, RZ, RZ, R19 ;  /* 0x000000ffff097224 */ /* 0x000fc400078e0013 */
[----:B-1----:R-:W2:Y:S04]  /*6adf0*/  LDL.LU R19, [R1+0x2d14] ;  /* 0x002d140001137983 */ /* 0x002ea80000300800 */
[----:B------:R-:W2:Y:S04]  /*6ae00*/  LDL.LU R6, [R1+0x2d1c] ;  /* 0x002d1c0001067983 */ /* 0x000ea80000300800 */
[----:B------:R-:W-:Y:S04]  /*6ae10*/  STL [R1+0x2e6c], R12 ;  /* 0x002e6c0c01007387 */ /* 0x000fe80000100800 */
[----:B------:R1:W-:Y:S02]  /*6ae20*/  LDGSTS.E [R7+0x1200], desc[UR60][R8.64], P1 ;  /* 0x0120000008077fae */ /* 0x0003e4000892187c */
[----:B-1----:R-:W-:-:S02]  /*6ae30*/  IMAD.MOV.U32 R8, RZ, RZ, R12 ;  /* 0x000000ffff087224 */ /* 0x002fc400078e000c */
[----:B---3--:R-:W-:-:S04]  /*6ae40*/  IMAD.X R20, R20, 0x1, R3, P0 ;  /* 0x0000000114147824 */ /* 0x008fc800000e0603 */
[----:B------:R-:W-:Y:S01]  /*6ae50*/  IMAD.MOV.U32 R9, RZ, RZ, R20 ;  /* 0x000000ffff097224 */ /* 0x000fe200078e0014 */
[----:B------:R1:W-:Y:S04]  /*6ae60*/  STL [R1+0x2e68], R20 ;  /* 0x002e681401007387 */ /* 0x0003e80000100800 */
[----:B------:R-:W-:Y:S01]  /*6ae70*/  STL [R1+0x2e74], R11 ;  /* 0x002e740b01007387 */ /* 0x000fe20000100800 */
[----:B------:R-:W-:-:S03]  /*6ae80*/  IADD3.X R14, R14, R3, RZ, P2, !PT ;  /* 0x000000030e0e7210 */ /* 0x000fc600017fe4ff */
[----:B------:R3:W-:Y:S04]  /*6ae90*/  LDGSTS.E [R7+0x1280], desc[UR60][R8.64], P1 ;  /* 0x0128000008077fae */ /* 0x0007e8000892187c */
[----:B-1----:R-:W2:Y:S04]  /*6aea0*/  LDL.LU R20, [R1+0x2d10] ;  /* 0x002d100001147983 */ /* 0x002ea80000300800 */
[----:B------:R1:W-:Y:S01]  /*6aeb0*/  STL [R1+0x2e70], R14 ;  /* 0x002e700e01007387 */ /* 0x0003e20000100800 */
[----:B---3--:R-:W-:-:S03]  /*6aec0*/  IMAD.MOV.U32 R8, RZ, RZ, R11 ;  /* 0x000000ffff087224 */ /* 0x008fc600078e000b */
[----:B------:R-:W3:Y:S01]  /*6aed0*/  LDL.LU R12, [R1+0x2d18] ;  /* 0x002d1800010c7983 */ /* 0x000ee20000300800 */
[----:B------:R-:W-:-:S03]  /*6aee0*/  IMAD.MOV.U32 R9, RZ, RZ, R14 ;  /* 0x000000ffff097224 */ /* 0x000fc600078e000e */
[----:B-1----:R-:W3:Y:S04]  /*6aef0*/  LDL.LU R14, [R1+0x2d24] ;  /* 0x002d2400010e7983 */ /* 0x002ee80000300800 */
[----:B------:R-:W3:Y:S01]  /*6af00*/  LDL.LU R11, [R1+0x2d2c] ;  /* 0x002d2c00010b7983 */ /* 0x000ee20000300800 */
[----:B------:R-:W-:-:S03]  /*6af10*/  IADD3 R16, P0, R16, R2, RZ ;  /* 0x0000000210107210 */ /* 0x000fc60007f1e0ff */
[----:B------:R1:W-:Y:S02]  /*6af20*/  LDGSTS.E [R7+0x1300], desc[UR60][R8.64], P1 ;  /* 0x0130000008077fae */ /* 0x0003e4000892187c */
[----:B------:R-:W-:Y:S02]  /*6af30*/  IMAD.X R17, R17, 0x1, R3, P0 ;  /* 0x0000000111117824 */ /* 0x000fe400000e0603 */
[----:B------:R-:W-:Y:S04]  /*6af40*/  STL [R1+0x2e7c], R16 ;  /* 0x002e7c1001007387 */ /* 0x000fe80000100800 */
[----:B------:R1:W-:Y:S02]  /*6af50*/  STL [R1+0x2e78], R17 ;  /* 0x002e781101007387 */ /* 0x0003e40000100800 */
[----:B-1----:R-:W-:Y:S01]  /*6af60*/  MOV R9, R17 ;  /* 0x0000001100097202 */ /* 0x002fe20000000f00 */
[----:B------:R-:W-:-:S05]  /*6af70*/  IMAD.MOV.U32 R8, RZ, RZ, R16 ;  /* 0x000000ffff087224 */ /* 0x000fca00078e0010 */
[----:B------:R1:W-:Y:S04]  /*6af80*/  LDGSTS.E [R7+0x1380], desc[UR60][R8.64], P1 ;  /* 0x0138000008077fae */ /* 0x0003e8000892187c */
[----:B------:R-:W3:Y:S01]  /*6af90*/  LDL.LU R17, [R1+0x2d20] ;  /* 0x002d200001117983 */ /* 0x000ee20000300800 */
[----:B------:R-:W-:-:S03]  /*6afa0*/  IADD3 R15, P1, R15, R2, RZ ;  /* 0x000000020f0f7210 */ /* 0x000fc60007f3e0ff */
[----:B------:R-:W3:Y:S01]  /*6afb0*/  LDL.LU R16, [R1+0x2d28] ;  /* 0x002d280001107983 */ /* 0x000ee20000300800 */
[----:B------:R-:W-:-:S03]  /*6afc0*/  IADD3 R10, P2, R10, R2, RZ ;  /* 0x000000020a0a7210 */ /* 0x000fc60007f5e0ff */
[----:B------:R4:W-:Y:S01]  /*6afd0*/  STL [R1+0x2d04], R15 ;  /* 0x002d040f01007387 */ /* 0x0009e20000100800 */
[----:B-1----:R-:W-:Y:S02]  /*6afe0*/  IMAD.MOV.U32 R8, RZ, RZ, R15 ;  /* 0x000000ffff087224 */ /* 0x002fe400078e000f */
[----:B----4-:R-:W-:-:S05]  /*6aff0*/  IMAD.X R18, R18, 0x1, R3, P1 ;  /* 0x0000000112127824 */ /* 0x010fca00008e0603 */
[----:B------:R1:W-:Y:S01]  /*6b000*/  STL [R1+0x2d00], R18 ;  /* 0x002d001201007387 */ /* 0x0003e20000100800 */
[----:B------:R-:W-:-:S03]  /*6b010*/  IMAD.X R13, R13, 0x1, R3, P2 ;  /* 0x000000010d0d7824 */ /* 0x000fc600010e0603 */
[----:B------:R4:W-:Y:S04]  /*6b020*/  STL [R1+0x2d0c], R10 ;  /* 0x002d0c0a01007387 */ /* 0x0009e80000100800 */
[----:B------:R-:W3:Y:S01]  /*6b030*/  LDL.LU R15, [R1+0x2d34] ;  /* 0x002d3400010f7983 */ /* 0x000ee20000300800 */
[----:B------:R-:W-:-:S03]  /*6b040*/  IMAD.MOV.U32 R9, RZ, RZ, R18 ;  /* 0x000000ffff097224 */ /* 0x000fc600078e0012 */
[----:B------:R4:W-:Y:S04]  /*6b050*/  STL [R1+0x2d08], R13 ;  /* 0x002d080d01007387 */ /* 0x0009e80000100800 */
[----:B-1----:R-:W3:Y:S01]  /*6b060*/  LDL.LU R18, [R1+0x2d30] ;  /* 0x002d300001127983 */ /* 0x002ee20000300800 */
[----:B------:R-:W-:-:S04]  /*6b070*/  UISETP.GT.AND UP1, UPT, UR12, 0x8, UPT ;  /* 0x000000080c00788c */ /* 0x000fc8000bf24270 */
[----:B------:R-:W-:-:S04]  /*6b080*/  USEL UR10, URZ, 0x4, !UP1 ;  /* 0x000000043f0a7887 */ /* 0x000fc8000c800000 */
[----:B------:R-:W-:-:S06]  /*6b090*/  USEL UR10, UR10, URZ, !UP0 ;  /* 0x0000003f0a0a7287 */ /* 0x000fcc000c000000 */
[----:B------:R-:W-:Y:S02]  /*6b0a0*/  ISETP.NE.U32.AND P0, PT, RZ, UR10, PT ;  /* 0x0000000aff007c0c */ /* 0x000fe4000bf05070 */
[-C--:B--2---:R-:W-:Y:S02]  /*6b0b0*/  IADD3 R19, P1, R19, R2.reuse, RZ ;  /* 0x0000000213137210 */ /* 0x084fe40007f3e0ff */
[----:B------:R-:W-:-:S09]  /*6b0c0*/  IADD3 R6, P2, R6, R2, RZ ;  /* 0x0000000206067210 */ /* 0x000fd20007f5e0ff */
[----:B------:R1:W-:Y:S02]  /*6b0d0*/  LDGSTS.E [R7+0x2000], desc[UR60][R8.64], P0 ;  /* 0x0200000008077fae */ /* 0x0003e4000812187c */
[----:B-1----:R-:W-:Y:S02]  /*6b0e0*/  IMAD.MOV.U32 R8, RZ, RZ, R10 ;  /* 0x000000ffff087224 */ /* 0x002fe400078e000a */
[----:B------:R-:W-:Y:S01]  /*6b0f0*/  IMAD.MOV.U32 R9, RZ, RZ, R13 ;  /* 0x000000ffff097224 */ /* 0x000fe200078e000d */
[----:B----4-:R-:W2:Y:S04]  /*6b100*/  LDL.LU R10, [R1+0x2d3c] ;  /* 0x002d3c00010a7983 */ /* 0x010ea80000300800 */
[----:B------:R-:W4:Y:S01]  /*6b110*/  LDL.LU R13, [R1+0x2c04] ;  /* 0x002c0400010d7983 */ /* 0x000f220000300800 */
[----:B------:R-:W-:-:S03]  /*6b120*/  IADD3.X R20, R20, R3, RZ, P1, !PT ;  /* 0x0000000314147210 */ /* 0x000fc60000ffe4ff */
[----:B------:R-:W-:Y:S04]  /*6b130*/  STL [R1+0x2d14], R19 ;  /* 0x002d141301007387 */ /* 0x000fe80000100800 */
[----:B------:R1:W-:Y:S04]  /*6b140*/  LDGSTS.E [R7+0x2080], desc[UR60][R8.64], P0 ;  /* 0x0208000008077fae */ /* 0x0003e8000812187c */
[----:B------:R1:W-:Y:S01]  /*6b150*/  STL [R1+0x2d10], R20 ;  /* 0x002d101401007387 */ /* 0x0003e20000100800 */
[----:B---3--:R-:W-:-:S03]  /*6b160*/  IMAD.X R12, R12, 0x1, R3, P2 ;  /* 0x000000010c0c7824 */ /* 0x008fc600010e0603 */
[----:B------:R-:W-:Y:S01]  /*6b170*/  STL [R1+0x2d1c], R6 ;  /* 0x002d1c0601007387 */ /* 0x000fe20000100800 */
[-C--:B------:R-:W-:Y:S01]  /*6b180*/  IADD3 R14, P1, R14, R2.reuse, RZ ;  /* 0x000000020e0e7210 */ /* 0x080fe20007f3e0ff */
[----:B-1----:R-:W-:Y:S02]  /*6b190*/  IMAD.MOV.U32 R9, RZ, RZ, R20 ;  /* 0x000000ffff097224 */ /* 0x002fe400078e0014 */
[----:B------:R-:W3:Y:S01]  /*6b1a0*/  LDL.LU R20, [R1+0x2d38] ;  /* 0x002d380001147983 */ /* 0x000ee20000300800 */
[----:B------:R-:W-:Y:S01]  /*6b1b0*/  IMAD.MOV.U32 R8, RZ, RZ, R19 ;  /* 0x000000ffff087224 */ /* 0x000fe200078e0013 */
[----:B------:R-:W-:Y:S02]  /*6b1c0*/  IADD3 R11, P2, R11, R2, RZ ;  /* 0x000000020b0b7210 */ /* 0x000fe40007f5e0ff */
[----:B------:R1:W-:Y:S04]  /*6b1d0*/  STL [R1+0x2d18], R12 ;  /* 0x002d180c01007387 */ /* 0x0003e80000100800 */
[----:B------:R1:W-:Y:S04]  /*6b1e0*/  LDGSTS.E [R7+0x2100], desc[UR60][R8.64], P0 ;  /* 0x0210000008077fae */ /* 0x0003e8000812187c */
[----:B------:R-:W3:Y:S01]  /*6b1f0*/  LDL.LU R19, [R1+0x2c00] ;  /* 0x002c000001137983 */ /* 0x000ee20000300800 */
[----:B-1----:R-:W-:-:S02]  /*6b200*/  IMAD.MOV.U32 R8, RZ, RZ, R6 ;  /* 0x000000ffff087224 */ /* 0x002fc400078e0006 */
[----:B------:R-:W-:Y:S02]  /*6b210*/  IMAD.MOV.U32 R9, RZ, RZ, R12 ;  /* 0x000000ffff097224 */ /* 0x000fe400078e000c */
[----:B------:R-:W-:Y:S01]  /*6b220*/  IMAD.X R17, R17, 0x1, R3, P1 ;  /* 0x0000000111117824 */ /* 0x000fe200008e0603 */
[----:B------:R-:W3:Y:S04]  /*6b230*/  LDL.LU R12, [R1+0x2c0c] ;  /* 0x002c0c00010c7983 */ /* 0x000ee80000300800 */
[----:B------:R-:W3:Y:S01]  /*6b240*/  LDL.LU R6, [R1+0x2c14] ;  /* 0x002c140001067983 */ /* 0x000ee20000300800 */
[----:B------:R-:W-:-:S03]  /*6b250*/  IADD3.X R16, R16, R3, RZ, P2, !PT ;  /* 0x0000000310107210 */ /* 0x000fc600017fe4ff */
        /* <DEDUP_REMOVED lines=11> */
[----:B------:R-:W-:Y:S02]  /*6b310*/  IMAD.MOV.U32 R9, RZ, RZ, R16 ;  /* 0x000000ffff097224 */ /* 0x000fe400078e0010 */
[----:B------:R-:W3:Y:S04]  /*6b320*/  LDL.LU R16, [R1+0x2c1c] ;  /* 0x002c1c0001107983 */ /* 0x000ee80000300800 */
[----:B------:R-:W3:Y:S04]  /*6b330*/  LDL.LU R11, [R1+0x2c24] ;  /* 0x002c2400010b7983 */ /* 0x000ee80000300800 */
[----:B------:R1:W-:Y:S01]  /*6b340*/  LDGSTS.E [R7+0x2280], desc[UR60][R8.64], P0 ;  /* 0x0228000008077fae */ /* 0x0003e2000812187c */
[----:B------:R-:W-:-:S05]  /*6b350*/  IADD3 R15, P1, R15, R2, RZ ;  /* 0x000000020f0f7210 */ /* 0x000fca0007f3e0ff */
[----:B------:R-:W-:Y:S01]  /*6b360*/  IMAD.X R18, R18, 0x1, R3, P1 ;  /* 0x0000000112127824 */ /* 0x000fe200008e0603 */
[----:B------:R-:W-:Y:S04]  /*6b370*/  STL [R1+0x2d34], R15 ;  /* 0x002d340f01007387 */ /* 0x000fe80000100800 */
[----:B------:R1:W-:Y:S02]  /*6b380*/  STL [R1+0x2d30], R18 ;  /* 0x002d301201007387 */ /* 0x0003e40000100800 */
[----:B-1----:R-:W-:Y:S01]  /*6b390*/  MOV R9, R18 ;  /* 0x0000001200097202 */ /* 0x002fe20000000f00 */
[----:B------:R-:W-:Y:S01]  /*6b3a0*/  IMAD.MOV.U32 R8, RZ, RZ, R15 ;  /* 0x000000ffff087224 */ /* 0x000fe200078e000f */
[----:B------:R-:W-:Y:S01]  /*6b3b0*/  UISETP.GT.AND UP1, UPT, UR12, 0xc, UPT ;  /* 0x0000000c0c00788c */ /* 0x000fe2000bf24270 */
[----:B------:R-:W3:Y:S04]  /*6b3c0*/  LDL.LU R18, [R1+0x2c18] ;  /* 0x002c180001127983 */ /* 0x000ee80000300800 */
[----:B------:R-:W3:Y:S01]  /*6b3d0*/  LDL.LU R15, [R1+0x2c20] ;  /* 0x002c2000010f7983 */ /* 0x000ee20000300800 */
[----:B------:R-:W-:-:S03]  /*6b3e0*/  USEL UR10, URZ, 0x4, !UP1 ;  /* 0x000000043f0a7887 */ /* 0x000fc6000c800000 */
[----:B------:R1:W-:Y:S01]  /*6b3f0*/  LDGSTS.E [R7+0x2300], desc[UR60][R8.64], P0 ;  /* 0x0230000008077fae */ /* 0x0003e2000812187c */
[----:B------:R-:W-:-:S06]  /*6b400*/  USEL UR10, UR10, URZ, !UP0 ;  /* 0x0000003f0a0a7287 */ /* 0x000fcc000c000000 */
[----:B------:R-:W-:Y:S02]  /*6b410*/  ISETP.NE.U32.AND P1, PT, RZ, UR10, PT ;  /* 0x0000000aff007c0c */ /* 0x000fe4000bf25070 */
[-C--:B--2---:R-:W-:Y:S02]  /*6b420*/  IADD3 R10, P2, R10, R2.reuse, RZ ;  /* 0x000000020a0a7210 */ /* 0x084fe40007f5e0ff */
[----:B----4-:R-:W-:-:S03]  /*6b430*/  IADD3 R13, P3, R13, R2, RZ ;  /* 0x000000020d0d7210 */ /* 0x010fc60007f7e0ff */
[----:B-1----:R-:W-:Y:S01]  /*6b440*/  IMAD.MOV.U32 R8, RZ, RZ, R10 ;  /* 0x000000ffff087224 */ /* 0x002fe200078e000a */
[----:B------:R1:W-:Y:S01]  /*6b450*/  STL [R1+0x2d3c], R10 ;  /* 0x002d3c0a01007387 */ /* 0x0003e20000100800 */
[----:B---3--:R-:W-:-:S04]  /*6b460*/  IMAD.X R20, R20, 0x1, R3, P2 ;  /* 0x0000000114147824 */ /* 0x008fc800010e0603 */
[----:B------:R-:W-:Y:S01]  /*6b470*/  IMAD.MOV.U32 R9, RZ, RZ, R20 ;  /* 0x000000ffff097224 */ /* 0x000fe200078e0014 */
[----:B------:R-:W-:Y:S04]  /*6b480*/  STL [R1+0x2d38], R20 ;  /* 0x002d381401007387 */ /* 0x000fe80000100800 */
[----:B------:R2:W-:Y:S01]  /*6b490*/  STL [R1+0x2c04], R13 ;  /* 0x002c040d01007387 */ /* 0x0005e20000100800 */
[----:B------:R-:W-:-:S03]  /*6b4a0*/  IMAD.X R19, R19, 0x1, R3, P3 ;  /* 0x0000000113137824 */ /* 0x000fc600018e0603 */
[----:B------:R3:W-:Y:S04]  /*6b4b0*/  LDGSTS.E [R7+0x2380], desc[UR60][R8.64], P0 ;  /* 0x0238000008077fae */ /* 0x0007e8000812187c */
[----:B------:R-:W4:Y:S04]  /*6b4c0*/  LDL.LU R21, [R1+0x2c2c] ;  /* 0x002c2c0001157983 */ /* 0x000f280000300800 */
[----:B------:R-:W-:Y:S01]  /*6b4d0*/  STL [R1+0x2c00], R19 ;  /* 0x002c001301007387 */ /* 0x000fe20000100800 */
[----:B------:R-:W-:-:S03]  /*6b4e0*/  IADD3 R12, P0, R12, R2, RZ ;  /* 0x000000020c0c7210 */ /* 0x000fc60007f1e0ff */
[----:B-1----:R-:W4:Y:S01]  /*6b4f0*/  LDL.LU R10, [R1+0x2c34] ;  /* 0x002c3400010a7983 */ /* 0x002f220000300800 */
[----:B---3--:R-:W-:Y:S02]  /*6b500*/  IMAD.MOV.U32 R8, RZ, RZ, R13 ;  /* 0x000000ffff087224 */ /* 0x008fe400078e000d */
[----:B------:R-:W-:Y:S01]  /*6b510*/  IMAD.MOV.U32 R9, RZ, RZ, R19 ;  /* 0x000000ffff097224 */ /* 0x000fe200078e0013 */
[----:B------:R-:W3:Y:S01]  /*6b520*/  LDL.LU R22, [R1+0x2c28] ;  /* 0x002c280001167983 */ /* 0x000ee20000300800 */
[----:B------:R-:W-:-:S03]  /*6b530*/  IADD3 R6, P2, R6, R2, RZ ;  /* 0x0000000206067210 */ /* 0x000fc60007f5e0ff */
[----:B--2---:R-:W2:Y:S04]  /*6b540*/  LDL.LU R13, [R1+0x2c30] ;  /* 0x002c3000010d7983 */ /* 0x004ea80000300800 */
[----:B------:R1:W-:Y:S04]  /*6b550*/  STL [R1+0x2c0c], R12 ;  /* 0x002c0c0c01007387 */ /* 0x0003e80000100800 */
[----:B------:R1:W-:Y:S01]  /*6b560*/  LDGSTS.E [R7+0x3000], desc[UR60][R8.64], P1 ;  /* 0x0300000008077fae */ /* 0x0003e2000892187c */
[----:B------:R-:W-:Y:S01]  /*6b570*/  IADD3.X R17, R17, R3, RZ, P0, !PT ;  /* 0x0000000311117210 */ /* 0x000fe200007fe4ff */
[----:B-1----:R-:W-:-:S04]  /*6b580*/  IMAD.MOV.U32 R8, RZ, RZ, R12 ;  /* 0x000000ffff087224 */ /* 0x002fc800078e000c */
[----:B------:R1:W-:Y:S01]  /*6b590*/  STL [R1+0x2c08], R17 ;  /* 0x002c081101007387 */ /* 0x0003e20000100800 */
[----:B------:R-:W-:-:S03]  /*6b5a0*/  IMAD.X R14, R14, 0x1, R3, P2 ;  /* 0x000000010e0e7824 */ /* 0x000fc600010e0603 */
[----:B------:R1:W-:Y:S04]  /*6b5b0*/  STL [R1+0x2c14], R6 ;  /* 0x002c140601007387 */ /* 0x0003e80000100800 */
[----:B------:R-:W2:Y:S01]  /*6b5c0*/  LDL.LU R12, [R1+0x2c3c] ;  /* 0x002c3c00010c7983 */ /* 0x000ea20000300800 */
[----:B------:R-:W-:-:S03]  /*6b5d0*/  IMAD.MOV.U32 R9, RZ, RZ, R17 ;  /* 0x000000ffff097224 */ /* 0x000fc600078e0011 */
[----:B------:R1:W-:Y:S04]  /*6b5e0*/  STL [R1+0x2c10], R14 ;  /* 0x002c100e01007387 */ /* 0x0003e80000100800 */
[----:B-1----:R-:W2:Y:S04]  /*6b5f0*/  LDL.LU R17, [R1+0x2c38] ;  /* 0x002c380001117983 */ /* 0x002ea80000300800 */
[----:B------:R1:W-:Y:S01]  /*6b600*/  LDGSTS.E [R7+0x3080], desc[UR60][R8.64], P1 ;  /* 0x0308000008077fae */ /* 0x0003e2000892187c */
[-C--:B------:R-:W-:Y:S02]  /*6b610*/  IADD3 R16, P0, R16, R2.reuse, RZ ;  /* 0x0000000210107210 */ /* 0x080fe40007f1e0ff */
[----:B------:R-:W-:Y:S01]  /*6b620*/  IADD3 R11, P2, R11, R2, RZ ;  /* 0x000000020b0b7210 */ /* 0x000fe20007f5e0ff */
[----:B-1----:R-:W-:-:S02]  /*6b630*/  IMAD.MOV.U32 R8, RZ, RZ, R6 ;  /* 0x000000ffff087224 */ /* 0x002fc400078e0006 */
[----:B------:R-:W-:Y:S01]  /*6b640*/  IMAD.MOV.U32 R9, RZ, RZ, R14 ;  /* 0x000000ffff097224 */ /* 0x000fe200078e000e */
[----:B------:R-:W2:Y:S04]  /*6b650*/  LDL.LU R6, [R1+0x21b8] ;  /* 0x0021b80001067983 */ /* 0x000ea80000300800 */
[----:B------:R-:W2:Y:S04]  /*6b660*/  LDL.LU R14, [R1+0x21c0] ;  /* 0x0021c000010e7983 */ /* 0x000ea80000300800 */
[----:B------:R-:W-:Y:S04]  /*6b670*/  STL [R1+0x2c1c], R16 ;  /* 0x002c1c1001007387 */ /* 0x000fe80000100800 */
[----:B------:R1:W-:Y:S01]  /*6b680*/  LDGSTS.E [R7+0x3100], desc[UR60][R8.64], P1 ;  /* 0x0310000008077fae */ /* 0x0003e2000892187c */
[----:B------:R-:W-:-:S05]  /*6b690*/  IMAD.X R18, R18, 0x1, R3, P0 ;  /* 0x0000000112127824 */ /* 0x000fca00000e0603 */
[----:B------:R1:W-:Y:S01]  /*6b6a0*/  STL [R1+0x2c18], R18 ;  /* 0x002c181201007387 */ /* 0x0003e20000100800 */
[----:B------:R-:W-:-:S03]  /*6b6b0*/  IADD3.X R15, R15, R3, RZ, P2, !PT ;  /* 0x000000030f0f7210 */ /* 0x000fc600017fe4ff */
[----:B------:R-:W-:Y:S04]  /*6b6c0*/  STL [R1+0x2c24], R11 ;  /* 0x002c240b01007387 */ /* 0x000fe80000100800 */
[----:B------:R-:W2:Y:S04]  /*6b6d0*/  LDL.LU R20, [R1+0x21b4] ;  /* 0x0021b40001147983 */ /* 0x000ea80000300800 */
[----:B------:R1:W-:Y:S04]  /*6b6e0*/  STL [R1+0x2c20], R15 ;  /* 0x002c200f01007387 */ /* 0x0003e80000100800 */
[----:B------:R-:W2:Y:S01]  /*6b6f0*/  LDL.LU R19, [R1+0x21bc] ;  /* 0x0021bc0001137983 */ /* 0x000ea20000300800 */
[----:B-1----:R-:W-:-:S02]  /*6b700*/  IMAD.MOV.U32 R8, RZ, RZ, R16 ;  /* 0x000000ffff087224 */ /* 0x002fc400078e0010 */
[----:B------:R-:W-:Y:S02]  /*6b710*/  IMAD.MOV.U32 R9, RZ, RZ, R18 ;  /* 0x000000ffff097224 */ /* 0x000fe400078e0012 */
[----:B------:R-:W2:Y:S04]  /*6b720*/  LDL.LU R18, [R1+0x21c4] ;  /* 0x0021c40001127983 */ /* 0x000ea80000300800 */
[----:B------:R1:W-:Y:S02]  /*6b730*/  LDGSTS.E [R7+0x3180], desc[UR60][R8.64], P1 ;  /* 0x0318000008077fae */ /* 0x0003e4000892187c */
[----:B-1----:R-:W-:Y:S02]  /*6b740*/  IMAD.MOV.U32 R9, RZ, RZ, R15 ;  /* 0x000000ffff097224 */ /* 0x002fe400078e000f */
[----:B------:R-:W2:Y:S01]  /*6b750*/  LDL.LU R15, [R1+0x21c8] ;  /* 0x0021c800010f7983 */ /* 0x000ea20000300800 */
[----:B------:R-:W-:-:S03]  /*6b760*/  IMAD.MOV.U32 R8, RZ, RZ, R11 ;  /* 0x000000ffff087224 */ /* 0x000fc600078e000b */
[----:B------:R-:W2:Y:S04]  /*6b770*/  LDL.LU R16, [R1+0x21cc] ;  /* 0x0021cc0001107983 */ /* 0x000ea80000300800 */
[----:B------:R-:W2:Y:S04]  /*6b780*/  LDL.LU R11, [R1+0x21d0] ;  /* 0x0021d000010b7983 */ /* 0x000ea80000300800 */
[----:B------:R1:W-:Y:S01]  /*6b790*/  LDGSTS.E [R7+0x3200], desc[UR60][R8.64], P1 ;  /* 0x0320000008077fae */ /* 0x0003e2000892187c */
[----:B----4-:R-:W-:-:S04]  /*6b7a0*/  IADD3 R21, P0, R21, R2, RZ ;  /* 0x0000000215157210 */ /* 0x010fc80007f1e0ff */
[----:B-1----:R-:W-:Y:S02]  /*6b7b0*/  MOV R8, R21 ;  /* 0x0000001500087202 */ /* 0x002fe40000000f00 */
[----:B------:R-:W-:Y:S01]  /*6b7c0*/  IADD3 R10, P2, R10, R2, RZ ;  /* 0x000000020a0a7210 */ /* 0x000fe20007f5e0ff */
[----:B---3--:R-:W-:-:S04]  /*6b7d0*/  IMAD.X R22, R22, 0x1, R3, P0 ;  /* 0x0000000116167824 */ /* 0x008fc800000e0603 */
[----:B------:R-:W-:Y:S02]  /*6b7e0*/  IMAD.MOV.U32 R9, RZ, RZ, R22 ;  /* 0x000000ffff097224 */ /* 0x000fe400078e0016 */
[----:B--2---:R-:W-:Y:S01]  /*6b7f0*/  IMAD.X R13, R13, 0x1, R3, P2 ;  /* 0x000000010d0d7824 */ /* 0x004fe200010e0603 */
[----:B------:R-:W-:Y:S01]  /*6b800*/  STL [R1+0x2c2c], R21 ;  /* 0x002c2c1501007387 */ /* 0x000fe20000100800 */
[----:B------:R-:W-:-:S03]  /*6b810*/  UISETP.GT.AND UP1, UPT, UR12, 0x10, UPT ;  /* 0x000000100c00788c */ /* 0x000fc6000bf24270 */
[----:B------:R-:W-:Y:S04]  /*6b820*/  STL [R1+0x2c28], R22 ;  /* 0x002c281601007387 */ /* 0x000fe80000100800 */
[----:B------:R1:W-:Y:S04]  /*6b830*/  LDGSTS.E [R7+0x3280], desc[UR60][R8.64], P1 ;  /* 0x0328000008077fae */ /* 0x0003e8000892187c */
[----:B------:R-:W-:Y:S04]  /*6b840*/  STL [R1+0x2c34], R10 ;  /* 0x002c340a01007387 */ /* 0x000fe80000100800 */
[----:B------:R2:W-:Y:S01]  /*6b850*/  STL [R1+0x2c30], R13 ;  /* 0x002c300d01007387 */ /* 0x0005e20000100800 */
[----:B-1----:R-:W-:-:S02]  /*6b860*/  IMAD.MOV.U32 R8, RZ, RZ, R10 ;  /* 0x000000ffff087224 */ /* 0x002fc400078e000a */
[----:B------:R-:W-:Y:S01]  /*6b870*/  IMAD.MOV.U32 R9, RZ, RZ, R13 ;  /* 0x000000ffff097224 */ /* 0x000fe200078e000d */
[----:B------:R-:W-:Y:S01]  /*6b880*/  IADD3 R12, P0, R12, R2, RZ ;  /* 0x000000020c0c7210 */ /* 0x000fe20007f1e0ff */
[----:B--2---:R-:W2:Y:S01]  /*6b890*/  LDL.LU R13, [R1+0x21d8] ;  /* 0x0021d800010d7983 */ /* 0x004ea20000300800 */
[----:B------:R-:W-:-:S03]  /*6b8a0*/  USEL UR10, URZ, 0x4, !UP1 ;  /* 0x000000043f0a7887 */ /* 0x000fc6000c800000 */
[----:B------:R-:W3:Y:S01]  /*6b8b0*/  LDL.LU R10, [R1+0x21e0] ;  /* 0x0021e000010a7983 */ /* 0x000ee20000300800 */
[----:B------:R-:W-:-:S03]  /*6b8c0*/  IMAD.X R17, R17, 0x1, R3, P0 ;  /* 0x0000000111117824 */ /* 0x000fc600000e0603 */
[----:B------:R1:W-:Y:S04]  /*6b8d0*/  LDGSTS.E [R7+0x3300], desc[UR60][R8.64], P1 ;  /* 0x0330000008077fae */ /* 0x0003e8000892187c */
[----:B------:R-:W-:Y:S01]  /*6b8e0*/  STL [R1+0x2c3c], R12 ;  /* 0x002c3c0c01007387 */ /* 0x000fe20000100800 */
[----:B------:R-:W-:-:S03]  /*6b8f0*/  USEL UR10, UR10, URZ, !UP0 ;  /* 0x0000003f0a0a7287 */ /* 0x000fc6000c000000 */
[----:B------:R4:W-:Y:S01]  /*6b900*/  STL [R1+0x2c38], R17 ;  /* 0x002c381101007387 */ /* 0x0009e20000100800 */
[----:B-1----:R-:W-:Y:S02]  /*6b910*/  IMAD.MOV.U32 R9, RZ, RZ, R17 ;  /* 0x000000ffff097224 */ /* 0x002fe400078e0011 */
[----:B------:R-:W-:Y:S01]  /*6b920*/  IMAD.MOV.U32 R8, RZ, RZ, R12 ;  /* 0x000000ffff087224 */ /* 0x000fe200078e000c */
[----:B----4-:R-:W4:Y:S01]  /*6b930*/  LDL.LU R17, [R1+0x21d4] ;  /* 0x0021d40001117983 */ /* 0x010f220000300800 */
[----:B------:R-:W-:-:S03]  /*6b940*/  ISETP.NE.U32.AND P0, PT, RZ, UR10, PT ;  /* 0x0000000aff007c0c */ /* 0x000fc6000bf05070 */
[----:B------:R1:W-:Y:S01]  /*6b950*/  LDGSTS.E [R7+0x3380], desc[UR60][R8.64], P1 ;  /* 0x0338000008077fae */ /* 0x0003e2000892187c */
[----:B------:R-:W-:-:S03]  /*6b960*/  IADD3 R6, P1, R6, R2, RZ ;  /* 0x0000000206067210 */ /* 0x000fc60007f3e0ff */
[----:B------:R-:W4:Y:S01]  /*6b970*/  LDL.LU R12, [R1+0x21dc] ;  /* 0x0021dc00010c7983 */ /* 0x000f220000300800 */
[----:B------:R-:W-:-:S03]  /*6b980*/  IADD3 R14, P2, R14, R2, RZ ;  /* 0x000000020e0e7210 */ /* 0x000fc60007f5e0ff */
[----:B------:R1:W-:Y:S02]  /*6b990*/  STL [R1+0x21b8], R6 ;  /* 0x0021b80601007387 */ /* 0x0003e40000100800 */
[----:B-1----:R-:W-:Y:S01]  /*6b9a0*/  IMAD.MOV.U32 R8, RZ, RZ, R6 ;  /* 0x000000ffff087224 */ /* 0x002fe200078e0006 */
[----:B------:R-:W-:-:S05]  /*6b9b0*/  IADD3.X R20, R20, R3, RZ, P1, !PT ;  /* 0x0000000314147210 */ /* 0x000fca0000ffe4ff */
[----:B------:R-:W-:Y:S01]  /*6b9c0*/  STL [R1+0x21b4], R20 ;  /* 0x0021b41401007387 */ /* 0x000fe20000100800 */
[----:B------:R-:W-:Y:S02]  /*6b9d0*/  IMAD.MOV.U32 R9, RZ, RZ, R20 ;  /* 0x000000ffff097224 */ /* 0x000fe400078e0014 */
[----:B------:R-:W-:Y:S01]  /*6b9e0*/  IMAD.X R19, R19, 0x1, R3, P2 ;  /* 0x0000000113137824 */ /* 0x000fe200010e0603 */
[----:B------:R1:W-:Y:S04]  /*6b9f0*/  STL [R1+0x21c0], R14 ;  /* 0x0021c00e01007387 */ /* 0x0003e80000100800 */
[----:B------:R-:W4:Y:S04]  /*6ba00*/  LDL.LU R6, [R1+0x21e8] ;  /* 0x0021e80001067983 */ /* 0x000f280000300800 */
[----:B------:R1:W-:Y:S04]  /*6ba10*/  LDGSTS.E [R7+0x4000], desc[UR60][R8.64], P0 ;  /* 0x0400000008077fae */ /* 0x0003e8000812187c */
[----:B------:R-:W-:Y:S01]  /*6ba20*/  STL [R1+0x21bc], R19 ;  /* 0x0021bc1301007387 */ /* 0x000fe20000100800 */
[----:B-1----:R-:W-:-:S03]  /*6ba30*/  IMAD.MOV.U32 R8, RZ, RZ, R14 ;  /* 0x000000ffff087224 */ /* 0x002fc600078e000e */
[----:B------:R-:W4:Y:S01]  /*6ba40*/  LDL.LU R14, [R1+0x21e4] ;  /* 0x0021e400010e7983 */ /* 0x000f220000300800 */
[----:B------:R-:W-:Y:S01]  /*6ba50*/  IADD3 R15, P1, R15, R2, RZ ;  /* 0x000000020f0f7210 */ /* 0x000fe20007f3e0ff */
[----:B------:R-:W-:-:S04]  /*6ba60*/  IMAD.MOV.U32 R9, RZ, RZ, R19 ;  /* 0x000000ffff097224 */ /* 0x000fc800078e0013 */
[----:B------:R-:W-:Y:S01]  /*6ba70*/  IMAD.X R18, R18, 0x1, R3, P1 ;  /* 0x0000000112127824 */ /* 0x000fe200008e0603 */
[----:B------:R-:W-:Y:S01]  /*6ba80*/  IADD3 R11, P2, R11, R2, RZ ;  /* 0x000000020b0b7210 */ /* 0x000fe20007f5e0ff */
[----:B------:R1:W-:Y:S03]  /*6ba90*/  STL [R1+0x21c8], R15 ;  /* 0x0021c80f01007387 */ /* 0x0003e60000100800 */
[----:B------:R-:W-:Y:S01]  /*6baa0*/  IADD3.X R16, R16, R3, RZ, P2, !PT ;  /* 0x0000000310107210 */ /* 0x000fe200017fe4ff */
[----:B------:R1:W-:Y:S04]  /*6bab0*/  LDGSTS.E [R7+0x4080], desc[UR60][R8.64], P0 ;  /* 0x0408000008077fae */ /* 0x0003e8000812187c */
[----:B------:R-:W-:Y:S04]  /*6bac0*/  STL [R1+0x21c4], R18 ;  /* 0x0021c41201007387 */ /* 0x000fe80000100800 */
[----:B------:R-:W-:Y:S01]  /*6bad0*/  STL [R1+0x21d0], R11 ;  /* 0x0021d00b01007387 */ /* 0x000fe20000100800 */
[----:B-1----:R-:W-:-:S03]  /*6bae0*/  IMAD.MOV.U32 R8, RZ, RZ, R15 ;  /* 0x000000ffff087224 */ /* 0x002fc600078e000f */
[----:B------:R-:W4:Y:S04]  /*6baf0*/  LDL.LU R15, [R1+0x21f0] ;  /* 0x0021f000010f7983 */ /* 0x000f280000300800 */
[----:B------:R1:W-:Y:S04]  /*6bb00*/  STL [R1+0x21cc], R16 ;  /* 0x0021cc1001007387 */ /* 0x0003e80000100800 */
[----:B------:R-:W4:Y:S01]  /*6bb10*/  LDL.LU R21, [R1+0x22b8] ;  /* 0x0022b80001157983 */ /* 0x000f220000300800 */
[----:B------:R-:W-:-:S03]  /*6bb20*/  IMAD.MOV.U32 R9, RZ, RZ, R18 ;  /* 0x000000ffff097224 */ /* 0x000fc600078e0012 */
[----:B------:R-:W4:Y:S04]  /*6bb30*/  LDL.LU R20, [R1+0x21ec] ;  /* 0x0021ec0001147983 */ /* 0x000f280000300800 */
[----:B------:R1:W-:Y:S04]  /*6bb40*/  LDGSTS.E [R7+0x4100], desc[UR60][R8.64], P0 ;  /* 0x0410000008077fae */ /* 0x0003e8000812187c */
[----:B------:R-:W4:Y:S01]  /*6bb50*/  LDL.LU R22, [R1+0x22b4] ;  /* 0x0022b40001167983 */ /* 0x000f220000300800 */
[----:B-1----:R-:W-:Y:S02]  /*6bb60*/  IMAD.MOV.U32 R8, RZ, RZ, R11 ;  /* 0x000000ffff087224 */ /* 0x002fe400078e000b */
[----:B------:R-:W-:-:S02]  /*6bb70*/  IMAD.MOV.U32 R9, RZ, RZ, R16 ;  /* 0x000000ffff097224 */ /* 0x000fc400078e0010 */
[----:B------:R-:W4:Y:S04]  /*6bb80*/  LDL.LU R16, [R1+0x22c0] ;  /* 0x0022c00001107983 */ /* 0x000f280000300800 */
[----:B------:R-:W4:Y:S04]  /*6bb90*/  LDL.LU R11, [R1+0x22c8] ;  /* 0x0022c800010b7983 */ /* 0x000f280000300800 */
[----:B------:R1:W-:Y:S01]  /*6bba0*/  LDGSTS.E [R7+0x4180], desc[UR60][R8.64], P0 ;  /* 0x0418000008077fae */ /* 0x0003e2000812187c */
[-C--:B--2---:R-:W-:Y:S02]  /*6bbb0*/  IADD3 R13, P1, R13, R2.reuse, RZ ;  /* 0x000000020d0d7210 */ /* 0x084fe40007f3e0ff */
[----:B---3--:R-:W-:-:S03]  /*6bbc0*/  IADD3 R10, P2, R10, R2, RZ ;  /* 0x000000020a0a7210 */ /* 0x008fc60007f5e0ff */
[----:B------:R-:W-:Y:S01]  /*6bbd0*/  STL [R1+0x21d8], R13 ;  /* 0x0021d80d01007387 */ /* 0x000fe20000100800 */
[----:B-1----:R-:W-:Y:S01]  /*6bbe0*/  MOV R8, R13 ;  /* 0x0000000d00087202 */ /* 0x002fe20000000f00 */
[----:B----4-:R-:W-:-:S04]  /*6bbf0*/  IMAD.X R17, R17, 0x1, R3, P1 ;  /* 0x0000000111117824 */ /* 0x010fc800008e0603 */
[----:B------:R-:W-:Y:S01]  /*6bc00*/  IMAD.MOV.U32 R9, RZ, RZ, R17 ;  /* 0x000000ffff097224 */ /* 0x000fe200078e0011 */
[----:B------:R1:W-:Y:S01]  /*6bc10*/  STL [R1+0x21d4], R17 ;  /* 0x0021d41101007387 */ /* 0x0003e20000100800 */
[----:B------:R-:W-:-:S03]  /*6bc20*/  IMAD.X R12, R12, 0x1, R3, P2 ;  /* 0x000000010c0c7824 */ /* 0x000fc600010e0603 */
[----:B------:R-:W-:Y:S04]  /*6bc30*/  STL [R1+0x21e0], R10 ;  /* 0x0021e00a01007387 */ /* 0x000fe80000100800 */
[----:B------:R2:W-:Y:S04]  /*6bc40*/  LDGSTS.E [R7+0x4200], desc[UR60][R8.64], P0 ;  /* 0x0420000008077fae */ /* 0x0005e8000812187c */
[----:B-1----:R-:W3:Y:S04]  /*6bc50*/  LDL.LU R17, [R1+0x22bc] ;  /* 0x0022bc0001117983 */ /* 0x002ee80000300800 */
[----:B------:R1:W-:Y:S04]  /*6bc60*/  STL [R1+0x21dc], R12 ;  /* 0x0021dc0c01007387 */ /* 0x0003e80000100800 */
[----:B------:R-:W4:Y:S01]  /*6bc70*/  LDL.LU R13, [R1+0x22c4] ;  /* 0x0022c400010d7983 */ /* 0x000f220000300800 */
[----:B--2---:R-:W-:-:S02]  /*6bc80*/  IMAD.MOV.U32 R9, RZ, RZ, R12 ;  /* 0x000000ffff097224 */ /* 0x004fc400078e000c */
[----:B------:R-:W-:Y:S01]  /*6bc90*/  IMAD.MOV.U32 R8, RZ, RZ, R10 ;  /* 0x000000ffff087224 */ /* 0x000fe200078e000a */
[----:B-1----:R-:W2:Y:S04]  /*6bca0*/  LDL.LU R12, [R1+0x22d0] ;  /* 0x0022d000010c7983 */ /* 0x002ea80000300800 */
[----:B------:R-:W2:Y:S01]  /*6bcb0*/  LDL.LU R10, [R1+0x22d8] ;  /* 0x0022d800010a7983 */ /* 0x000ea20000300800 */
[----:B------:R-:W-:-:S03]  /*6bcc0*/  UISETP.GT.AND UP1, UPT, UR12, 0x14, UPT ;  /* 0x000000140c00788c */ /* 0x000fc6000bf24270 */
[----:B------:R1:W-:Y:S01]  /*6bcd0*/  LDGSTS.E [R7+0x4280], desc[UR60][R8.64], P0 ;  /* 0x0428000008077fae */ /* 0x0003e2000812187c */
[----:B------:R-:W-:-:S05]  /*6bce0*/  IADD3 R6, P1, R6, R2, RZ ;  /* 0x0000000206067210 */ /* 0x000fca0007f3e0ff */
[----:B------:R-:W-:Y:S01]  /*6bcf0*/  STL [R1+0x21e8], R6 ;  /* 0x0021e80601007387 */ /* 0x000fe20000100800 */
[----:B------:R-:W-:-:S05]  /*6bd00*/  IMAD.X R14, R14, 0x1, R3, P1 ;  /* 0x000000010e0e7824 */ /* 0x000fca00008e0603 */
[----:B------:R1:W-:Y:S04]  /*6bd10*/  STL [R1+0x21e4], R14 ;  /* 0x0021e40e01007387 */ /* 0x0003e80000100800 */
[----:B------:R-:W2:Y:S04]  /*6bd20*/  LDL.LU R18, [R1+0x22cc] ;  /* 0x0022cc0001127983 */ /* 0x000ea80000300800 */
[----:B------:R-:W2:Y:S01]  /*6bd30*/  LDL.LU R19, [R1+0x22d4] ;  /* 0x0022d40001137983 */ /* 0x000ea20000300800 */
[----:B------:R-:W-:Y:S01]  /*6bd40*/  USEL UR10, URZ, 0x4, !UP1 ;  /* 0x000000043f0a7887 */ /* 0x000fe2000c800000 */
[----:B-1----:R-:W-:-:S02]  /*6bd50*/  IMAD.MOV.U32 R8, RZ, RZ, R6 ;  /* 0x000000ffff087224 */ /* 0x002fc400078e0006 */
[----:B------:R-:W-:Y:S01]  /*6bd60*/  IMAD.MOV.U32 R9, RZ, RZ, R14 ;  /* 0x000000ffff097224 */ /* 0x000fe200078e000e */
[----:B------:R-:W-:Y:S01]  /*6bd70*/  USEL UR10, UR10, URZ, !UP0 ;  /* 0x0000003f0a0a7287 */ /* 0x000fe2000c000000 */
[----:B------:R-:W2:Y:S04]  /*6bd80*/  LDL.LU R14, [R1+0x22e0] ;  /* 0x0022e000010e7983 */ /* 0x000ea80000300800 */
[----:B------:R1:W-:Y:S01]  /*6bd90*/  LDGSTS.E [R7+0x4300], desc[UR60][R8.64], P0 ;  /* 0x0430000008077fae */ /* 0x0003e2000812187c */
[----:B------:R-:W-:-:S03]  /*6bda0*/  IADD3 R15, P2, R15, R2, RZ ;  /* 0x000000020f0f7210 */ /* 0x000fc60007f5e0ff */
[----:B------:R-:W2:Y:S01]  /*6bdb0*/  LDL.LU R6, [R1+0x22e8] ;  /* 0x0022e80001067983 */ /* 0x000ea20000300800 */
[----:B------:R-:W-:Y:S02]  /*6bdc0*/  ISETP.NE.U32.AND P1, PT, RZ, UR10, PT ;  /* 0x0000000aff007c0c */ /* 0x000fe4000bf25070 */
[----:B------:R-:W-:Y:S01]  /*6bdd0*/  IADD3.X R20, R20, R3, RZ, P2, !PT ;  /* 0x0000000314147210 */ /* 0x000fe200017fe4ff */
[----:B-1----:R-:W-:Y:S01]  /*6bde0*/  IMAD.MOV.U32 R8, RZ, RZ, R15 ;  /* 0x000000ffff087224 */ /* 0x002fe200078e000f */
[----:B------:R-:W-:-:S03]  /*6bdf0*/  IADD3 R21, P3, R21, R2, RZ ;  /* 0x0000000215157210 */ /* 0x000fc60007f7e0ff */
[----:B------:R-:W-:Y:S01]  /*6be00*/  IMAD.MOV.U32 R9, RZ, RZ, R20 ;  /* 0x000000ffff097224 */ /* 0x000fe200078e0014 */
[----:B------:R-:W-:Y:S01]  /*6be10*/  STL [R1+0x21f0], R15 ;  /* 0x0021f00f01007387 */ /* 0x000fe20000100800 */
[----:B------:R-:W-:-:S03]  /*6be20*/  IMAD.X R22, R22, 0x1, R3, P3 ;  /* 0x0000000116167824 */ /* 0x000fc600018e0603 */
[----:B------:R1:W-:Y:S04]  /*6be30*/  STL [R1+0x21ec], R20 ;  /* 0x0021ec1401007387 */ /* 0x0003e80000100800 */
[----:B------:R1:W-:Y:S04]  /*6be40*/  LDGSTS.E [R7+0x4380], desc[UR60][R8.64], P0 ;  /* 0x0438000008077fae */ /* 0x0003e8000812187c */
[----:B------:R-:W-:Y:S01]  /*6be50*/  STL [R1+0x22b8], R21 ;  /* 0x0022b81501007387 */ /* 0x000fe20000100800 */
[----:B------:R-:W-:-:S03]  /*6be60*/  IADD3 R16, P0, R16, R2, RZ ;  /* 0x0000000210107210 */ /* 0x000fc60007f1e0ff */
[----:B-1----:R-:W2:Y:S01]  /*6be70*/  LDL.LU R20, [R1+0x22dc] ;  /* 0x0022dc0001147983 */ /* 0x002ea20000300800 */
[----:B------:R-:W-:Y:S01]  /*6be80*/  IADD3 R11, P2, R11, R2, RZ ;  /* 0x000000020b0b7210 */ /* 0x000fe20007f5e0ff */
[----:B------:R-:W-:Y:S02]  /*6be90*/  IMAD.MOV.U32 R8, RZ, RZ, R21 ;  /* 0x000000ffff087224 */ /* 0x000fe400078e0015 */
[----:B------:R-:W-:Y:S01]  /*6bea0*/  IMAD.MOV.U32 R9, RZ, RZ, R22 ;  /* 0x000000ffff097224 */ /* 0x000fe200078e0016 */
[----:B------:R-:W-:Y:S04]  /*6beb0*/  STL [R1+0x22b4], R22 ;  /* 0x0022b41601007387 */ /* 0x000fe80000100800 */
[----:B------:R-:W2:Y:S04]  /*6bec0*/  LDL.LU R15, [R1+0x22e4] ;  /* 0x0022e400010f7983 */ /* 0x000ea80000300800 */
[----:B------:R1:W-:Y:S04]  /*6bed0*/  STL [R1+0x22c0], R16 ;  /* 0x0022c01001007387 */ /* 0x0003e80000100800 */
[----:B------:R1:W-:Y:S02]  /*6bee0*/  LDGSTS.E [R7+0x5000], desc[UR60][R8.64], P1 ;  /* 0x0500000008077fae */ /* 0x0003e4000892187c */
[----:B-1----:R-:W-:-:S02]  /*6bef0*/  IMAD.MOV.U32 R8, RZ, RZ, R16 ;  /* 0x000000ffff087224 */ /* 0x002fc400078e0010 */
[----:B---3--:R-:W-:-:S05]  /*6bf00*/  IMAD.X R17, R17, 0x1, R3, P0 ;  /* 0x0000000111117824 */ /* 0x008fca00000e0603 */
[----:B------:R1:W-:Y:S01]  /*6bf10*/  STL [R1+0x22bc], R17 ;  /* 0x0022bc1101007387 */ /* 0x0003e20000100800 */
[----:B----4-:R-:W-:-:S03]  /*6bf20*/  IADD3.X R13, R13, R3, RZ, P2, !PT ;  /* 0x000000030d0d7210 */ /* 0x010fc600017fe4ff */
[----:B------:R-:W-:Y:S04]  /*6bf30*/  STL [R1+0x22c8], R11 ;  /* 0x0022c80b01007387 */ /* 0x000fe80000100800 */
[----:B------:R-:W3:Y:S01]  /*6bf40*/  LDL.LU R16, [R1+0x22f0] ;  /* 0x0022f00001107983 */ /* 0x000ee20000300800 */
[----:B------:R-:W-:-:S03]  /*6bf50*/  IMAD.MOV.U32 R9, RZ, RZ, R17 ;  /* 0x000000ffff097224 */ /* 0x000fc600078e0011 */
[----:B------:R4:W-:Y:S04]  /*6bf60*/  STL [R1+0x22c4], R13 ;  /* 0x0022c40d01007387 */ /* 0x0009e80000100800 */
[----:B-1----:R-:W3:Y:S01]  /*6bf70*/  LDL.LU R17, [R1+0x22ec] ;  /* 0x0022ec0001117983 */ /* 0x002ee20000300800 */
[----:B--2---:R-:W-:-:S03]  /*6bf80*/  IADD3 R12, P0, R12, R2, RZ ;  /* 0x000000020c0c7210 */ /* 0x004fc60007f1e0ff */
[----:B------:R1:W-:Y:S01]  /*6bf90*/  LDGSTS.E [R7+0x5080], desc[UR60][R8.64], P1 ;  /* 0x0508000008077fae */ /* 0x0003e2000892187c */
[----:B------:R-:W-:Y:S01]  /*6bfa0*/  IADD3 R10, P2, R10, R2, RZ ;  /* 0x000000020a0a7210 */ /* 0x000fe20007f5e0ff */
[----:B-1----:R-:W-:Y:S02]  /*6bfb0*/  IMAD.MOV.U32 R8, RZ, RZ, R11 ;  /* 0x000000ffff087224 */ /* 0x002fe400078e000b */
[----:B------:R-:W-:Y:S02]  /*6bfc0*/  IMAD.MOV.U32 R9, RZ, RZ, R13 ;  /* 0x000000ffff097224 */ /* 0x000fe400078e000d */
[----:B----4-:R-:W2:Y:S04]  /*6bfd0*/  LDL.LU R13, [R1+0x23b8] ;  /* 0x0023b800010d7983 */ /* 0x010ea80000300800 */
[----:B------:R-:W4:Y:S04]  /*6bfe0*/  LDL.LU R11, [R1+0x23c0] ;  /* 0x0023c000010b7983 */ /* 0x000f280000300800 */
[----:B------:R-:W-:Y:S04]  /*6bff0*/  STL [R1+0x22d0], R12 ;  /* 0x0022d00c01007387 */ /* 0x000fe80000100800 */
[----:B------:R1:W-:Y:S02]  /*6c000*/  LDGSTS.E [R7+0x5100], desc[UR60][R8.64], P1 ;  /* 0x0510000008077fae */ /* 0x0003e4000892187c */
[----:B-1----:R-:W-:Y:S01]  /*6c010*/  MOV R8, R12 ;  /* 0x0000000c00087202 */ /* 0x002fe20000000f00 */
[----:B------:R-:W-:-:S04]  /*6c020*/  IMAD.X R18, R18, 0x1, R3, P0 ;  /* 0x0000000112127824 */ /* 0x000fc800000e0603 */
[----:B------:R-:W-:Y:S01]  /*6c030*/  IMAD.MOV.U32 R9, RZ, RZ, R18 ;  /* 0x000000ffff097224 */ /* 0x000fe200078e0012 */
[----:B------:R1:W-:Y:S01]  /*6c040*/  STL [R1+0x22cc], R18 ;  /* 0x0022cc1201007387 */ /* 0x0003e20000100800 */
[----:B------:R-:W-:-:S03]  /*6c050*/  IMAD.X R19, R19, 0x1, R3, P2 ;  /* 0x0000000113137824 */ /* 0x000fc600010e0603 */
[----:B------:R-:W-:Y:S01]  /*6c060*/  STL [R1+0x22d8], R10 ;  /* 0x0022d80a01007387 */ /* 0x000fe20000100800 */
[----:B------:R-:W-:-:S03]  /*6c070*/  IADD3 R14, P0, R14, R2, RZ ;  /* 0x000000020e0e7210 */ /* 0x000fc60007f1e0ff */
[----:B------:R1:W-:Y:S04]  /*6c080*/  LDGSTS.E [R7+0x5180], desc[UR60][R8.64], P1 ;  /* 0x0518000008077fae */ /* 0x0003e8000892187c */
[----:B-1----:R-:W4:Y:S04]  /*6c090*/  LDL.LU R18, [R1+0x23b4] ;  /* 0x0023b40001127983 */ /* 0x002f280000300800 */
[----:B------:R1:W-:Y:S04]  /*6c0a0*/  STL [R1+0x22d4], R19 ;  /* 0x0022d41301007387 */ /* 0x0003e80000100800 */
[----:B------:R-:W4:Y:S01]  /*6c0b0*/  LDL.LU R12, [R1+0x23bc] ;  /* 0x0023bc00010c7983 */ /* 0x000f220000300800 */
[----:B------:R-:W-:Y:S01]  /*6c0c0*/  IMAD.MOV.U32 R8, RZ, RZ, R10 ;  /* 0x000000ffff087224 */ /* 0x000fe200078e000a */
[----:B------:R-:W-:Y:S01]  /*6c0d0*/  IADD3 R6, P2, R6, R2, RZ ;  /* 0x0000000206067210 */ /* 0x000fe20007f5e0ff */
[----:B------:R-:W-:-:S02]  /*6c0e0*/  IMAD.MOV.U32 R9, RZ, RZ, R19 ;  /* 0x000000ffff097224 */ /* 0x000fc400078e0013 */
[----:B-1----:R-:W4:Y:S04]  /*6c0f0*/  LDL.LU R19, [R1+0x23c8] ;  /* 0x0023c80001137983 */ /* 0x002f280000300800 */
[----:B------:R-:W4:Y:S04]  /*6c100*/  LDL.LU R10, [R1+0x23d0] ;  /* 0x0023d000010a7983 */ /* 0x000f280000300800 */
[----:B------:R-:W-:Y:S04]  /*6c110*/  STL [R1+0x22e0], R14 ;  /* 0x0022e00e01007387 */ /* 0x000fe80000100800 */
[----:B------:R1:W-:Y:S01]  /*6c120*/  LDGSTS.E [R7+0x5200], desc[UR60][R8.64], P1 ;  /* 0x0520000008077fae */ /* 0x0003e2000892187c */
[----:B------:R-:W-:-:S05]  /*6c130*/  IMAD.X R20, R20, 0x1, R3, P0 ;  /* 0x0000000114147824 */ /* 0x000fca00000e0603 */
[----:B------:R1:W-:Y:S02]  /*6c140*/  STL [R1+0x22dc], R20 ;  /* 0x0022dc1401007387 */ /* 0x0003e40000100800 */
[----:B-1----:R-:W-:Y:S02]  /*6c150*/  MOV R9, R20 ;  /* 0x0000001400097202 */ /* 0x002fe40000000f00 */
[----:B------:R-:W-:Y:S01]  /*6c160*/  STL [R1+0x22e8], R6 ;  /* 0x0022e80601007387 */ /* 0x000fe20000100800 */
[----:B------:R-:W-:Y:S02]  /*6c170*/  IMAD.MOV.U32 R8, RZ, RZ, R14 ;  /* 0x000000ffff087224 */ /* 0x000fe400078e000e */
[----:B------:R-:W-:Y:S01]  /*6c180*/  IMAD.X R15, R15, 0x1, R3, P2 ;  /* 0x000000010f0f7824 */ /* 0x000fe200010e0603 */
[----:B------:R-:W4:Y:S04]  /*6c190*/  LDL.LU R20, [R1+0x23c4] ;  /* 0x0023c40001147983 */ /* 0x000f280000300800 */
[----:B------:R1:W-:Y:S04]  /*6c1a0*/  LDGSTS.E [R7+0x5280], desc[UR60][R8.64], P1 ;  /* 0x0528000008077fae */ /* 0x0003e8000892187c */
[----:B------:R1:W-:Y:S04]  /*6c1b0*/  STL [R1+0x22e4], R15 ;  /* 0x0022e40f01007387 */ /* 0x0003e80000100800 */
[----:B------:R-:W4:Y:S01]  /*6c1c0*/  LDL.LU R14, [R1+0x23cc] ;  /* 0x0023cc00010e7983 */ /* 0x000f220000300800 */
[----:B-1----:R-:W-:-:S02]  /*6c1d0*/  IMAD.MOV.U32 R8, RZ, RZ, R6 ;  /* 0x000000ffff087224 */ /* 0x002fc400078e0006 */
[----:B------:R-:W-:Y:S02]  /*6c1e0*/  IMAD.MOV.U32 R9, RZ, RZ, R15 ;  /* 0x000000ffff097224 */ /* 0x000fe400078e000f */
[----:B------:R-:W4:Y:S04]  /*6c1f0*/  LDL.LU R15, [R1+0x23d8] ;  /* 0x0023d800010f7983 */ /* 0x000f280000300800 */
[----:B------:R-:W4:Y:S04]  /*6c200*/  LDL.LU R6, [R1+0x23e0] ;  /* 0x0023e00001067983 */ /* 0x000f280000300800 */
[----:B------:R1:W-:Y:S01]  /*6c210*/  LDGSTS.E [R7+0x5300], desc[UR60][R8.64], P1 ;  /* 0x0530000008077fae */ /* 0x0003e2000892187c */
[----:B---3--:R-:W-:-:S05]  /*6c220*/  IADD3 R16, P0, R16, R2, RZ ;  /* 0x0000000210107210 */ /* 0x008fca0007f1e0ff */
[----:B------:R-:W-:Y:S01]  /*6c230*/  IMAD.X R17, R17, 0x1, R3, P0 ;  /* 0x0000000111117824 */ /* 0x000fe200000e0603 */
[----:B------:R3:W-:Y:S01]  /*6c240*/  STL [R1+0x22f0], R16 ;  /* 0x0022f01001007387 */ /* 0x0007e20000100800 */
[----:B-1----:R-:W-:Y:S02]  /*6c250*/  IMAD.MOV.U32 R8, RZ, RZ, R16 ;  /* 0x000000ffff087224 */ /* 0x002fe400078e0010 */
[----:B------:R-:W-:Y:S01]  /*6c260*/  IMAD.MOV.U32 R9, RZ, RZ, R17 ;  /* 0x000000ffff097224 */ /* 0x000fe200078e0011 */
[----:B------:R1:W-:Y:S04]  /*6c270*/  STL [R1+0x22ec], R17 ;  /* 0x0022ec1101007387 */ /* 0x0003e80000100800 */
[----:B------:R4:W-:Y:S04]  /*6c280*/  LDGSTS.E [R7+0x5380], desc[UR60][R8.64], P1 ;  /* 0x0538000008077fae */ /* 0x0009e8000892187c */
[----:B---3--:R-:W3:Y:S04]  /*6c290*/  LDL.LU R16, [R1+0x23d4] ;  /* 0x0023d40001107983 */ /* 0x008ee80000300800 */
[----:B-1----:R-:W3:Y:S01]  /*6c2a0*/  LDL.LU R17, [R1+0x23dc] ;  /* 0x0023dc0001117983 */ /* 0x002ee20000300800 */
[----:B--2---:R-:W-:-:S02]  /*6c2b0*/  IADD3 R13, P1, R13, R2, RZ ;  /* 0x000000020d0d7210 */ /* 0x004fc40007f3e0ff */
[----:B----4-:R-:W-:-:S03]  /*6c2c0*/  IADD3 R11, P2, R11, R2, RZ ;  /* 0x000000020b0b7210 */ /* 0x010fc60007f5e0ff */
[----:B------:R1:W-:Y:S01]  /*6c2d0*/  STL [R1+0x23b8], R13 ;  /* 0x0023b80d01007387 */ /* 0x0003e20000100800 */
[----:B------:R-:W-:Y:S02]  /*6c2e0*/  IMAD.MOV.U32 R8, RZ, RZ, R13 ;  /* 0x000000ffff087224 */ /* 0x000fe400078e000d */
[----:B------:R-:W-:-:S05]  /*6c2f0*/  IMAD.X R18, R18, 0x1, R3, P1 ;  /* 0x0000000112127824 */ /* 0x000fca00008e0603 */
[----:B------:R2:W-:Y:S01]  /*6c300*/  STL [R1+0x23b4], R18 ;  /* 0x0023b41201007387 */ /* 0x0005e20000100800 */
[----:B------:R-:W-:-:S03]  /*6c310*/  IADD3.X R12, R12, R3, RZ, P2, !PT ;  /* 0x000000030c0c7210 */ /* 0x000fc600017fe4ff */
[----:B------:R4:W-:Y:S04]  /*6c320*/  STL [R1+0x23c0], R11 ;  /* 0x0023c00b01007387 */ /* 0x0009e80000100800 */
[----:B-1----:R-:W3:Y:S01]  /*6c330*/  LDL.LU R13, [R1+0x23e8] ;  /* 0x0023e800010d7983 */ /* 0x002ee20000300800 */
[----:B------:R-:W-:-:S03]  /*6c340*/  IMAD.MOV.U32 R9, RZ, RZ, R18 ;  /* 0x000000ffff097224 */ /* 0x000fc600078e0012 */
[----:B------:R1:W-:Y:S04]  /*6c350*/  STL [R1+0x23bc], R12 ;  /* 0x0023bc0c01007387 */ /* 0x0003e80000100800 */
[----:B--2---:R-:W2:Y:S01]  /*6c360*/  LDL.LU R18, [R1+0x23e4] ;  /* 0x0023e40001127983 */ /* 0x004ea20000300800 */
[----:B------:R-:W-:-:S04]  /*6c370*/  UISETP.GT.AND UP1, UPT, UR12, 0x18, UPT ;  /* 0x000000180c00788c */ /* 0x000fc8000bf24270 */
[----:B------:R-:W-:-:S04]  /*6c380*/  USEL UR10, URZ, 0x4, !UP1 ;  /* 0x000000043f0a7887 */ /* 0x000fc8000c800000 */
[----:B------:R-:W-:-:S06]  /*6c390*/  USEL UR10, UR10, URZ, !UP0 ;  /* 0x0000003f0a0a7287 */ /* 0x000fcc000c000000 */
[----:B------:R-:W-:Y:S02]  /*6c3a0*/  ISETP.NE.U32.AND P0, PT, RZ, UR10, PT ;  /* 0x0000000aff007c0c */ /* 0x000fe4000bf05070 */
[-C--:B------:R-:W-:Y:S02]  /*6c3b0*/  IADD3 R19, P1, R19, R2.reuse, RZ ;  /* 0x0000000213137210 */ /* 0x080fe40007f3e0ff */
[----:B------:R-:W-:-:S09]  /*6c3c0*/  IADD3 R10, P2, R10, R2, RZ ;  /* 0x000000020a0a7210 */ /* 0x000fd20007f5e0ff */
[----:B------:R1:W-:Y:S01]  /*6c3d0*/  LDGSTS.E [R7+0x6000], desc[UR60][R8.64], P0 ;  /* 0x0600000008077fae */ /* 0x0003e2000812187c */
[----:B------:R-:W-:Y:S02]  /*6c3e0*/  IMAD.X R20, R20, 0x1, R3, P1 ;  /* 0x0000000114147824 */ /* 0x000fe400008e0603 */
[----:B-1----:R-:W-:Y:S02]  /*6c3f0*/  IMAD.MOV.U32 R8, RZ, RZ, R11 ;  /* 0x000000ffff087224 */ /* 0x002fe400078e000b */
[----:B------:R-:W-:Y:S01]  /*6c400*/  IMAD.MOV.U32 R9, RZ, RZ, R12 ;  /* 0x000000ffff097224 */ /* 0x000fe200078e000c */
[----:B----4-:R-:W4:Y:S04]  /*6c410*/  LDL.LU R11, [R1+0x23f0] ;  /* 0x0023f000010b7983 */ /* 0x010f280000300800 */
[----:B------:R-:W4:Y:S04]  /*6c420*/  LDL.LU R12, [R1+0x24b8] ;  /* 0x0024b800010c7983 */ /* 0x000f280000300800 */
[----:B------:R-:W-:Y:S04]  /*6c430*/  STL [R1+0x23c8], R19 ;  /* 0x0023c81301007387 */ /* 0x000fe80000100800 */
[----:B------:R1:W-:Y:S04]  /*6c440*/  LDGSTS.E [R7+0x6080], desc[UR60][R8.64], P0 ;  /* 0x0608000008077fae */ /* 0x0003e8000812187c */
[----:B------:R1:W-:Y:S04]  /*6c450*/  STL [R1+0x23c4], R20 ;  /* 0x0023c41401007387 */ /* 0x0003e80000100800 */
[----:B------:R-:W-:Y:S01]  /*6c460*/  STL [R1+0x23d0], R10 ;  /* 0x0023d00a01007387 */ /* 0x000fe20000100800 */
[----:B-1----:R-:W-:-:S03]  /*6c470*/  IMAD.MOV.U32 R9, RZ, RZ, R20 ;  /* 0x000000ffff097224 */ /* 0x002fc600078e0014 */
[----:B------:R-:W4:Y:S01]  /*6c480*/  LDL.LU R20, [R1+0x23ec] ;  /* 0x0023ec0001147983 */ /* 0x000f220000300800 */
[----:B------:R-:W-:Y:S01]  /*6c490*/  MOV R8, R19 ;  /* 0x0000001300087202 */ /* 0x000fe20000000f00 */
[----:B------:R-:W-:Y:S01]  /*6c4a0*/  IMAD.X R14, R14, 0x1, R3, P2 ;  /* 0x000000010e0e7824 */ /* 0x000fe200010e0603 */
[----:B------:R-:W-:-:S03]  /*6c4b0*/  IADD3 R15, P1, R15, R2, RZ ;  /* 0x000000020f0f7210 */ /* 0x000fc60007f3e0ff */
[----:B------:R1:W-:Y:S01]  /*6c4c0*/  LDGSTS.E [R7+0x6100], desc[UR60][R8.64], P0 ;  /* 0x0610000008077fae */ /* 0x0003e2000812187c */
[----:B------:R-:W-:-:S03]  /*6c4d0*/  IADD3 R6, P2, R6, R2, RZ ;  /* 0x0000000206067210 */ /* 0x000fc60007f5e0ff */
[----:B------:R1:W-:Y:S04]  /*6c4e0*/  STL [R1+0x23cc], R14 ;  /* 0x0023cc0e01007387 */ /* 0x0003e80000100800 */
[----:B------:R-:W4:Y:S01]  /*6c4f0*/  LDL.LU R19, [R1+0x24b4] ;  /* 0x0024b40001137983 */ /* 0x000f220000300800 */
[----:B-1----:R-:W-:Y:S02]  /*6c500*/  IMAD.MOV.U32 R8, RZ, RZ, R10 ;  /* 0x000000ffff087224 */ /* 0x002fe400078e000a */
[----:B------:R-:W-:Y:S02]  /*6c510*/  IMAD.MOV.U32 R9, RZ, RZ, R14 ;  /* 0x000000ffff097224 */ /* 0x000fe400078e000e */
[----:B------:R-:W4:Y:S04]  /*6c520*/  LDL.LU R14, [R1+0x24c0] ;  /* 0x0024c000010e7983 */ /* 0x000f280000300800 */
[----:B------:R-:W4:Y:S04]  /*6c530*/  LDL.LU R10, [R1+0x24c8] ;  /* 0x0024c800010a7983 */ /* 0x000f280000300800 */
[----:B------:R-:W-:Y:S04]  /*6c540*/  STL [R1+0x23d8], R15 ;  /* 0x0023d80f01007387 */ /* 0x000fe80000100800 */
[----:B------:R1:W-:Y:S01]  /*6c550*/  LDGSTS.E [R7+0x6180], desc[UR60][R8.64], P0 ;  /* 0x0618000008077fae */ /* 0x0003e2000812187c */
[----:B---3--:R-:W-:-:S05]  /*6c560*/  IMAD.X R16, R16, 0x1, R3, P1 ;  /* 0x0000000110107824 */ /* 0x008fca00008e0603 */
[----:B------:R3:W-:Y:S01]  /*6c570*/  STL [R1+0x23d4], R16 ;  /* 0x0023d41001007387 */ /* 0x0007e20000100800 */
[----:B------:R-:W-:-:S03]  /*6c580*/  IMAD.X R17, R17, 0x1, R3, P2 ;  /* 0x0000000111117824 */ /* 0x000fc600010e0603 */
[----:B------:R-:W-:Y:S01]  /*6c590*/  STL [R1+0x23e0], R6 ;  /* 0x0023e00601007387 */ /* 0x000fe20000100800 */
[----:B-1----:R-:W-:-:S03]  /*6c5a0*/  MOV R9, R16 ;  /* 0x0000001000097202 */ /* 0x002fc60000000f00 */
[----:B---3--:R-:W3:Y:S01]  /*6c5b0*/  LDL.LU R16, [R1+0x24bc] ;  /* 0x0024bc0001107983 */ /* 0x008ee20000300800 */
        /* <DEDUP_REMOVED lines=10> */
[----:B--2---:R-:W-:Y:S01]  /*6c660*/  IMAD.X R18, R18, 0x1, R3, P1 ;  /* 0x0000000112127824 */ /* 0x004fe200008e0603 */
[----:B------:R-:W-:Y:S03]  /*6c670*/  STL [R1+0x23e8], R13 ;  /* 0x0023e80d01007387 */ /* 0x000fe60000100800 */
[----:B-1----:R-:W-:Y:S01]  /*6c680*/  IMAD.MOV.U32 R9, RZ, RZ, R18 ;  /* 0x000000ffff097224 */ /* 0x002fe200078e0012 */
[----:B------:R1:W-:Y:S01]  /*6c690*/  STL [R1+0x23e4], R18 ;  /* 0x0023e41201007387 */ /* 0x0003e20000100800 */
[----:B------:R-:W-:Y:S01]  /*6c6a0*/  IMAD.MOV.U32 R8, RZ, RZ, R13 ;  /* 0x000000ffff087224 */ /* 0x000fe200078e000d */
[----:B------:R-:W-:Y:S02]  /*6c6b0*/  UISETP.GT.AND UP1, UPT, UR12, 0x1c, UPT ;  /* 0x0000001c0c00788c */ /* 0x000fe4000bf24270 */
[----:B-1----:R-:W2:Y:S04]  /*6c6c0*/  LDL.LU R18, [R1+0x24cc] ;  /* 0x0024cc0001127983 */ /* 0x002ea80000300800 */
[----:B------:R-:W2:Y:S01]  /*6c6d0*/  LDL.LU R13, [R1+0x24d4] ;  /* 0x0024d400010d7983 */ /* 0x000ea20000300800 */
[----:B------:R-:W-:-:S03]  /*6c6e0*/  USEL UR10, URZ, 0x4, !UP1 ;  /* 0x000000043f0a7887 */ /* 0x000fc6000c800000 */
[----:B------:R1:W-:Y:S01]  /*6c6f0*/  LDGSTS.E [R7+0x6300], desc[UR60][R8.64], P0 ;  /* 0x0630000008077fae */ /* 0x0003e2000812187c */
[----:B------:R-:W-:-:S06]  /*6c700*/  USEL UR10, UR10, URZ, !UP0 ;  /* 0x0000003f0a0a7287 */ /* 0x000fcc000c000000 */
[----:B------:R-:W-:Y:S02]  /*6c710*/  ISETP.NE.U32.AND P1, PT, RZ, UR10, PT ;  /* 0x0000000aff007c0c */ /* 0x000fe4000bf25070 */
[-C--:B----4-:R-:W-:Y:S02]  /*6c720*/  IADD3 R11, P2, R11, R2.reuse, RZ ;  /* 0x000000020b0b7210 */ /* 0x090fe40007f5e0ff */
[----:B------:R-:W-:-:S03]  /*6c730*/  IADD3 R12, P3, R12, R2, RZ ;  /* 0x000000020c0c7210 */ /* 0x000fc60007f7e0ff */
[----:B-1----:R-:W-:Y:S01]  /*6c740*/  IMAD.MOV.U32 R8, RZ, RZ, R11 ;  /* 0x000000ffff087224 */ /* 0x002fe200078e000b */
[----:B------:R1:W-:Y:S01]  /*6c750*/  STL [R1+0x23f0], R11 ;  /* 0x0023f00b01007387 */ /* 0x0003e20000100800 */
[----:B------:R-:W-:-:S04]  /*6c760*/  IMAD.X R20, R20, 0x1, R3, P2 ;  /* 0x0000000114147824 */ /* 0x000fc800010e0603 */
[----:B------:R-:W-:Y:S01]  /*6c770*/  IMAD.MOV.U32 R9, RZ, RZ, R20 ;  /* 0x000000ffff097224 */ /* 0x000fe200078e0014 */
[----:B------:R-:W-:Y:S04]  /*6c780*/  STL [R1+0x23ec], R20 ;  /* 0x0023ec1401007387 */ /* 0x000fe80000100800 */
[----:B------:R4:W-:Y:S04]  /*6c790*/  LDGSTS.E [R7+0x6380], desc[UR60][R8.64], P0 ;  /* 0x0638000008077fae */ /* 0x0009e8000812187c */
[----:B------:R1:W-:Y:S01]  /*6c7a0*/  STL [R1+0x24b8], R12 ;  /* 0x0024b80c01007387 */ /* 0x0003e20000100800 */
[----:B------:R-:W-:-:S03]  /*6c7b0*/  IADD3.X R19, R19, R3, RZ, P3, !PT ;  /* 0x0000000313137210 */ /* 0x000fc60001ffe4ff */
[----:B------:R-:W2:Y:S01]  /*6c7c0*/  LDL.LU R21, [R1+0x24e0] ;  /* 0x0024e00001157983 */ /* 0x000ea20000300800 */
[----:B------:R-:W-:-:S03]  /*6c7d0*/  IADD3 R14, P0, R14, R2, RZ ;  /* 0x000000020e0e7210 */ /* 0x000fc60007f1e0ff */
[----:B------:R-:W-:Y:S01]  /*6c7e0*/  STL [R1+0x24b4], R19 ;  /* 0x0024b41301007387 */ /* 0x000fe20000100800 */
[----:B----4-:R-:W-:Y:S02]  /*6c7f0*/  IMAD.MOV.U32 R8, RZ, RZ, R12 ;  /* 0x000000ffff087224 */ /* 0x010fe400078e000c */
[----:B------:R-:W-:Y:S01]  /*6c800*/  IMAD.MOV.U32 R9, RZ, RZ, R19 ;  /* 0x000000ffff097224 */ /* 0x000fe200078e0013 */
[----:B-1----:R-:W4:Y:S01]  /*6c810*/  LDL.LU R11, [R1+0x24e8] ;  /* 0x0024e800010b7983 */ /* 0x002f220000300800 */
[----:B------:R-:W-:-:S03]  /*6c820*/  IADD3 R10, P2, R10, R2, RZ ;  /* 0x000000020a0a7210 */ /* 0x000fc60007f5e0ff */
[----:B------:R-:W4:Y:S04]  /*6c830*/  LDL.LU R22, [R1+0x24dc] ;  /* 0x0024dc0001167983 */ /* 0x000f280000300800 */
[----:B------:R-:W4:Y:S04]  /*6c840*/  LDL.LU R12, [R1+0x24e4] ;  /* 0x0024e400010c7983 */ /* 0x000f280000300800 */
[----:B------:R1:W-:Y:S04]  /*6c850*/  STL [R1+0x24c0], R14 ;  /* 0x0024c00e01007387 */ /* 0x0003e80000100800 */
[----:B------:R1:W-:Y:S01]  /*6c860*/  LDGSTS.E [R7+0x7000], desc[UR60][R8.64], P1 ;  /* 0x0700000008077fae */ /* 0x0003e2000892187c */
[----:B---3--:R-:W-:Y:S01]  /*6c870*/  IMAD.X R16, R16, 0x1, R3, P0 ;  /* 0x0000000110107824 */ /* 0x008fe200000e0603 */
[----:B-1----:R-:W-:-:S04]  /*6c880*/  MOV R8, R14 ;  /* 0x0000000e00087202 */ /* 0x002fc80000000f00 */
[----:B------:R1:W-:Y:S01]  /*6c890*/  STL [R1+0x24bc], R16 ;  /* 0x0024bc1001007387 */ /* 0x0003e20000100800 */
[----:B------:R-:W-:-:S03]  /*6c8a0*/  IMAD.X R15, R15, 0x1, R3, P2 ;  /* 0x000000010f0f7824 */ /* 0x000fc600010e0603 */
[----:B------:R3:W-:Y:S04]  /*6c8b0*/  STL [R1+0x24c8], R10 ;  /* 0x0024c80a01007387 */ /* 0x0007e80000100800 */
[----:B------:R-:W4:Y:S01]  /*6c8c0*/  LDL.LU R14, [R1+0x24f0] ;  /* 0x0024f000010e7983 */ /* 0x000f220000300800 */
[----:B------:R-:W-:-:S03]  /*6c8d0*/  IMAD.MOV.U32 R9, RZ, RZ, R16 ;  /* 0x000000ffff097224 */ /* 0x000fc600078e0010 */
[----:B------:R3:W-:Y:S04]  /*6c8e0*/  STL [R1+0x24c4], R15 ;  /* 0x0024c40f01007387 */ /* 0x0007e80000100800 */
[----:B-1----:R-:W4:Y:S04]  /*6c8f0*/  LDL.LU R16, [R1+0x24ec] ;  /* 0x0024ec0001107983 */ /* 0x002f280000300800 */
[----:B------:R1:W-:Y:S01]  /*6c900*/  LDGSTS.E [R7+0x7080], desc[UR60][R8.64], P1 ;  /* 0x0708000008077fae */ /* 0x0003e2000892187c */
[-C--:B------:R-:W-:Y:S02]  /*6c910*/  IADD3 R17, P0, R17, R2.reuse, RZ ;  /* 0x0000000211117210 */ /* 0x080fe40007f1e0ff */
[----:B------:R-:W-:Y:S01]  /*6c920*/  IADD3 R6, P2, R6, R2, RZ ;  /* 0x0000000206067210 */ /* 0x000fe20007f5e0ff */
[----:B-1----:R-:W-:-:S02]  /*6c930*/  IMAD.MOV.U32 R8, RZ, RZ, R10 ;  /* 0x000000ffff087224 */ /* 0x002fc400078e000a */
[----:B------:R-:W-:Y:S01]  /*6c940*/  IMAD.MOV.U32 R9, RZ, RZ, R15 ;  /* 0x000000ffff097224 */ /* 0x000fe200078e000f */
[----:B---3--:R-:W3:Y:S04]  /*6c950*/  LDL.LU R10, [R1+0x25b8] ;  /* 0x0025b800010a7983 */ /* 0x008ee80000300800 */
[----:B------:R-:W3:Y:S04]  /*6c960*/  LDL.LU R15, [R1+0x25c0] ;  /* 0x0025c000010f7983 */ /* 0x000ee80000300800 */
[----:B------:R-:W-:Y:S04]  /*6c970*/  STL [R1+0x24d0], R17 ;  /* 0x0024d01101007387 */ /* 0x000fe80000100800 */
[----:B------:R1:W-:Y:S01]  /*6c980*/  LDGSTS.E [R7+0x7100], desc[UR60][R8.64], P1 ;  /* 0x0710000008077fae */ /* 0x0003e2000892187c */
[----:B--2---:R-:W-:-:S05]  /*6c990*/  IMAD.X R18, R18, 0x1, R3, P0 ;  /* 0x0000000112127824 */ /* 0x004fca00000e0603 */
[----:B------:R2:W-:Y:S01]  /*6c9a0*/  STL [R1+0x24cc], R18 ;  /* 0x0024cc1201007387 */ /* 0x0005e20000100800 */
[----:B------:R-:W-:-:S03]  /*6c9b0*/  IMAD.X R13, R13, 0x1, R3, P2 ;  /* 0x000000010d0d7824 */ /* 0x000fc600010e0603 */
[----:B------:R-:W-:Y:S04]  /*6c9c0*/  STL [R1+0x24d8], R6 ;  /* 0x0024d80601007387 */ /* 0x000fe80000100800 */
[----:B------:R-:W3:Y:S04]  /*6c9d0*/  LDL.LU R20, [R1+0x25b4] ;  /* 0x0025b40001147983 */ /* 0x000ee80000300800 */
[----:B------:R2:W-:Y:S04]  /*6c9e0*/  STL [R1+0x24d4], R13 ;  /* 0x0024d40d01007387 */ /* 0x0005e80000100800 */
[----:B------:R-:W3:Y:S01]  /*6c9f0*/  LDL.LU R19, [R1+0x25bc] ;  /* 0x0025bc0001137983 */ /* 0x000ee20000300800 */
[----:B-1----:R-:W-:Y:S01]  /*6ca00*/  IMAD.MOV.U32 R8, RZ, RZ, R17 ;  /* 0x000000ffff087224 */ /* 0x002fe200078e0011 */
[----:B------:R-:W-:-:S02]  /*6ca10*/  MOV R9, R18 ;  /* 0x0000001200097202 */ /* 0x000fc40000000f00 */
[----:B--2---:R-:W2:Y:S04]  /*6ca20*/  LDL.LU R18, [R1+0x25c4] ;  /* 0x0025c40001127983 */ /* 0x004ea80000300800 */
[----:B------:R1:W-:Y:S02]  /*6ca30*/  LDGSTS.E [R7+0x7180], desc[UR60][R8.64], P1 ;  /* 0x0718000008077fae */ /* 0x0003e4000892187c */
[----:B-1----:R-:W-:Y:S02]  /*6ca40*/  IMAD.MOV.U32 R9, RZ, RZ, R13 ;  /* 0x000000ffff097224 */ /* 0x002fe400078e000d */
[----:B------:R-:W2:Y:S01]  /*6ca50*/  LDL.LU R13, [R1+0x25c8] ;  /* 0x0025c800010d7983 */ /* 0x000ea20000300800 */
[----:B------:R-:W-:-:S03]  /*6ca60*/  IMAD.MOV.U32 R8, RZ, RZ, R6 ;  /* 0x000000ffff087224 */ /* 0x000fc600078e0006 */
[----:B------:R-:W2:Y:S04]  /*6ca70*/  LDL.LU R17, [R1+0x25cc] ;  /* 0x0025cc0001117983 */ /* 0x000ea80000300800 */
[----:B------:R-:W2:Y:S04]  /*6ca80*/  LDL.LU R6, [R1+0x25d0] ;  /* 0x0025d00001067983 */ /* 0x000ea80000300800 */
[----:B------:R1:W-:Y:S01]  /*6ca90*/  LDGSTS.E [R7+0x7200], desc[UR60][R8.64], P1 ;  /* 0x0720000008077fae */ /* 0x0003e2000892187c */
[----:B------:R-:W-:-:S05]  /*6caa0*/  IADD3 R21, P0, R21, R2, RZ ;  /* 0x0000000215157210 */ /* 0x000fca0007f1e0ff */
[----:B-1----:R-:W-:Y:S01]  /*6cab0*/  IMAD.MOV.U32 R8, RZ, RZ, R21 ;  /* 0x000000ffff087224 */ /* 0x002fe200078e0015 */
[----:B----4-:R-:W-:Y:S01]  /*6cac0*/  IADD3 R11, P2, R11, R2, RZ ;  /* 0x000000020b0b7210 */ /* 0x010fe20007f5e0ff */
[----:B------:R-:W-:-:S04]  /*6cad0*/  IMAD.X R22, R22, 0x1, R3, P0 ;  /* 0x0000000116167824 */ /* 0x000fc800000e0603 */
[----:B------:R-:W-:Y:S02]  /*6cae0*/  IMAD.MOV.U32 R9, RZ, RZ, R22 ;  /* 0x000000ffff097224 */ /* 0x000fe400078e0016 */
[----:B------:R-:W-:Y:S01]  /*6caf0*/  IMAD.X R12, R12, 0x1, R3, P2 ;  /* 0x000000010c0c7824 */ /* 0x000fe200010e0603 */
[----:B------:R-:W-:Y:S01]  /*6cb00*/  STL [R1+0x24e0], R21 ;  /* 0x0024e01501007387 */ /* 0x000fe20000100800 */
[----:B------:R-:W-:-:S03]  /*6cb10*/  UISETP.GT.AND UP1, UPT, UR12, 0x20, UPT ;  /* 0x000000200c00788c */ /* 0x000fc6000bf24270 */
[----:B------:R-:W-:Y:S04]  /*6cb20*/  STL [R1+0x24dc], R22 ;  /* 0x0024dc1601007387 */ /* 0x000fe80000100800 */
[----:B------:R1:W-:Y:S04]  /*6cb30*/  LDGSTS.E [R7+0x7280], desc[UR60][R8.64], P1 ;  /* 0x0728000008077fae */ /* 0x0003e8000892187c */
[----:B------:R4:W-:Y:S04]  /*6cb40*/  STL [R1+0x24e8], R11 ;  /* 0x0024e80b01007387 */ /* 0x0009e80000100800 */
[----:B------:R4:W-:Y:S01]  /*6cb50*/  STL [R1+0x24e4], R12 ;  /* 0x0024e40c01007387 */ /* 0x0009e20000100800 */
[----:B-1----:R-:W-:Y:S01]  /*6cb60*/  MOV R8, R11 ;  /* 0x0000000b00087202 */ /* 0x002fe20000000f00 */
[----:B------:R-:W-:-:S02]  /*6cb70*/  IMAD.MOV.U32 R9, RZ, RZ, R12 ;  /* 0x000000ffff097224 */ /* 0x000fc400078e000c */
[----:B----4-:R-:W4:Y:S01]  /*6cb80*/  LDL.LU R11, [R1+0x25d8] ;  /* 0x0025d800010b7983 */ /* 0x010f220000300800 */
[----:B------:R-:W-:-:S03]  /*6cb90*/  IADD3 R14, P0, R14, R2, RZ ;  /* 0x000000020e0e7210 */ /* 0x000fc60007f1e0ff */
[----:B------:R-:W4:Y:S01]  /*6cba0*/  LDL.LU R12, [R1+0x25e0] ;  /* 0x0025e000010c7983 */ /* 0x000f220000300800 */
[----:B------:R-:W-:-:S03]  /*6cbb0*/  USEL UR10, URZ, 0x4, !UP1 ;  /* 0x000000043f0a7887 */ /* 0x000fc6000c800000 */
[----:B------:R1:W-:Y:S01]  /*6cbc0*/  LDGSTS.E [R7+0x7300], desc[UR60][R8.64], P1 ;  /* 0x0730000008077fae */ /* 0x0003e2000892187c */
[----:B------:R-:W-:-:S03]  /*6cbd0*/  IMAD.X R16, R16, 0x1, R3, P0 ;  /* 0x0000000110107824 */ /* 0x000fc600000e0603 */
[----:B------:R-:W-:Y:S01]  /*6cbe0*/  STL [R1+0x24f0], R14 ;  /* 0x0024f00e01007387 */ /* 0x000fe20000100800 */
[----:B------:R-:W-:-:S03]  /*6cbf0*/  USEL UR10, UR10, URZ, !UP0 ;  /* 0x0000003f0a0a7287 */ /* 0x000fc6000c000000 */
[----:B------:R1:W-:Y:S02]  /*6cc00*/  STL [R1+0x24ec], R16 ;  /* 0x0024ec1001007387 */ /* 0x0003e40000100800 */
[----:B-1----:R-:W-:Y:S02]  /*6cc10*/  IMAD.MOV.U32 R9, RZ, RZ, R16 ;  /* 0x000000ffff097224 */ /* 0x002fe400078e0010 */
[----:B------:R-:W-:Y:S01]  /*6cc20*/  IMAD.MOV.U32 R8, RZ, RZ, R14 ;  /* 0x000000ffff087224 */ /* 0x000fe200078e000e */
[----:B------:R-:W4:Y:S01]  /*6cc30*/  LDL.LU R16, [R1+0x25d4] ;  /* 0x0025d40001107983 */ /* 0x000f220000300800 */
[----:B------:R-:W-:-:S03]  /*6cc40*/  ISETP.NE.U32.AND P0, PT, RZ, UR10, PT ;  /* 0x0000000aff007c0c */ /* 0x000fc6000bf05070 */
[----:B------:R1:W-:Y:S01]  /*6cc50*/  LDGSTS.E [R7+0x7380], desc[UR60][R8.64], P1 ;  /* 0x0738000008077fae */ /* 0x0003e2000892187c */
[----:B---3--:R-:W-:-:S03]  /*6cc60*/  IADD3 R10, P1, R10, R2, RZ ;  /* 0x000000020a0a7210 */ /* 0x008fc60007f3e0ff */
[----:B------:R-:W3:Y:S01]  /*6cc70*/  LDL.LU R14, [R1+0x25dc] ;  /* 0x0025dc00010e7983 */ /* 0x000ee20000300800 */
[----:B------:R-:W-:-:S03]  /*6cc80*/  IADD3 R15, P2, R15, R2, RZ ;  /* 0x000000020f0f7210 */ /* 0x000fc60007f5e0ff */
[----:B------:R1:W-:Y:S02]  /*6cc90*/  STL [R1+0x25b8], R10 ;  /* 0x0025b80a01007387 */ /* 0x0003e40000100800 */
[----:B-1----:R-:W-:Y:S01]  /*6cca0*/  MOV R8, R10 ;  /* 0x0000000a00087202 */ /* 0x002fe20000000f00 */
[----:B------:R-:W-:-:S04]  /*6ccb0*/  IMAD.X R20, R20, 0x1, R3, P1 ;  /* 0x0000000114147824 */ /* 0x000fc800008e0603 */
[----:B------:R-:W-:Y:S01]  /*6ccc0*/  IMAD.MOV.U32 R9, RZ, RZ, R20 ;  /* 0x000000ffff097224 */ /* 0x000fe200078e0014 */
[----:B------:R-:W-:Y:S01]  /*6ccd0*/  STL [R1+0x25b4], R20 ;  /* 0x0025b41401007387 */ /* 0x000fe20000100800 */
[----:B------:R-:W-:-:S03]  /*6cce0*/  IMAD.X R19, R19, 0x1, R3, P2 ;  /* 0x0000000113137824 */ /* 0x000fc600010e0603 */
[----:B------:R1:W-:Y:S04]  /*6ccf0*/  STL [R1+0x25c0], R15 ;  /* 0x0025c00f01007387 */ /* 0x0003e80000100800 */
[----:B------:R-:W3:Y:S04]  /*6cd00*/  LDL.LU R10, [R1+0x25e8] ;  /* 0x0025e800010a7983 */ /* 0x000ee80000300800 */
[----:B------:R1:W-:Y:S04]  /*6cd10*/  LDGSTS.E [R7+0x8000], desc[UR60][R8.64], P0 ;  /* 0x0800000008077fae */ /* 0x0003e8000812187c */
[----:B------:R-:W-:Y:S01]  /*6cd20*/  STL [R1+0x25bc], R19 ;  /* 0x0025bc1301007387 */ /* 0x000fe20000100800 */
[----:B-1----:R-:W-:-:S03]  /*6cd30*/  IMAD.MOV.U32 R8, RZ, RZ, R15 ;  /* 0x000000ffff087224 */ /* 0x002fc600078e000f */
[----:B------:R-:W3:Y:S01]  /*6cd40*/  LDL.LU R15, [R1+0x25e4] ;  /* 0x0025e400010f7983 */ /* 0x000ee20000300800 */
[----:B--2---:R-:W-:Y:S01]  /*6cd50*/  IADD3 R13, P1, R13, R2, RZ ;  /* 0x000000020d0d7210 */ /* 0x004fe20007f3e0ff */
[----:B------:R-:W-:-:S04]  /*6cd60*/  IMAD.MOV.U32 R9, RZ, RZ, R19 ;  /* 0x000000ffff097224 */ /* 0x000fc800078e0013 */
[--C-:B------:R-:W-:Y:S01]  /*6cd70*/  IMAD.X R18, R18, 0x1, R3.reuse, P1 ;  /* 0x0000000112127824 */ /* 0x100fe200008e0603 */
[----:B------:R-:W-:Y:S01]  /*6cd80*/  IADD3 R6, P2, R6, R2, RZ ;  /* 0x0000000206067210 */ /* 0x000fe20007f5e0ff */
[----:B------:R1:W-:Y:S04]  /*6cd90*/  STL [R1+0x25c8], R13 ;  /* 0x0025c80d01007387 */ /* 0x0003e80000100800 */
[----:B------:R2:W-:Y:S01]  /*6cda0*/  LDGSTS.E [R7+0x8080], desc[UR60][R8.64], P0 ;  /* 0x0808000008077fae */ /* 0x0005e2000812187c */
[----:B------:R-:W-:-:S03]  /*6cdb0*/  IMAD.X R17, R17, 0x1, R3, P2 ;  /* 0x0000000111117824 */ /* 0x000fc600010e0603 */
[----:B------:R-:W-:Y:S04]  /*6cdc0*/  STL [R1+0x25c4], R18 ;  /* 0x0025c41201007387 */ /* 0x000fe80000100800 */
[----:B------:R-:W-:Y:S01]  /*6cdd0*/  STL [R1+0x25d0], R6 ;  /* 0x0025d00601007387 */ /* 0x000fe20000100800 */
[----:B--2---:R-:W-:-:S03]  /*6cde0*/  IMAD.MOV.U32 R8, RZ, RZ, R13 ;  /* 0x000000ffff087224 */ /* 0x004fc600078e000d */
[----:B-1----:R-:W2:Y:S04]  /*6cdf0*/  LDL.LU R13, [R1+0x25f0] ;  /* 0x0025f000010d7983 */ /* 0x002ea80000300800 */
[----:B------:R1:W-:Y:S04]  /*6ce00*/  STL [R1+0x25cc], R17 ;  /* 0x0025cc1101007387 */ /* 0x0003e80000100800 */
[----:B------:R-:W2:Y:S01]  /*6ce10*/  LDL.LU R21, [R1+0x26b8] ;  /* 0x0026b80001157983 */ /* 0x000ea20000300800 */
[----:B------:R-:W-:-:S03]  /*6ce20*/  MOV R9, R18 ;  /* 0x0000001200097202 */ /* 0x000fc60000000f00 */
[----:B------:R-:W2:Y:S04]  /*6ce30*/  LDL.LU R19, [R1+0x25ec] ;  /* 0x0025ec0001137983 */ /* 0x000ea80000300800 */
[----:B------:R1:W-:Y:S04]  /*6ce40*/  LDGSTS.E [R7+0x8100], desc[UR60][R8.64], P0 ;  /* 0x0810000008077fae */ /* 0x0003e8000812187c */
[----:B------:R-:W2:Y:S01]  /*6ce50*/  LDL.LU R22, [R1+0x26b4] ;  /* 0x0026b40001167983 */ /* 0x000ea20000300800 */
[----:B-1----:R-:W-:Y:S02]  /*6ce60*/  IMAD.MOV.U32 R9, RZ, RZ, R17 ;  /* 0x000000ffff097224 */ /* 0x002fe400078e0011 */
[----:B------:R-:W-:Y:S01]  /*6ce70*/  IMAD.MOV.U32 R8, RZ, RZ, R6 ;  /* 0x000000ffff087224 */ /* 0x000fe200078e0006 */
[----:B------:R-:W2:Y:S04]  /*6ce80*/  LDL.LU R17, [R1+0x26c0] ;  /* 0x0026c00001117983 */ /* 0x000ea80000300800 */
[----:B------:R-:W2:Y:S04]  /*6ce90*/  LDL.LU R6, [R1+0x26c8] ;  /* 0x0026c80001067983 */ /* 0x000ea80000300800 */
[----:B------:R1:W-:Y:S01]  /*6cea0*/  LDGSTS.E [R7+0x8180], desc[UR60][R8.64], P0 ;  /* 0x0818000008077fae */ /* 0x0003e2000812187c */
[----:B----4-:R-:W-:-:S02]  /*6ceb0*/  IADD3 R11, P1, R11, R2, RZ ;  /* 0x000000020b0b7210 */ /* 0x010fc40007f3e0ff */
[----:B------:R-:W-:-:S03]  /*6cec0*/  IADD3 R12, P2, R12, R2, RZ ;  /* 0x000000020c0c7210 */ /* 0x000fc60007f5e0ff */
[----:B------:R4:W-:Y:S01]  /*6ced0*/  STL [R1+0x25d8], R11 ;  /* 0x0025d80b01007387 */ /* 0x0009e20000100800 */
[----:B-1----:R-:W-:Y:S02]  /*6cee0*/  IMAD.MOV.U32 R8, RZ, RZ, R11 ;  /* 0x000000ffff087224 */ /* 0x002fe400078e000b */
[----:B------:R-:W-:-:S05]  /*6cef0*/  IMAD.X R16, R16, 0x1, R3, P1 ;  /* 0x0000000110107824 */ /* 0x000fca00008e0603 */
[----:B------:R-:W-:Y:S01]  /*6cf00*/  STL [R1+0x25d4], R16 ;  /* 0x0025d41001007387 */ /* 0x000fe20000100800 */
[----:B---3--:R-:W-:-:S03]  /*6cf10*/  IMAD.X R14, R14, 0x1, R3, P2 ;  /* 0x000000010e0e7824 */ /* 0x008fc600010e0603 */
[----:B------:R-:W-:Y:S04]  /*6cf20*/  STL [R1+0x25e0], R12 ;  /* 0x0025e00c01007387 */ /* 0x000fe80000100800 */
[----:B------:R-:W3:Y:S04]  /*6cf30*/  LDL.LU R20, [R1+0x26bc] ;  /* 0x0026bc0001147983 */ /* 0x000ee80000300800 */
[----:B------:R1:W-:Y:S04]  /*6cf40*/  STL [R1+0x25dc], R14 ;  /* 0x0025dc0e01007387 */ /* 0x0003e80000100800 */
[----:B----4-:R-:W4:Y:S01]  /*6cf50*/  LDL.LU R11, [R1+0x26c4] ;  /* 0x0026c400010b7983 */ /* 0x010f220000300800 */
[----:B------:R-:W-:-:S05]  /*6cf60*/  IMAD.MOV.U32 R9, RZ, RZ, R16 ;  /* 0x000000ffff097224 */ /* 0x000fca00078e0010 */
[----:B------:R1:W-:Y:S02]  /*6cf70*/  LDGSTS.E [R7+0x8200], desc[UR60][R8.64], P0 ;  /* 0x0820000008077fae */ /* 0x0003e4000812187c */
[----:B-1----:R-:W-:Y:S01]  /*6cf80*/  IMAD.MOV.U32 R9, RZ, RZ, R14 ;  /* 0x000000ffff097224 */ /* 0x002fe200078e000e */
[----:B------:R-:W-:Y:S01]  /*6cf90*/  MOV R8, R12 ;  /* 0x0000000c00087202 */ /* 0x000fe20000000f00 */
[----:B------:R-:W4:Y:S04]  /*6cfa0*/  LDL.LU R14, [R1+0x26d0] ;  /* 0x0026d000010e7983 */ /* 0x000f280000300800 */
[----:B------:R-:W4:Y:S04]  /*6cfb0*/  LDL.LU R12, [R1+0x26d8] ;  /* 0x0026d800010c7983 */ /* 0x000f280000300800 */
[----:B------:R1:W-:Y:S01]  /*6cfc0*/  LDGSTS.E [R7+0x8280], desc[UR60][R8.64], P0 ;  /* 0x0828000008077fae */ /* 0x0003e2000812187c */
[----:B------:R-:W-:-:S05]  /*6cfd0*/  IADD3 R10, P1, R10, R2, RZ ;  /* 0x000000020a0a7210 */ /* 0x000fca0007f3e0ff */
[----:B------:R-:W-:Y:S01]  /*6cfe0*/  STL [R1+0x25e8], R10 ;  /* 0x0025e80a01007387 */ /* 0x000fe20000100800 */
[----:B------:R-:W-:-:S05]  /*6cff0*/  IMAD.X R15, R15, 0x1, R3, P1 ;  /* 0x000000010f0f7824 */ /* 0x000fca00008e0603 */
[----:B------:R1:W-:Y:S04]  /*6d000*/  STL [R1+0x25e4], R15 ;  /* 0x0025e40f01007387 */ /* 0x0003e80000100800 */
[----:B------:R-:W4:Y:S01]  /*6d010*/  LDL.LU R18, [R1+0x26cc] ;  /* 0x0026cc0001127983 */ /* 0x000f220000300800 */
[----:B-1----:R-:W-:-:S03]  /*6d020*/  IMAD.MOV.U32 R9, RZ, RZ, R15 ;  /* 0x000000ffff097224 */ /* 0x002fc600078e000f */
[----:B------:R-:W4:Y:S01]  /*6d030*/  LDL.LU R15, [R1+0x26d4] ;  /* 0x0026d400010f7983 */ /* 0x000f220000300800 */
[----:B------:R-:W-:Y:S01]  /*6d040*/  UISETP.GT.AND UP1, UPT, UR12, 0x24, UPT ;  /* 0x000000240c00788c */ /* 0x000fe2000bf24270 */
[----:B------:R-:W-:Y:S02]  /*6d050*/  IMAD.MOV.U32 R8, RZ, RZ, R10 ;  /* 0x000000ffff087224 */ /* 0x000fe400078e000a */
[----:B------:R-:W4:Y:S01]  /*6d060*/  LDL.LU R16, [R1+0x26e0] ;  /* 0x0026e00001107983 */ /* 0x000f220000300800 */
[----:B------:R-:W-:-:S03]  /*6d070*/  USEL UR10, URZ, 0x4, !UP1 ;  /* 0x000000043f0a7887 */ /* 0x000fc6000c800000 */
[----:B------:R1:W-:Y:S01]  /*6d080*/  LDGSTS.E [R7+0x8300], desc[UR60][R8.64], P0 ;  /* 0x0830000008077fae */ /* 0x0003e2000812187c */
[-C--:B--2---:R-:W-:Y:S01]  /*6d090*/  IADD3 R13, P2, R13, R2.reuse, RZ ;  /* 0x000000020d0d7210 */ /* 0x084fe20007f5e0ff */
[----:B------:R-:W-:Y:S02]  /*6d0a0*/  USEL UR10, UR10, URZ, !UP0 ;  /* 0x0000003f0a0a7287 */ /* 0x000fe4000c000000 */
[----:B------:R-:W2:Y:S01]  /*6d0b0*/  LDL.LU R10, [R1+0x26e8] ;  /* 0x0026e800010a7983 */ /* 0x000ea20000300800 */
[----:B------:R-:W-:Y:S01]  /*6d0c0*/  IADD3 R21, P3, R21, R2, RZ ;  /* 0x0000000215157210 */ /* 0x000fe20007f7e0ff */
[----:B------:R-:W-:Y:S01]  /*6d0d0*/  IMAD.X R19, R19, 0x1, R3, P2 ;  /* 0x0000000113137824 */ /* 0x000fe200010e0603 */
[----:B-1----:R-:W-:-:S03]  /*6d0e0*/  MOV R8, R13 ;  /* 0x0000000d00087202 */ /* 0x002fc60000000f00 */
[----:B------:R-:W-:Y:S01]  /*6d0f0*/  IMAD.MOV.U32 R9, RZ, RZ, R19 ;  /* 0x000000ffff097224 */ /* 0x000fe200078e0013 */
[----:B------:R-:W-:Y:S01]  /*6d100*/  ISETP.NE.U32.AND P1, PT, RZ, UR10, PT ;  /* 0x0000000aff007c0c */ /* 0x000fe2000bf25070 */
[----:B------:R-:W-:Y:S04]  /*6d110*/  STL [R1+0x25f0], R13 ;  /* 0x0025f00d01007387 */ /* 0x000fe80000100800 */
[----:B------:R1:W-:Y:S01]  /*6d120*/  STL [R1+0x25ec], R19 ;  /* 0x0025ec1301007387 */ /* 0x0003e20000100800 */
[----:B------:R-:W-:-:S03]  /*6d130*/  IMAD.X R22, R22, 0x1, R3, P3 ;  /* 0x0000000116167824 */ /* 0x000fc600018e0603 */
[----:B------:R-:W-:Y:S04]  /*6d140*/  STL [R1+0x26b8], R21 ;  /* 0x0026b81501007387 */ /* 0x000fe80000100800 */
[----:B------:R1:W-:Y:S01]  /*6d150*/  LDGSTS.E [R7+0x8380], desc[UR60][R8.64], P0 ;  /* 0x0838000008077fae */ /* 0x0003e2000812187c */
[----:B------:R-:W-:-:S03]  /*6d160*/  IADD3 R17, P0, R17, R2, RZ ;  /* 0x0000000211117210 */ /* 0x000fc60007f1e0ff */
[----:B-1----:R-:W2:Y:S01]  /*6d170*/  LDL.LU R19, [R1+0x26dc] ;  /* 0x0026dc0001137983 */ /* 0x002ea20000300800 */
[----:B------:R-:W-:-:S03]  /*6d180*/  IADD3 R6, P2, R6, R2, RZ ;  /* 0x0000000206067210 */ /* 0x000fc60007f5e0ff */
[----:B------:R-:W-:Y:S01]  /*6d190*/  STL [R1+0x26b4], R22 ;  /* 0x0026b41601007387 */ /* 0x000fe20000100800 */
[----:B------:R-:W-:-:S03]  /*6d1a0*/  IMAD.MOV.U32 R8, RZ, RZ, R21 ;  /* 0x000000ffff087224 */ /* 0x000fc600078e0015 */
[----:B------:R-:W2:Y:S01]  /*6d1b0*/  LDL.LU R13, [R1+0x26e4] ;  /* 0x0026e400010d7983 */ /* 0x000ea20000300800 */
[----:B------:R-:W-:-:S03]  /*6d1c0*/  IMAD.MOV.U32 R9, RZ, RZ, R22 ;  /* 0x000000ffff097224 */ /* 0x000fc600078e0016 */
[----:B------:R1:W-:Y:S04]  /*6d1d0*/  STL [R1+0x26c0], R17 ;  /* 0x0026c01101007387 */ /* 0x0003e80000100800 */
[----:B------:R1:W-:Y:S02]  /*6d1e0*/  LDGSTS.E [R7+0x9000], desc[UR60][R8.64], P1 ;  /* 0x0900000008077fae */ /* 0x0003e4000892187c */
[----:B-1----:R-:W-:Y:S02]  /*6d1f0*/  IMAD.MOV.U32 R8, RZ, RZ, R17 ;  /* 0x000000ffff087224 */ /* 0x002fe400078e0011 */
[----:B---3--:R-:W-:-:S05]  /*6d200*/  IMAD.X R20, R20, 0x1, R3, P0 ;  /* 0x0000000114147824 */ /* 0x008fca00000e0603 */
[----:B------:R1:W-:Y:S01]  /*6d210*/  STL [R1+0x26bc], R20 ;  /* 0x0026bc1401007387 */ /* 0x0003e20000100800 */
[----:B----4-:R-:W-:-:S03]  /*6d220*/  IMAD.X R11, R11, 0x1, R3, P2 ;  /* 0x000000010b0b7824 */ /* 0x010fc600010e0603 */
[----:B------:R-:W-:Y:S04]  /*6d230*/  STL [R1+0x26c8], R6 ;  /* 0x0026c80601007387 */ /* 0x000fe80000100800 */
[----:B------:R-:W3:Y:S01]  /*6d240*/  LDL.LU R17, [R1+0x26f0] ;  /* 0x0026f00001117983 */ /* 0x000ee20000300800 */
[----:B------:R-:W-:-:S03]  /*6d250*/  MOV R9, R20 ;  /* 0x0000001400097202 */ /* 0x000fc60000000f00 */
[----:B------:R4:W-:Y:S04]  /*6d260*/  STL [R1+0x26c4], R11 ;  /* 0x0026c40b01007387 */ /* 0x0009e80000100800 */
[----:B-1----:R-:W3:Y:S04]  /*6d270*/  LDL.LU R20, [R1+0x26ec] ;  /* 0x0026ec0001147983 */ /* 0x002ee80000300800 */
[----:B------:R1:W-:Y:S01]  /*6d280*/  LDGSTS.E [R7+0x9080], desc[UR60][R8.64], P1 ;  /* 0x0908000008077fae */ /* 0x0003e2000892187c */
[-C--:B------:R-:W-:Y:S02]  /*6d290*/  IADD3 R14, P0, R14, R2.reuse, RZ ;  /* 0x000000020e0e7210 */ /* 0x080fe40007f1e0ff */
[----:B------:R-:W-:Y:S01]  /*6d2a0*/  IADD3 R12, P2, R12, R2, RZ ;  /* 0x000000020c0c7210 */ /* 0x000fe20007f5e0ff */
[----:B-1----:R-:W-:-:S02]  /*6d2b0*/  IMAD.MOV.U32 R8, RZ, RZ, R6 ;  /* 0x000000ffff087224 */ /* 0x002fc400078e0006 */
[----:B------:R-:W-:Y:S02]  /*6d2c0*/  IMAD.MOV.U32 R9, RZ, RZ, R11 ;  /* 0x000000ffff097224 */ /* 0x000fe400078e000b */
[----:B----4-:R-:W4:Y:S04]  /*6d2d0*/  LDL.LU R11, [R1+0x27b8] ;  /* 0x0027b800010b7983 */ /* 0x010f280000300800 */
[----:B------:R-:W4:Y:S04]  /*6d2e0*/  LDL.LU R6, [R1+0x27c0] ;  /* 0x0027c00001067983 */ /* 0x000f280000300800 */
[----:B------:R-:W-:Y:S04]  /*6d2f0*/  STL [R1+0x26d0], R14 ;  /* 0x0026d00e01007387 */ /* 0x000fe80000100800 */
[----:B------:R1:W-:Y:S02]  /*6d300*/  LDGSTS.E [R7+0x9100], desc[UR60][R8.64], P1 ;  /* 0x0910000008077fae */ /* 0x0003e4000892187c */
[----:B-1----:R-:W-:-:S02]  /*6d310*/  IMAD.MOV.U32 R8, RZ, RZ, R14 ;  /* 0x000000ffff087224 */ /* 0x002fc400078e000e */
        /* <DEDUP_REMOVED lines=10> */
[----:B--2---:R-:W-:Y:S01]  /*6d3c0*/  MOV R8, R12 ;  /* 0x0000000c00087202 */ /* 0x004fe20000000f00 */
[----:B------:R-:W-:Y:S01]  /*6d3d0*/  IMAD.MOV.U32 R9, RZ, RZ, R15 ;  /* 0x000000ffff097224 */ /* 0x000fe200078e000f */
[----:B------:R-:W-:Y:S01]  /*6d3e0*/  IADD3 R10, P2, R10, R2, RZ ;  /* 0x000000020a0a7210 */ /* 0x000fe20007f5e0ff */
[----:B-1----:R-:W2:Y:S04]  /*6d3f0*/  LDL.LU R15, [R1+0x27c8] ;  /* 0x0027c800010f7983 */ /* 0x002ea80000300800 */
[----:B------:R-:W2:Y:S04]  /*6d400*/  LDL.LU R12, [R1+0x27d0] ;  /* 0x0027d000010c7983 */ /* 0x000ea80000300800 */
[----:B------:R1:W-:Y:S04]  /*6d410*/  STL [R1+0x26e0], R16 ;  /* 0x0026e01001007387 */ /* 0x0003e80000100800 */
[----:B------:R1:W-:Y:S01]  /*6d420*/  LDGSTS.E [R7+0x9200], desc[UR60][R8.64], P1 ;  /* 0x0920000008077fae */ /* 0x0003e2000892187c */
[----:B------:R-:W-:-:S02]  /*6d430*/  IMAD.X R19, R19, 0x1, R3, P0 ;  /* 0x0000000113137824 */ /* 0x000fc400000e0603 */
[----:B-1----:R-:W-:-:S03]  /*6d440*/  IMAD.MOV.U32 R8, RZ, RZ, R16 ;  /* 0x000000ffff087224 */ /* 0x002fc600078e0010 */
[----:B------:R1:W-:Y:S04]  /*6d450*/  STL [R1+0x26dc], R19 ;  /* 0x0026dc1301007387 */ /* 0x0003e80000100800 */
[----:B------:R-:W-:Y:S01]  /*6d460*/  STL [R1+0x26e8], R10 ;  /* 0x0026e80a01007387 */ /* 0x000fe20000100800 */
[----:B------:R-:W-:-:S03]  /*6d470*/  IMAD.MOV.U32 R9, RZ, RZ, R19 ;  /* 0x000000ffff097224 */ /* 0x000fc600078e0013 */
[----:B------:R-:W2:Y:S01]  /*6d480*/  LDL.LU R16, [R1+0x27c4] ;  /* 0x0027c40001107983 */ /* 0x000ea20000300800 */
[----:B------:R-:W-:-:S03]  /*6d490*/  IMAD.X R13, R13, 0x1, R3, P2 ;  /* 0x000000010d0d7824 */ /* 0x000fc600010e0603 */
[----:B------:R1:W-:Y:S04]  /*6d4a0*/  LDGSTS.E [R7+0x9280], desc[UR60][R8.64], P1 ;  /* 0x0928000008077fae */ /* 0x0003e8000892187c */
[----:B------:R1:W-:Y:S04]  /*6d4b0*/  STL [R1+0x26e4], R13 ;  /* 0x0026e40d01007387 */ /* 0x0003e80000100800 */
[----:B-1----:R-:W2:Y:S01]  /*6d4c0*/  LDL.LU R19, [R1+0x27cc] ;  /* 0x0027cc0001137983 */ /* 0x002ea20000300800 */
[----:B------:R-:W-:Y:S01]  /*6d4d0*/  IMAD.MOV.U32 R8, RZ, RZ, R10 ;  /* 0x000000ffff087224 */ /* 0x000fe200078e000a */
[----:B------:R-:W-:-:S02]  /*6d4e0*/  MOV R9, R13 ;  /* 0x0000000d00097202 */ /* 0x000fc40000000f00 */
[----:B------:R-:W2:Y:S04]  /*6d4f0*/  LDL.LU R13, [R1+0x27d8] ;  /* 0x0027d800010d7983 */ /* 0x000ea80000300800 */
[----:B------:R-:W2:Y:S04]  /*6d500*/  LDL.LU R10, [R1+0x27e0] ;  /* 0x0027e000010a7983 */ /* 0x000ea80000300800 */
[----:B------:R1:W-:Y:S01]  /*6d510*/  LDGSTS.E [R7+0x9300], desc[UR60][R8.64], P1 ;  /* 0x0930000008077fae */ /* 0x0003e2000892187c */
[----:B---3--:R-:W-:-:S05]  /*6d520*/  IADD3 R17, P0, R17, R2, RZ ;  /* 0x0000000211117210 */ /* 0x008fca0007f1e0ff */
[----:B------:R-:W-:Y:S01]  /*6d530*/  IMAD.X R20, R20, 0x1, R3, P0 ;  /* 0x0000000114147824 */ /* 0x000fe200000e0603 */
[----:B------:R-:W-:Y:S01]  /*6d540*/  STL [R1+0x26f0], R17 ;  /* 0x0026f01101007387 */ /* 0x000fe20000100800 */
[----:B-1----:R-:W-:Y:S02]  /*6d550*/  IMAD.MOV.U32 R8, RZ, RZ, R17 ;  /* 0x000000ffff087224 */ /* 0x002fe400078e0011 */
[----:B------:R-:W-:Y:S01]  /*6d560*/  IMAD.MOV.U32 R9, RZ, RZ, R20 ;  /* 0x000000ffff097224 */ /* 0x000fe200078e0014 */
[----:B------:R1:W-:Y:S04]  /*6d570*/  STL [R1+0x26ec], R20 ;  /* 0x0026ec1401007387 */ /* 0x0003e80000100800 */
[----:B------:R3:W-:Y:S04]  /*6d580*/  LDGSTS.E [R7+0x9380], desc[UR60][R8.64], P1 ;  /* 0x0938000008077fae */ /* 0x0007e8000892187c */
[----:B-1----:R-:W2:Y:S04]  /*6d590*/  LDL.LU R20, [R1+0x27d4] ;  /* 0x0027d40001147983 */ /* 0x002ea80000300800 */
[----:B------:R-:W2:Y:S01]  /*6d5a0*/  LDL.LU R17, [R1+0x27dc] ;  /* 0x0027dc0001117983 */ /* 0x000ea20000300800 */
[----:B----4-:R-:W-:-:S02]  /*6d5b0*/  IADD3 R11, P1, R11, R2, RZ ;  /* 0x000000020b0b7210 */ /* 0x010fc40007f3e0ff */
[----:B------:R-:W-:-:S03]  /*6d5c0*/  IADD3 R6, P2, R6, R2, RZ ;  /* 0x0000000206067210 */ /* 0x000fc60007f5e0ff */
[----:B------:R1:W-:Y:S01]  /*6d5d0*/  STL [R1+0x27b8], R11 ;  /* 0x0027b80b01007387 */ /* 0x0003e20000100800 */
[----:B---3--:R-:W-:Y:S02]  /*6d5e0*/  IMAD.MOV.U32 R8, RZ, RZ, R11 ;  /* 0x000000ffff087224 */ /* 0x008fe400078e000b */
[----:B------:R-:W-:-:S05]  /*6d5f0*/  IMAD.X R18, R18, 0x1, R3, P1 ;  /* 0x0000000112127824 */ /* 0x000fca00008e0603 */
[----:B------:R3:W-:Y:S01]  /*6d600*/  STL [R1+0x27b4], R18 ;  /* 0x0027b41201007387 */ /* 0x0007e20000100800 */
[----:B------:R-:W-:-:S03]  /*6d610*/  IMAD.X R14, R14, 0x1, R3, P2 ;  /* 0x000000010e0e7824 */ /* 0x000fc600010e0603 */
[----:B------:R4:W-:Y:S04]  /*6d620*/  STL [R1+0x27c0], R6 ;  /* 0x0027c00601007387 */ /* 0x0009e80000100800 */
[----:B-1----:R-:W4:Y:S01]  /*6d630*/  LDL.LU R11, [R1+0x27e8] ;  /* 0x0027e800010b7983 */ /* 0x002f220000300800 */
[----:B------:R-:W-:-:S03]  /*6d640*/  MOV R9, R18 ;  /* 0x0000001200097202 */ /* 0x000fc60000000f00 */
[----:B------:R1:W-:Y:S04]  /*6d650*/  STL [R1+0x27bc], R14 ;  /* 0x0027bc0e01007387 */ /* 0x0003e80000100800 */
[----:B---3--:R-:W3:Y:S01]  /*6d660*/  LDL.LU R18, [R1+0x27e4] ;  /* 0x0027e40001127983 */ /* 0x008ee20000300800 */
[----:B------:R-:W-:-:S04]  /*6d670*/  UISETP.GT.AND UP1, UPT, UR12, 0x28, UPT ;  /* 0x000000280c00788c */ /* 0x000fc8000bf24270 */
[----:B------:R-:W-:-:S04]  /*6d680*/  USEL UR10, URZ, 0x4, !UP1 ;  /* 0x000000043f0a7887 */ /* 0x000fc8000c800000 */
[----:B------:R-:W-:-:S06]  /*6d690*/  USEL UR10, UR10, URZ, !UP0 ;  /* 0x0000003f0a0a7287 */ /* 0x000fcc000c000000 */
[----:B------:R-:W-:Y:S02]  /*6d6a0*/  ISETP.NE.U32.AND P0, PT, RZ, UR10, PT ;  /* 0x0000000aff007c0c */ /* 0x000fe4000bf05070 */
[-C--:B--2---:R-:W-:Y:S02]  /*6d6b0*/  IADD3 R15, P1, R15, R2.reuse, RZ ;  /* 0x000000020f0f7210 */ /* 0x084fe40007f3e0ff */
[----:B------:R-:W-:-:S03]  /*6d6c0*/  IADD3 R12, P2, R12, R2, RZ ;  /* 0x000000020c0c7210 */ /* 0x000fc60007f5e0ff */
[----:B------:R-:W-:-:S06]  /*6d6d0*/  IMAD.X R16, R16, 0x1, R3, P1 ;  /* 0x0000000110107824 */ /* 0x000fcc00008e0603 */
[----:B------:R2:W-:Y:S02]  /*6d6e0*/  LDGSTS.E [R7+0xa000], desc[UR60][R8.64], P0 ;  /* 0x0a00000008077fae */ /* 0x0005e4000812187c */
[----:B--2---:R-:W-:Y:S02]  /*6d6f0*/  IMAD.MOV.U32 R8, RZ, RZ, R6 ;  /* 0x000000ffff087224 */ /* 0x004fe400078e0006 */
[----:B------:R-:W-:Y:S01]  /*6d700*/  IMAD.MOV.U32 R9, RZ, RZ, R14 ;  /* 0x000000ffff097224 */ /* 0x000fe200078e000e */
[----:B----4-:R-:W2:Y:S04]  /*6d710*/  LDL.LU R6, [R1+0x27f0] ;  /* 0x0027f00001067983 */ /* 0x010ea80000300800 */
[----:B-1----:R-:W4:Y:S04]  /*6d720*/  LDL.LU R14, [R1+0x28b8] ;  /* 0x0028b800010e7983 */ /* 0x002f280000300800 */
[----:B------:R1:W-:Y:S04]  /*6d730*/  STL [R1+0x27c8], R15 ;  /* 0x0027c80f01007387 */ /* 0x0003e80000100800 */
[----:B------:R1:W-:Y:S04]  /*6d740*/  LDGSTS.E [R7+0xa080], desc[UR60][R8.64], P0 ;  /* 0x0a08000008077fae */ /* 0x0003e8000812187c */
[----:B------:R1:W-:Y:S04]  /*6d750*/  STL [R1+0x27c4], R16 ;  /* 0x0027c41001007387 */ /* 0x0003e80000100800 */
[----:B------:R-:W-:Y:S01]  /*6d760*/  STL [R1+0x27d0], R12 ;  /* 0x0027d00c01007387 */ /* 0x000fe20000100800 */
[----:B-1----:R-:W-:-:S03]  /*6d770*/  IMAD.MOV.U32 R8, RZ, RZ, R15 ;  /* 0x000000ffff087224 */ /* 0x002fc600078e000f */
[----:B------:R-:W4:Y:S01]  /*6d780*/  LDL.LU R15, [R1+0x27ec] ;  /* 0x0027ec00010f7983 */ /* 0x000f220000300800 */
[----:B------:R-:W-:Y:S01]  /*6d790*/  IMAD.MOV.U32 R9, RZ, RZ, R16 ;  /* 0x000000ffff097224 */ /* 0x000fe200078e0010 */
[-C--:B------:R-:W-:Y:S01]  /*6d7a0*/  IADD3 R13, P1, R13, R2.reuse, RZ ;  /* 0x000000020d0d7210 */ /* 0x080fe20007f3e0ff */
[----:B------:R-:W-:Y:S01]  /*6d7b0*/  IMAD.X R19, R19, 0x1, R3, P2 ;  /* 0x0000000113137824 */ /* 0x000fe200010e0603 */
[----:B------:R-:W-:Y:S02]  /*6d7c0*/  IADD3 R10, P2, R10, R2, RZ ;  /* 0x000000020a0a7210 */ /* 0x000fe40007f5e0ff */
[----:B------:R1:W-:Y:S04]  /*6d7d0*/  LDGSTS.E [R7+0xa100], desc[UR60][R8.64], P0 ;  /* 0x0a10000008077fae */ /* 0x0003e8000812187c */
[----:B------:R1:W-:Y:S04]  /*6d7e0*/  STL [R1+0x27cc], R19 ;  /* 0x0027cc1301007387 */ /* 0x0003e80000100800 */
[----:B------:R-:W4:Y:S01]  /*6d7f0*/  LDL.LU R16, [R1+0x28b4] ;  /* 0x0028b40001107983 */ /* 0x000f220000300800 */
[----:B-1----:R-:W-:Y:S01]  /*6d800*/  MOV R8, R12 ;  /* 0x0000000c00087202 */ /* 0x002fe20000000f00 */
[----:B------:R-:W-:-:S02]  /*6d810*/  IMAD.MOV.U32 R9, RZ, RZ, R19 ;  /* 0x000000ffff097224 */ /* 0x000fc400078e0013 */
[----:B------:R-:W4:Y:S04]  /*6d820*/  LDL.LU R19, [R1+0x28c0] ;  /* 0x0028c00001137983 */ /* 0x000f280000300800 */
[----:B------:R-:W4:Y:S01]  /*6d830*/  LDL.LU R12, [R1+0x28c8] ;  /* 0x0028c800010c7983 */ /* 0x000f220000300800 */
[----:B------:R-:W-:-:S03]  /*6d840*/  IMAD.X R20, R20, 0x1, R3, P1 ;  /* 0x0000000114147824 */ /* 0x000fc600008e0603 */
[----:B------:R-:W-:Y:S01]  /*6d850*/  STL [R1+0x27d8], R13 ;  /* 0x0027d80d01007387 */ /* 0x000fe20000100800 */
[----:B------:R-:W-:-:S03]  /*6d860*/  IMAD.X R17, R17, 0x1, R3, P2 ;  /* 0x0000000111117824 */ /* 0x000fc600010e0603 */
[----:B------:R1:W-:Y:S04]  /*6d870*/  LDGSTS.E [R7+0xa180], desc[UR60][R8.64], P0 ;  /* 0x0a18000008077fae */ /* 0x0003e8000812187c */
[----:B------:R1:W-:Y:S04]  /*6d880*/  STL [R1+0x27d4], R20 ;  /* 0x0027d41401007387 */ /* 0x0003e80000100800 */
[----:B------:R-:W-:Y:S01]  /*6d890*/  STL [R1+0x27e0], R10 ;  /* 0x0027e00a01007387 */ /* 0x000fe20000100800 */
[----:B-1----:R-:W-:-:S03]  /*6d8a0*/  IMAD.MOV.U32 R9, RZ, RZ, R20 ;  /* 0x000000ffff097224 */ /* 0x002fc600078e0014 */
[----:B------:R-:W4:Y:S01]  /*6d8b0*/  LDL.LU R20, [R1+0x28bc] ;  /* 0x0028bc0001147983 */ /* 0x000f220000300800 */
[----:B------:R-:W-:-:S03]  /*6d8c0*/  IMAD.MOV.U32 R8, RZ, RZ, R13 ;  /* 0x000000ffff087224 */ /* 0x000fc600078e000d */
[----:B------:R1:W-:Y:S04]  /*6d8d0*/  STL [R1+0x27dc], R17 ;  /* 0x0027dc1101007387 */ /* 0x0003e80000100800 */
[----:B------:R-:W4:Y:S04]  /*6d8e0*/  LDL.LU R13, [R1+0x28c4] ;  /* 0x0028c400010d7983 */ /* 0x000f280000300800 */
[----:B------:R1:W-:Y:S02]  /*6d8f0*/  LDGSTS.E [R7+0xa200], desc[UR60][R8.64], P0 ;  /* 0x0a20000008077fae */ /* 0x0003e4000812187c */
[----:B-1----:R-:W-:Y:S01]  /*6d900*/  IMAD.MOV.U32 R8, RZ, RZ, R10 ;  /* 0x000000ffff087224 */ /* 0x002fe200078e000a */
[----:B------:R-:W-:-:S02]  /*6d910*/  MOV R9, R17 ;  /* 0x0000001100097202 */ /* 0x000fc40000000f00 */
[----:B------:R-:W4:Y:S04]  /*6d920*/  LDL.LU R17, [R1+0x28d0] ;  /* 0x0028d00001117983 */ /* 0x000f280000300800 */
[----:B------:R-:W4:Y:S04]  /*6d930*/  LDL.LU R10, [R1+0x28d8] ;  /* 0x0028d800010a7983 */ /* 0x000f280000300800 */
[----:B------:R1:W-:Y:S01]  /*6d940*/  LDGSTS.E [R7+0xa280], desc[UR60][R8.64], P0 ;  /* 0x0a28000008077fae */ /* 0x0003e2000812187c */
[----:B------:R-:W-:-:S05]  /*6d950*/  IADD3 R11, P1, R11, R2, RZ ;  /* 0x000000020b0b7210 */ /* 0x000fca0007f3e0ff */
[----:B---3--:R-:W-:Y:S01]  /*6d960*/  IMAD.X R18, R18, 0x1, R3, P1 ;  /* 0x0000000112127824 */ /* 0x008fe200008e0603 */
[----:B------:R-:W-:Y:S03]  /*6d970*/  STL [R1+0x27e8], R11 ;  /* 0x0027e80b01007387 */ /* 0x000fe60000100800 */
[----:B-1----:R-:W-:Y:S01]  /*6d980*/  IMAD.MOV.U32 R9, RZ, RZ, R18 ;  /* 0x000000ffff097224 */ /* 0x002fe200078e0012 */
[----:B------:R1:W-:Y:S01]  /*6d990*/  STL [R1+0x27e4], R18 ;  /* 0x0027e41201007387 */ /* 0x0003e20000100800 */
[----:B------:R-:W-:Y:S01]  /*6d9a0*/  IMAD.MOV.U32 R8, RZ, RZ, R11 ;  /* 0x000000ffff087224 */ /* 0x000fe200078e000b */
[----:B------:R-:W-:-:S04]  /*6d9b0*/  UISETP.GT.AND UP1, UPT, UR12, 0x2c, UPT ;  /* 0x0000002c0c00788c */ /* 0x000fc8000bf24270 */
[----:B------:R3:W-:Y:S04]  /*6d9c0*/  LDGSTS.E [R7+0xa300], desc[UR60][R8.64], P0 ;  /* 0x0a30000008077fae */ /* 0x0007e8000812187c */
[----:B-1----:R-:W3:Y:S04]  /*6d9d0*/  LDL.LU R18, [R1+0x28cc] ;  /* 0x0028cc0001127983 */ /* 0x002ee80000300800 */
[----:B------:R-:W3:Y:S01]  /*6d9e0*/  LDL.LU R11, [R1+0x28d4] ;  /* 0x0028d400010b7983 */ /* 0x000ee20000300800 */
[----:B------:R-:W-:-:S04]  /*6d9f0*/  USEL UR10, URZ, 0x4, !UP1 ;  /* 0x000000043f0a7887 */ /* 0x000fc8000c800000 */
[----:B------:R-:W-:Y:S01]  /*6da00*/  USEL UR10, UR10, URZ, !UP0 ;  /* 0x0000003f0a0a7287 */ /* 0x000fe2000c000000 */
[-C--:B--2---:R-:W-:Y:S02]  /*6da10*/  IADD3 R6, P2, R6, R2.reuse, RZ ;  /* 0x0000000206067210 */ /* 0x084fe40007f5e0ff */
[----:B----4-:R-:W-:-:S03]  /*6da20*/  IADD3 R14, P3, R14, R2, RZ ;  /* 0x000000020e0e7210 */ /* 0x010fc60007f7e0ff */
[----:B---3--:R-:W-:Y:S01]  /*6da30*/  IMAD.MOV.U32 R8, RZ, RZ, R6 ;  /* 0x000000ffff087224 */ /* 0x008fe200078e0006 */
[----:B------:R-:W-:Y:S01]  /*6da40*/  STL [R1+0x27f0], R6 ;  /* 0x0027f00601007387 */ /* 0x000fe20000100800 */
[----:B------:R-:W-:Y:S01]  /*6da50*/  ISETP.NE.U32.AND P1, PT, RZ, UR10, PT ;  /* 0x0000000aff007c0c */ /* 0x000fe2000bf25070 */
[----:B------:R-:W-:-:S05]  /*6da60*/  IMAD.X R15, R15, 0x1, R3, P2 ;  /* 0x000000010f0f7824 */ /* 0x000fca00010e0603 */
[----:B------:R-:W-:Y:S01]  /*6da70*/  MOV R9, R15 ;  /* 0x0000000f00097202 */ /* 0x000fe20000000f00 */
[----:B------:R1:W-:Y:S04]  /*6da80*/  STL [R1+0x27ec], R15 ;  /* 0x0027ec0f01007387 */ /* 0x0003e80000100800 */
[----:B------:R2:W-:Y:S01]  /*6da90*/  LDGSTS.E [R7+0xa380], desc[UR60][R8.64], P0 ;  /* 0x0a38000008077fae */ /* 0x0005e2000812187c */
[----:B------:R-:W-:-:S03]  /*6daa0*/  IMAD.X R16, R16, 0x1, R3, P3 ;  /* 0x0000000110107824 */ /* 0x000fc600018e0603 */
[----:B------:R-:W-:Y:S04]  /*6dab0*/  STL [R1+0x28b8], R14 ;  /* 0x0028b80e01007387 */ /* 0x000fe80000100800 */
[----:B-1----:R-:W3:Y:S01]  /*6dac0*/  LDL.LU R15, [R1+0x28e0] ;  /* 0x0028e000010f7983 */ /* 0x002ee20000300800 */
[-C--:B------:R-:W-:Y:S02]  /*6dad0*/  IADD3 R19, P0, R19, R2.reuse, RZ ;  /* 0x0000000213137210 */ /* 0x080fe40007f1e0ff */
[----:B------:R-:W-:Y:S01]  /*6dae0*/  IADD3 R12, P2, R12, R2, RZ ;  /* 0x000000020c0c7210 */ /* 0x000fe20007f5e0ff */
[----:B------:R1:W-:Y:S01]  /*6daf0*/  STL [R1+0x28b4], R16 ;  /* 0x0028b41001007387 */ /* 0x0003e20000100800 */
[----:B--2---:R-:W-:Y:S02]  /*6db00*/  IMAD.MOV.U32 R9, RZ, RZ, R16 ;  /* 0x000000ffff097224 */ /* 0x004fe400078e0010 */
[----:B------:R-:W-:Y:S01]  /*6db10*/  IMAD.MOV.U32 R8, RZ, RZ, R14 ;  /* 0x000000ffff087224 */ /* 0x000fe200078e000e */
[----:B------:R-:W2:Y:S04]  /*6db20*/  LDL.LU R6, [R1+0x28e8] ;  /* 0x0028e80001067983 */ /* 0x000ea80000300800 */
[----:B------:R4:W-:Y:S04]  /*6db30*/  LDGSTS.E [R7+0xb000], desc[UR60][R8.64], P1 ;  /* 0x0b00000008077fae */ /* 0x0009e8000892187c */
[----:B-1----:R-:W2:Y:S04]  /*6db40*/  LDL.LU R16, [R1+0x28dc] ;  /* 0x0028dc0001107983 */ /* 0x002ea80000300800 */
[----:B------:R-:W2:Y:S01]  /*6db50*/  LDL.LU R14, [R1+0x28e4] ;  /* 0x0028e400010e7983 */ /* 0x000ea20000300800 */
[----:B------:R-:W-:-:S03]  /*6db60*/  IMAD.X R20, R20, 0x1, R3, P0 ;  /* 0x0000000114147824 */ /* 0x000fc600000e0603 */
[----:B------:R-:W-:Y:S04]  /*6db70*/  STL [R1+0x28c0], R19 ;  /* 0x0028c01301007387 */ /* 0x000fe80000100800 */
[----:B------:R-:W-:Y:S01]  /*6db80*/  STL [R1+0x28bc], R20 ;  /* 0x0028bc1401007387 */ /* 0x000fe20000100800 */
[----:B------:R-:W-:-:S03]  /*6db90*/  IMAD.X R13, R13, 0x1, R3, P2 ;  /* 0x000000010d0d7824 */ /* 0x000fc600010e0603 */
[----:B------:R1:W-:Y:S04]  /*6dba0*/  STL [R1+0x28c8], R12 ;  /* 0x0028c80c01007387 */ /* 0x0003e80000100800 */
[----:B------:R1:W-:Y:S04]  /*6dbb0*/  STL [R1+0x28c4], R13 ;  /* 0x0028c40d01007387 */ /* 0x0003e80000100800 */
[----:B------:R-:W2:Y:S04]  /*6dbc0*/  LDL.LU R22, [R1+0x28ec] ;  /* 0x0028ec0001167983 */ /* 0x000ea80000300800 */
[----:B------:R-:W2:Y:S01]  /*6dbd0*/  LDL.LU R21, [R1+0x28f0] ;  /* 0x0028f00001157983 */ /* 0x000ea20000300800 */
[----:B----4-:R-:W-:-:S02]  /*6dbe0*/  IMAD.MOV.U32 R8, RZ, RZ, R19 ;  /* 0x000000ffff087224 */ /* 0x010fc400078e0013 */
[----:B------:R-:W-:Y:S01]  /*6dbf0*/  IMAD.MOV.U32 R9, RZ, RZ, R20 ;  /* 0x000000ffff097224 */ /* 0x000fe200078e0014 */
[----:B------:R-:W-:-:S04]  /*6dc00*/  IADD3 R17, P0, R17, R2, RZ ;  /* 0x0000000211117210 */ /* 0x000fc80007f1e0ff */
[----:B------:R4:W-:Y:S01]  /*6dc10*/  LDGSTS.E [R7+0xb080], desc[UR60][R8.64], P1 ;  /* 0x0b08000008077fae */ /* 0x0009e2000892187c */
[----:B------:R-:W-:Y:S02]  /*6dc20*/  IADD3 R10, P2, R10, R2, RZ ;  /* 0x000000020a0a7210 */ /* 0x000fe40007f5e0ff */
[----:B----4-:R-:W-:Y:S01]  /*6dc30*/  MOV R8, R12 ;  /* 0x0000000c00087202 */ /* 0x010fe20000000f00 */
[----:B------:R-:W-:Y:S01]  /*6dc40*/  IMAD.MOV.U32 R9, RZ, RZ, R13 ;  /* 0x000000ffff097224 */ /* 0x000fe200078e000d */
[----:B-1----:R-:W4:Y:S04]  /*6dc50*/  LDL.LU R12, [R1+0x29b8] ;  /* 0x0029b800010c7983 */ /* 0x002f280000300800 */
[----:B------:R-:W4:Y:S04]  /*6dc60*/  LDL.LU R13, [R1+0x29c0] ;  /* 0x0029c000010d7983 */ /* 0x000f280000300800 */
[----:B------:R-:W-:Y:S04]  /*6dc70*/  STL [R1+0x28d0], R17 ;  /* 0x0028d01101007387 */ /* 0x000fe80000100800 */
[----:B------:R1:W-:Y:S01]  /*6dc80*/  LDGSTS.E [R7+0xb100], desc[UR60][R8.64], P1 ;  /* 0x0b10000008077fae */ /* 0x0003e2000892187c */
[----:B------:R-:W-:-:S02]  /*6dc90*/  IMAD.X R18, R18, 0x1, R3, P0 ;  /* 0x0000000112127824 */ /* 0x000fc400000e0603 */
[----:B------:R-:W-:-:S03]  /*6dca0*/  IMAD.X R11, R11, 0x1, R3, P2 ;  /* 0x000000010b0b7824 */ /* 0x000fc600010e0603 */
[----:B------:R1:W-:Y:S04]  /*6dcb0*/  STL [R1+0x28cc], R18 ;  /* 0x0028cc1201007387 */ /* 0x0003e80000100800 */
[----:B------:R-:W-:Y:S04]  /*6dcc0*/  STL [R1+0x28d8], R10 ;  /* 0x0028d80a01007387 */ /* 0x000fe80000100800 */
[----:B------:R-:W4:Y:S04]  /*6dcd0*/  LDL.LU R20, [R1+0x29b4] ;  /* 0x0029b40001147983 */ /* 0x000f280000300800 */
[----:B------:R1:W-:Y:S04]  /*6dce0*/  STL [R1+0x28d4], R11 ;  /* 0x0028d40b01007387 */ /* 0x0003e80000100800 */
[----:B------:R-:W4:Y:S01]  /*6dcf0*/  LDL.LU R19, [R1+0x29bc] ;  /* 0x0029bc0001137983 */ /* 0x000f220000300800 */
[----:B-1----:R-:W-:-:S02]  /*6dd00*/  IMAD.MOV.U32 R8, RZ, RZ, R17 ;  /* 0x000000ffff087224 */ /* 0x002fc400078e0011 */
[----:B------:R-:W-:Y:S02]  /*6dd10*/  IMAD.MOV.U32 R9, RZ, RZ, R18 ;  /* 0x000000ffff097224 */ /* 0x000fe400078e0012 */
[----:B------:R-:W4:Y:S04]  /*6dd20*/  LDL.LU R18, [R1+0x29c4] ;  /* 0x0029c40001127983 */ /* 0x000f280000300800 */
[----:B------:R1:W-:Y:S04]  /*6dd30*/  LDGSTS.E [R7+0xb180], desc[UR60][R8.64], P1 ;  /* 0x0b18000008077fae */ /* 0x0003e8000892187c */
[----:B------:R-:W4:Y:S01]  /*6dd40*/  LDL.LU R17, [R1+0x29c8] ;  /* 0x0029c80001117983 */ /* 0x000f220000300800 */
[----:B-1----:R-:W-:Y:S01]  /*6dd50*/  MOV R9, R11 ;  /* 0x0000000b00097202 */ /* 0x002fe20000000f00 */
[----:B------:R-:W-:-:S02]  /*6dd60*/  IMAD.MOV.U32 R8, RZ, RZ, R10 ;  /* 0x000000ffff087224 */ /* 0x000fc400078e000a */
[----:B------:R-:W4:Y:S04]  /*6dd70*/  LDL.LU R11, [R1+0x29cc] ;  /* 0x0029cc00010b7983 */ /* 0x000f280000300800 */
[----:B------:R-:W4:Y:S04]  /*6dd80*/  LDL.LU R10, [R1+0x29d0] ;  /* 0x0029d000010a7983 */ /* 0x000f280000300800 */
[----:B------:R1:W-:Y:S01]  /*6dd90*/  LDGSTS.E [R7+0xb200], desc[UR60][R8.64], P1 ;  /* 0x0b20000008077fae */ /* 0x0003e2000892187c */
[----:B------:R-:W-:Y:S01]  /*6dda0*/  UISETP.GT.AND UP1, UPT, UR12, 0x30, UPT ;  /* 0x000000300c00788c */ /* 0x000fe2000bf24270 */
[----:B---3--:R-:W-:-:S05]  /*6ddb0*/  IADD3 R15, P0, R15, R2, RZ ;  /* 0x000000020f0f7210 */ /* 0x008fca0007f1e0ff */
[----:B-1----:R-:W-:Y:S01]  /*6ddc0*/  IMAD.MOV.U32 R8, RZ, RZ, R15 ;  /* 0x000000ffff087224 */ /* 0x002fe200078e000f */
[----:B--2---:R-:W-:Y:S01]  /*6ddd0*/  IADD3 R6, P2, R6, R2, RZ ;  /* 0x0000000206067210 */ /* 0x004fe20007f5e0ff */
[----:B------:R-:W-:-:S04]  /*6dde0*/  IMAD.X R16, R16, 0x1, R3, P0 ;  /* 0x0000000110107824 */ /* 0x000fc800000e0603 */
[----:B------:R-:W-:Y:S02]  /*6ddf0*/  IMAD.MOV.U32 R9, RZ, RZ, R16 ;  /* 0x000000ffff097224 */ /* 0x000fe400078e0010 */
[----:B------:R-:W-:-:S03]  /*6de00*/  IMAD.X R14, R14, 0x1, R3, P2 ;  /* 0x000000010e0e7824 */ /* 0x000fc600010e0603 */
[----:B------:R1:W-:Y:S01]  /*6de10*/  LDGSTS.E [R7+0xb280], desc[UR60][R8.64], P1 ;  /* 0x0b28000008077fae */ /* 0x0003e2000892187c */
[----:B------:R-:W-:-:S03]  /*6de20*/  USEL UR10, URZ, 0x4, !UP1 ;  /* 0x000000043f0a7887 */ /* 0x000fc6000c800000 */
[----:B------:R-:W-:Y:S01]  /*6de30*/  STL [R1+0x28e0], R15 ;  /* 0x0028e00f01007387 */ /* 0x000fe20000100800 */
[----:B------:R-:W-:Y:S01]  /*6de40*/  USEL UR10, UR10, URZ, !UP0 ;  /* 0x0000003f0a0a7287 */ /* 0x000fe2000c000000 */
[----:B-1----:R-:W-:Y:S02]  /*6de50*/  IMAD.MOV.U32 R8, RZ, RZ, R6 ;  /* 0x000000ffff087224 */ /* 0x002fe400078e0006 */
[----:B------:R-:W-:Y:S01]  /*6de60*/  IMAD.MOV.U32 R9, RZ, RZ, R14 ;  /* 0x000000ffff097224 */ /* 0x000fe200078e000e */
[----:B------:R1:W-:Y:S04]  /*6de70*/  STL [R1+0x28dc], R16 ;  /* 0x0028dc1001007387 */ /* 0x0003e80000100800 */
[----:B------:R2:W-:Y:S01]  /*6de80*/  LDGSTS.E [R7+0xb300], desc[UR60][R8.64], P1 ;  /* 0x0b30000008077fae */ /* 0x0005e2000892187c */
[----:B------:R-:W-:-:S04]  /*6de90*/  IADD3 R21, P0, R21, R2, RZ ;  /* 0x0000000215157210 */ /* 0x000fc80007f1e0ff */
[----:B------:R-:W-:Y:S01]  /*6dea0*/  IADD3.X R22, R22, R3, RZ, P0, !PT ;  /* 0x0000000316167210 */ /* 0x000fe200007fe4ff */
[----:B------:R3:W-:Y:S01]  /*6deb0*/  STL [R1+0x28e8], R6 ;  /* 0x0028e80601007387 */ /* 0x0007e20000100800 */
[----:B--2---:R-:W-:-:S03]  /*6dec0*/  IMAD.MOV.U32 R8, RZ, RZ, R21 ;  /* 0x000000ffff087224 */ /* 0x004fc600078e0015 */
[----:B------:R2:W-:Y:S01]  /*6ded0*/  STL [R1+0x28e4], R14 ;  /* 0x0028e40e01007387 */ /* 0x0005e20000100800 */
[----:B------:R-:W-:-:S03]  /*6dee0*/  IMAD.MOV.U32 R9, RZ, RZ, R22 ;  /* 0x000000ffff097224 */ /* 0x000fc600078e0016 */
[----:B-1----:R-:W2:Y:S04]  /*6def0*/  LDL.LU R16, [R1+0x29d4] ;  /* 0x0029d40001107983 */ /* 0x002ea80000300800 */
[----:B---3--:R-:W3:Y:S01]  /*6df00*/  LDL.LU R6, [R1+0x29d8] ;  /* 0x0029d80001067983 */ /* 0x008ee20000300800 */
[----:B------:R-:W-:-:S03]  /*6df10*/  ISETP.NE.U32.AND P0, PT, RZ, UR10, PT ;  /* 0x0000000aff007c0c */ /* 0x000fc6000bf05070 */
[----:B------:R1:W-:Y:S01]  /*6df20*/  LDGSTS.E [R7+0xb380], desc[UR60][R8.64], P1 ;  /* 0x0b38000008077fae */ /* 0x0003e2000892187c */
[----:B----4-:R-:W-:-:S03]  /*6df30*/  IADD3 R12, P1, R12, R2, RZ ;  /* 0x000000020c0c7210 */ /* 0x010fc60007f3e0ff */
[----:B------:R-:W4:Y:S01]  /*6df40*/  LDL.LU R15, [R1+0x29dc] ;  /* 0x0029dc00010f7983 */ /* 0x000f220000300800 */
[----:B------:R-:W-:-:S03]  /*6df50*/  IADD3 R13, P2, R13, R2, RZ ;  /* 0x000000020d0d7210 */ /* 0x000fc60007f5e0ff */
[----:B--2---:R-:W2:Y:S04]  /*6df60*/  LDL.LU R14, [R1+0x29e0] ;  /* 0x0029e000010e7983 */ /* 0x004ea80000300800 */
[----:B------:R-:W-:Y:S01]  /*6df70*/  STL [R1+0x28f0], R21 ;  /* 0x0028f01501007387 */ /* 0x000fe20000100800 */
[----:B-1----:R-:W-:-:S03]  /*6df80*/  IMAD.MOV.U32 R8, RZ, RZ, R12 ;  /* 0x000000ffff087224 */ /* 0x002fc600078e000c */
[----:B------:R-:W-:Y:S04]  /*6df90*/  STL [R1+0x28ec], R22 ;  /* 0x0028ec1601007387 */ /* 0x000fe80000100800 */
[----:B------:R1:W-:Y:S01]  /*6dfa0*/  STL [R1+0x29b8], R12 ;  /* 0x0029b80c01007387 */ /* 0x0003e20000100800 */
[----:B------:R-:W-:-:S04]  /*6dfb0*/  IMAD.X R20, R20, 0x1, R3, P1 ;  /* 0x0000000114147824 */ /* 0x000fc800008e0603 */
[----:B------:R-:W-:Y:S01]  /*6dfc0*/  IMAD.MOV.U32 R9, RZ, RZ, R20 ;  /* 0x000000ffff097224 */ /* 0x000fe200078e0014 */
[----:B------:R-:W-:Y:S01]  /*6dfd0*/  STL [R1+0x29b4], R20 ;  /* 0x0029b41401007387 */ /* 0x000fe20000100800 */
[----:B------:R-:W-:-:S03]  /*6dfe0*/  IMAD.X R19, R19, 0x1, R3, P2 ;  /* 0x0000000113137824 */ /* 0x000fc600010e0603 */
[----:B------:R1:W-:Y:S04]  /*6dff0*/  STL [R1+0x29c0], R13 ;  /* 0x0029c00d01007387 */ /* 0x0003e80000100800 */
[----:B-1----:R-:W4:Y:S04]  /*6e000*/  LDL.LU R12, [R1+0x29e8] ;  /* 0x0029e800010c7983 */ /* 0x002f280000300800 */
[----:B------:R1:W-:Y:S04]  /*6e010*/  LDGSTS.E [R7+0xc000], desc[UR60][R8.64], P0 ;  /* 0x0c00000008077fae */ /* 0x0003e8000812187c */
[----:B------:R-:W-:Y:S01]  /*6e020*/  STL [R1+0x29bc], R19 ;  /* 0x0029bc1301007387 */ /* 0x000fe20000100800 */
[----:B-1----:R-:W-:-:S03]  /*6e030*/  MOV R8, R13 ;  /* 0x0000000d00087202 */ /* 0x002fc60000000f00 */
[----:B------:R-:W4:Y:S01]  /*6e040*/  LDL.LU R13, [R1+0x29e4] ;  /* 0x0029e400010d7983 */ /* 0x000f220000300800 */
[-C--:B------:R-:W-:Y:S02]  /*6e050*/  IADD3 R17, P1, R17, R2.reuse, RZ ;  /* 0x0000000211117210 */ /* 0x080fe40007f3e0ff */
[----:B------:R-:W-:Y:S01]  /*6e060*/  IADD3 R10, P2, R10, R2, RZ ;  /* 0x000000020a0a7210 */ /* 0x000fe20007f5e0ff */
[----:B------:R-:W-:Y:S02]  /*6e070*/  IMAD.MOV.U32 R9, RZ, RZ, R19 ;  /* 0x000000ffff097224 */ /* 0x000fe400078e0013 */
[--C-:B------:R-:W-:Y:S02]  /*6e080*/  IMAD.X R18, R18, 0x1, R3.reuse, P1 ;  /* 0x0000000112127824 */ /* 0x100fe400008e0603 */
[----:B------:R-:W-:Y:S01]  /*6e090*/  IMAD.X R11, R11, 0x1, R3, P2 ;  /* 0x000000010b0b7824 */ /* 0x000fe200010e0603 */
[----:B------:R-:W-:Y:S04]  /*6e0a0*/  STL [R1+0x29c8], R17 ;  /* 0x0029c81101007387 */ /* 0x000fe80000100800 */
[----:B------:R1:W-:Y:S04]  /*6e0b0*/  LDGSTS.E [R7+0xc080], desc[UR60][R8.64], P0 ;  /* 0x0c08000008077fae */ /* 0x0003e8000812187c */
[----:B------:R-:W-:Y:S04]  /*6e0c0*/  STL [R1+0x29c4], R18 ;  /* 0x0029c41201007387 */ /* 0x000fe80000100800 */
[----:B------:R-:W-:Y:S01]  /*6e0d0*/  STL [R1+0x29d0], R10 ;  /* 0x0029d00a01007387 */ /* 0x000fe20000100800 */
[----:B-1----:R-:W-:-:S03]  /*6e0e0*/  IMAD.MOV.U32 R8, RZ, RZ, R17 ;  /* 0x000000ffff087224 */ /* 0x002fc600078e0011 */
[----:B------:R1:W-:Y:S01]  /*6e0f0*/  STL [R1+0x29cc], R11 ;  /* 0x0029cc0b01007387 */ /* 0x0003e20000100800 */
[----:B------:R-:W-:-:S03]  /*6e100*/  IMAD.MOV.U32 R9, RZ, RZ, R18 ;  /* 0x000000ffff097224 */ /* 0x000fc600078e0012 */
[----:B------:R-:W4:Y:S04]  /*6e110*/  LDL.LU R24, [R1+0x29ec] ;  /* 0x0029ec0001187983 */ /* 0x000f280000300800 */
[----:B------:R-:W4:Y:S04]  /*6e120*/  LDL.LU R23, [R1+0x29f0] ;  /* 0x0029f00001177983 */ /* 0x000f280000300800 */
[----:B------:R1:W-:Y:S02]  /*6e130*/  LDGSTS.E [R7+0xc100], desc[UR60][R8.64], P0 ;  /* 0x0c10000008077fae */ /* 0x0003e4000812187c */
[----:B-1----:R-:W-:Y:S01]  /*6e140*/  MOV R9, R11 ;  /* 0x0000000b00097202 */ /* 0x002fe20000000f00 */
[----:B------:R-:W-:Y:S01]  /*6e150*/  IMAD.MOV.U32 R8, RZ, RZ, R10 ;  /* 0x000000ffff087224 */ /* 0x000fe200078e000a */
[----:B------:R-:W4:Y:S04]  /*6e160*/  LDL.LU R11, [R1+0x2ab4] ;  /* 0x002ab400010b7983 */ /* 0x000f280000300800 */
[----:B------:R-:W4:Y:S04]  /*6e170*/  LDL.LU R10, [R1+0x2ab8] ;  /* 0x002ab800010a7983 */ /* 0x000f280000300800 */
[----:B------:R1:W-:Y:S01]  /*6e180*/  LDGSTS.E [R7+0xc180], desc[UR60][R8.64], P0 ;  /* 0x0c18000008077fae */ /* 0x0003e2000812187c */
[----:B---3--:R-:W-:-:S05]  /*6e190*/  IADD3 R6, P1, R6, R2, RZ ;  /* 0x0000000206067210 */ /* 0x008fca0007f3e0ff */
[----:B------:R-:W-:Y:S01]  /*6e1a0*/  IMAD.X R16, R16, 0x1, R3, P1 ;  /* 0x0000000110107824 */ /* 0x000fe200008e0603 */
[----:B------:R3:W-:Y:S01]  /*6e1b0*/  STL [R1+0x29d8], R6 ;  /* 0x0029d80601007387 */ /* 0x0007e20000100800 */
[----:B--2---:R-:W-:-:S03]  /*6e1c0*/  IADD3 R14, P2, R14, R2, RZ ;  /* 0x000000020e0e7210 */ /* 0x004fc60007f5e0ff */
[----:B------:R2:W-:Y:S02]  /*6e1d0*/  STL [R1+0x29d4], R16 ;  /* 0x0029d41001007387 */ /* 0x0005e40000100800 */
[----:B----4-:R-:W-:Y:S02]  /*6e1e0*/  IMAD.X R15, R15, 0x1, R3, P2 ;  /* 0x000000010f0f7824 */ /* 0x010fe400010e0603 */
[----:B------:R-:W-:Y:S01]  /*6e1f0*/  STL [R1+0x29e0], R14 ;  /* 0x0029e00e01007387 */ /* 0x000fe20000100800 */
[----:B-1----:R-:W-:-:S03]  /*6e200*/  IMAD.MOV.U32 R8, RZ, RZ, R6 ;  /* 0x000000ffff087224 */ /* 0x002fc600078e0006 */
[----:B------:R-:W4:Y:S04]  /*6e210*/  LDL.LU R21, [R1+0x2ac0] ;  /* 0x002ac00001157983 */ /* 0x000f280000300800 */
[----:B------:R1:W-:Y:S04]  /*6e220*/  STL [R1+0x29dc], R15 ;  /* 0x0029dc0f01007387 */ /* 0x0003e80000100800 */
[----:B---3--:R-:W3:Y:S04]  /*6e230*/  LDL.LU R6, [R1+0x2ac8] ;  /* 0x002ac80001067983 */ /* 0x008ee80000300800 */
[----:B------:R-:W3:Y:S01]  /*6e240*/  LDL.LU R22, [R1+0x2abc] ;  /* 0x002abc0001167983 */ /* 0x000ee20000300800 */
[----:B------:R-:W-:-:S03]  /*6e250*/  IMAD.MOV.U32 R9, RZ, RZ, R16 ;  /* 0x000000ffff097224 */ /* 0x000fc600078e0010 */
[----:B------:R-:W3:Y:S04]  /*6e260*/  LDL.LU R20, [R1+0x2ac4] ;  /* 0x002ac40001147983 */ /* 0x000ee80000300800 */
[----:B------:R-:W3:Y:S04]  /*6e270*/  LDL.LU R18, [R1+0x2ad0] ;  /* 0x002ad00001127983 */ /* 0x000ee80000300800 */
[----:B--2---:R-:W2:Y:S04]  /*6e280*/  LDL.LU R16, [R1+0x2ad8] ;  /* 0x002ad80001107983 */ /* 0x004ea80000300800 */
[----:B------:R1:W-:Y:S01]  /*6e290*/  LDGSTS.E [R7+0xc200], desc[UR60][R8.64], P0 ;  /* 0x0c20000008077fae */ /* 0x0003e2000812187c */
[----:B------:R-:W-:-:S05]  /*6e2a0*/  IADD3 R12, P1, R12, R2, RZ ;  /* 0x000000020c0c7210 */ /* 0x000fca0007f3e0ff */
[----:B------:R-:W-:Y:S01]  /*6e2b0*/  STL [R1+0x29e8], R12 ;  /* 0x0029e80c01007387 */ /* 0x000fe20000100800 */
[----:B------:R-:W-:-:S05]  /*6e2c0*/  IADD3.X R13, R13, R3, RZ, P1, !PT ;  /* 0x000000030d0d7210 */ /* 0x000fca0000ffe4ff */
[----:B------:R1:W-:Y:S04]  /*6e2d0*/  STL [R1+0x29e4], R13 ;  /* 0x0029e40d01007387 */ /* 0x0003e80000100800 */
[----:B------:R-:W2:Y:S04]  /*6e2e0*/  LDL.LU R19, [R1+0x2acc] ;  /* 0x002acc0001137983 */ /* 0x000ea80000300800 */
[----:B------:R-:W2:Y:S01]  /*6e2f0*/  LDL.LU R17, [R1+0x2ad4] ;  /* 0x002ad40001117983 */ /* 0x000ea20000300800 */
[----:B-1----:R-:W-:Y:S02]  /*6e300*/  IMAD.MOV.U32 R8, RZ, RZ, R14 ;  /* 0x000000ffff087224 */ /* 0x002fe400078e000e */
[----:B------:R-:W-:-:S02]  /*6e310*/  IMAD.MOV.U32 R9, RZ, RZ, R15 ;  /* 0x000000ffff097224 */ /* 0x000fc400078e000f */
[----:B------:R-:W2:Y:S04]  /*6e320*/  LDL.LU R15, [R1+0x2adc] ;  /* 0x002adc00010f7983 */ /* 0x000ea80000300800 */
[----:B------:R1:W-:Y:S04]  /*6e330*/  LDGSTS.E [R7+0xc280], desc[UR60][R8.64], P0 ;  /* 0x0c28000008077fae */ /* 0x0003e8000812187c */
[----:B------:R-:W2:Y:S01]  /*6e340*/  LDL.LU R14, [R1+0x2ae0] ;  /* 0x002ae000010e7983 */ /* 0x000ea20000300800 */
[----:B------:R-:W-:Y:S01]  /*6e350*/  IADD3 R23, P2, R23, R2, RZ ;  /* 0x0000000217177210 */ /* 0x000fe20007f5e0ff */
[----:B-1----:R-:W-:-:S02]  /*6e360*/  IMAD.MOV.U32 R8, RZ, RZ, R12 ;  /* 0x000000ffff087224 */ /* 0x002fc400078e000c */
[----:B------:R-:W-:Y:S02]  /*6e370*/  IMAD.MOV.U32 R9, RZ, RZ, R13 ;  /* 0x000000ffff097224 */ /* 0x000fe400078e000d */
[----:B------:R-:W-:Y:S01]  /*6e380*/  IMAD.X R24, R24, 0x1, R3, P2 ;  /* 0x0000000118187824 */ /* 0x000fe200010e0603 */
[----:B------:R-:W2:Y:S04]  /*6e390*/  LDL.LU R13, [R1+0x2ae4] ;  /* 0x002ae400010d7983 */ /* 0x000ea80000300800 */
[----:B------:R1:W-:Y:S04]  /*6e3a0*/  LDGSTS.E [R7+0xc300], desc[UR60][R8.64], P0 ;  /* 0x0c30000008077fae */ /* 0x0003e8000812187c */
[----:B------:R-:W2:Y:S01]  /*6e3b0*/  LDL.LU R12, [R1+0x2ae8] ;  /* 0x002ae800010c7983 */ /* 0x000ea20000300800 */
[----:B------:R-:W-:Y:S01]  /*6e3c0*/  IADD3 R10, P3, R10, R2, RZ ;  /* 0x000000020a0a7210 */ /* 0x000fe20007f7e0ff */
[----:B-1----:R-:W-:-:S02]  /*6e3d0*/  IMAD.MOV.U32 R8, RZ, RZ, R23 ;  /* 0x000000ffff087224 */ /* 0x002fc400078e0017 */
[----:B------:R-:W-:Y:S02]  /*6e3e0*/  IMAD.MOV.U32 R9, RZ, RZ, R24 ;  /* 0x000000ffff097224 */ /* 0x000fe400078e0018 */
[----:B------:R-:W-:Y:S01]  /*6e3f0*/  IMAD.X R11, R11, 0x1, R3, P3 ;  /* 0x000000010b0b7824 */ /* 0x000fe200018e0603 */
[----:B------:R-:W-:Y:S04]  /*6e400*/  STL [R1+0x29f0], R23 ;  /* 0x0029f01701007387 */ /* 0x000fe80000100800 */
[----:B------:R-:W-:Y:S04]  /*6e410*/  STL [R1+0x29ec], R24 ;  /* 0x0029ec1801007387 */ /* 0x000fe80000100800 */
[----:B------:R-:W-:Y:S04]  /*6e420*/  STL [R1+0x2ab8], R10 ;  /* 0x002ab80a01007387 */ /* 0x000fe80000100800 */
[----:B------:R1:W-:Y:S04]  /*6e430*/  LDGSTS.E [R7+0xc380], desc[UR60][R8.64], P0 ;  /* 0x0c38000008077fae */ /* 0x0003e8000812187c */
[----:B------:R1:W-:Y:S02]  /*6e440*/  STL [R1+0x2ab4], R11 ;  /* 0x002ab40b01007387 */ /* 0x0003e40000100800 */
[----:B-1----:R-:W-:Y:S01]  /*6e450*/  IMAD.MOV.U32 R9, RZ, RZ, R11 ;  /* 0x000000ffff097224 */ /* 0x002fe200078e000b */
[----:B------:R-:W-:Y:S01]  /*6e460*/  MOV R8, R10 ;  /* 0x0000000a00087202 */ /* 0x000fe20000000f00 */
[----:B------:R-:W2:Y:S04]  /*6e470*/  LDL.LU R11, [R1+0x2aec] ;  /* 0x002aec00010b7983 */ /* 0x000ea80000300800 */
[----:B------:R-:W2:Y:S01]  /*6e480*/  LDL.LU R10, [R1+0x2af0] ;  /* 0x002af000010a7983 */ /* 0x000ea20000300800 */
[----:B------:R-:W-:-:S04]  /*6e490*/  UISETP.GT.AND UP1, UPT, UR12, 0x34, UPT ;  /* 0x000000340c00788c */ /* 0x000fc8000bf24270 */
[----:B------:R-:W-:-:S04]  /*6e4a0*/  USEL UR10, URZ, 0x4, !UP1 ;  /* 0x000000043f0a7887 */ /* 0x000fc8000c800000 */
[----:B------:R-:W-:-:S06]  /*6e4b0*/  USEL UR10, UR10, URZ, !UP0 ;  /* 0x0000003f0a0a7287 */ /* 0x000fcc000c000000 */
[----:B------:R-:W-:Y:S02]  /*6e4c0*/  ISETP.NE.U32.AND P1, PT, RZ, UR10, PT ;  /* 0x0000000aff007c0c */ /* 0x000fe4000bf25070 */
[----:B----4-:R-:W-:-:S11]  /*6e4d0*/  IADD3 R21, P0, R21, R2, RZ ;  /* 0x0000000215157210 */ /* 0x010fd60007f1e0ff */
[----:B------:R1:W-:Y:S01]  /*6e4e0*/  LDGSTS.E [R7+0xd000], desc[UR60][R8.64], P1 ;  /* 0x0d00000008077fae */ /* 0x0003e2000892187c */
[-C--:B---3--:R-:W-:Y:S01]  /*6e4f0*/  IADD3 R6, P2, R6, R2.reuse, RZ ;  /* 0x0000000206067210 */ /* 0x088fe20007f5e0ff */
[----:B------:R-:W-:Y:S02]  /*6e500*/  IMAD.X R22, R22, 0x1, R3, P0 ;  /* 0x0000000116167824 */ /* 0x000fe400000e0603 */
[----:B-1----:R-:W-:Y:S02]  /*6e510*/  IMAD.MOV.U32 R8, RZ, RZ, R21 ;  /* 0x000000ffff087224 */ /* 0x002fe400078e0015 */
[----:B------:R-:W-:Y:S02]  /*6e520*/  IMAD.X R20, R20, 0x1, R3, P2 ;  /* 0x0000000114147824 */ /* 0x000fe400010e0603 */
[----:B------:R-:W-:Y:S01]  /*6e530*/  IMAD.MOV.U32 R9, RZ, RZ, R22 ;  /* 0x000000ffff097224 */ /* 0x000fe200078e0016 */
[-C--:B------:R-:W-:Y:S01]  /*6e540*/  IADD3 R18, P0, R18, R2.reuse, RZ ;  /* 0x0000000212127210 */ /* 0x080fe20007f1e0ff */
[----:B------:R-:W-:Y:S04]  /*6e550*/  STL [R1+0x2ac0], R21 ;  /* 0x002ac01501007387 */ /* 0x000fe80000100800 */
[----:B------:R-:W-:Y:S01]  /*6e560*/  STL [R1+0x2abc], R22 ;  /* 0x002abc1601007387 */ /* 0x000fe20000100800 */
[----:B--2---:R-:W-:-:S03]  /*6e570*/  IADD3 R16, P2, R16, R2, RZ ;  /* 0x0000000210107210 */ /* 0x004fc60007f5e0ff */
[----:B------:R1:W-:Y:S04]  /*6e580*/  STL [R1+0x2ac8], R6 ;  /* 0x002ac80601007387 */ /* 0x0003e80000100800 */
[----:B------:R2:W-:Y:S04]  /*6e590*/  LDGSTS.E [R7+0xd080], desc[UR60][R8.64], P1 ;  /* 0x0d08000008077fae */ /* 0x0005e8000892187c */
[----:B------:R-:W-:Y:S04]  /*6e5a0*/  STL [R1+0x2ac4], R20 ;  /* 0x002ac41401007387 */ /* 0x000fe80000100800 */
[----:B------:R-:W3:Y:S01]  /*6e5b0*/  LDL.LU R24, [R1+0x2bb8] ;  /* 0x002bb80001187983 */ /* 0x000ee20000300800 */
[----:B--2---:R-:W-:-:S03]  /*6e5c0*/  IMAD.MOV.U32 R8, RZ, RZ, R6 ;  /* 0x000000ffff087224 */ /* 0x004fc600078e0006 */
[----:B-1----:R-:W2:Y:S04]  /*6e5d0*/  LDL.LU R6, [R1+0x2bc0] ;  /* 0x002bc00001067983 */ /* 0x002ea80000300800 */
[----:B------:R-:W-:Y:S01]  /*6e5e0*/  STL [R1+0x2ad0], R18 ;  /* 0x002ad01201007387 */ /* 0x000fe20000100800 */
[----:B------:R-:W-:-:S05]  /*6e5f0*/  IMAD.X R19, R19, 0x1, R3, P0 ;  /* 0x0000000113137824 */ /* 0x000fca00000e0603 */
[----:B------:R-:W-:Y:S01]  /*6e600*/  STL [R1+0x2acc], R19 ;  /* 0x002acc1301007387 */ /* 0x000fe20000100800 */
[----:B------:R-:W-:-:S03]  /*6e610*/  IMAD.X R17, R17, 0x1, R3, P2 ;  /* 0x0000000111117824 */ /* 0x000fc600010e0603 */
[----:B------:R-:W-:Y:S04]  /*6e620*/  STL [R1+0x2ad8], R16 ;  /* 0x002ad81001007387 */ /* 0x000fe80000100800 */
[----:B------:R-:W4:Y:S04]  /*6e630*/  LDL.LU R25, [R1+0x2bb4] ;  /* 0x002bb40001197983 */ /* 0x000f280000300800 */
[----:B------:R-:W-:Y:S04]  /*6e640*/  STL [R1+0x2ad4], R17 ;  /* 0x002ad41101007387 */ /* 0x000fe80000100800 */
[----:B------:R-:W4:Y:S01]  /*6e650*/  LDL.LU R28, [R1+0x2bbc] ;  /* 0x002bbc00011c7983 */ /* 0x000f220000300800 */
[----:B------:R-:W-:-:S05]  /*6e660*/  MOV R9, R20 ;  /* 0x0000001400097202 */ /* 0x000fca0000000f00 */
[----:B------:R1:W-:Y:S01]  /*6e670*/  LDGSTS.E [R7+0xd100], desc[UR60][R8.64], P1 ;  /* 0x0d10000008077fae */ /* 0x0003e2000892187c */
[----:B------:R-:W-:-:S04]  /*6e680*/  IADD3 R14, P0, R14, R2, RZ ;  /* 0x000000020e0e7210 */ /* 0x000fc80007f1e0ff */
[----:B------:R-:W-:Y:S01]  /*6e690*/  IADD3.X R15, R15, R3, RZ, P0, !PT ;  /* 0x000000030f0f7210 */ /* 0x000fe200007fe4ff */
[----:B-1----:R-:W-:Y:S02]  /*6e6a0*/  IMAD.MOV.U32 R8, RZ, RZ, R18 ;  /* 0x000000ffff087224 */ /* 0x002fe400078e0012 */
[----:B------:R-:W-:Y:S01]  /*6e6b0*/  IMAD.MOV.U32 R9, RZ, RZ, R19 ;  /* 0x000000ffff097224 */ /* 0x000fe200078e0013 */
[----:B------:R-:W-:-:S04]  /*6e6c0*/  IADD3 R12, P2, R12, R2, RZ ;  /* 0x000000020c0c7210 */ /* 0x000fc80007f5e0ff */
[----:B------:R1:W-:Y:S01]  /*6e6d0*/  LDGSTS.E [R7+0xd180], desc[UR60][R8.64], P1 ;  /* 0x0d18000008077fae */ /* 0x0003e2000892187c */
[----:B------:R-:W-:Y:S02]  /*6e6e0*/  IMAD.X R13, R13, 0x1, R3, P2 ;  /* 0x000000010d0d7824 */ /* 0x000fe400010e0603 */
[----:B-1----:R-:W-:Y:S02]  /*6e6f0*/  IMAD.MOV.U32 R8, RZ, RZ, R16 ;  /* 0x000000ffff087224 */ /* 0x002fe400078e0010 */
[----:B------:R-:W-:-:S05]  /*6e700*/  IMAD.MOV.U32 R9, RZ, RZ, R17 ;  /* 0x000000ffff097224 */ /* 0x000fca00078e0011 */
[----:B------:R1:W-:Y:S04]  /*6e710*/  LDGSTS.E [R7+0xd200], desc[UR60][R8.64], P1 ;  /* 0x0d20000008077fae */ /* 0x0003e8000892187c */
[----:B------:R-:W-:Y:S01]  /*6e720*/  STL [R1+0x2ae0], R14 ;  /* 0x002ae00e01007387 */ /* 0x000fe20000100800 */
[----:B-1----:R-:W-:Y:S02]  /*6e730*/  IMAD.MOV.U32 R8, RZ, RZ, R14 ;  /* 0x000000ffff087224 */ /* 0x002fe400078e000e */
[----:B------:R-:W-:Y:S01]  /*6e740*/  IMAD.MOV.U32 R9, RZ, RZ, R15 ;  /* 0x000000ffff097224 */ /* 0x000fe200078e000f */
[----:B------:R-:W-:-:S04]  /*6e750*/  IADD3 R10, P0, R10, R2, RZ ;  /* 0x000000020a0a7210 */ /* 0x000fc80007f1e0ff */
[----:B------:R1:W-:Y:S01]  /*6e760*/  LDGSTS.E [R7+0xd280], desc[UR60][R8.64], P1 ;  /* 0x0d28000008077fae */ /* 0x0003e2000892187c */
[----:B------:R-:W-:-:S03]  /*6e770*/  IMAD.X R11, R11, 0x1, R3, P0 ;  /* 0x000000010b0b7824 */ /* 0x000fc600000e0603 */
[----:B------:R-:W-:Y:S04]  /*6e780*/  STL [R1+0x2adc], R15 ;  /* 0x002adc0f01007387 */ /* 0x000fe80000100800 */
[----:B------:R-:W-:Y:S01]  /*6e790*/  STL [R1+0x2ae8], R12 ;  /* 0x002ae80c01007387 */ /* 0x000fe20000100800 */
[----:B-1----:R-:W-:Y:S02]  /*6e7a0*/  IMAD.MOV.U32 R8, RZ, RZ, R12 ;  /* 0x000000ffff087224 */ /* 0x002fe400078e000c */
[----:B------:R-:W-:Y:S01]  /*6e7b0*/  IMAD.MOV.U32 R9, RZ, RZ, R13 ;  /* 0x000000ffff097224 */ /* 0x000fe200078e000d */
[----:B------:R-:W-:Y:S04]  /*6e7c0*/  STL [R1+0x2ae4], R13 ;  /* 0x002ae40d01007387 */ /* 0x000fe80000100800 */
[----:B------:R1:W-:Y:S04]  /*6e7d0*/  LDGSTS.E [R7+0xd300], desc[UR60][R8.64], P1 ;  /* 0x0d30000008077fae */ /* 0x0003e8000892187c */
[----:B------:R-:W-:Y:S04]  /*6e7e0*/  STL [R1+0x2af0], R10 ;  /* 0x002af00a01007387 */ /* 0x000fe80000100800 */
[----:B------:R1:W-:Y:S02]  /*6e7f0*/  STL [R1+0x2aec], R11 ;  /* 0x002aec0b01007387 */ /* 0x0003e40000100800 */
[----:B-1----:R-:W-:Y:S01]  /*6e800*/  MOV R8, R10 ;  /* 0x0000000a00087202 */ /* 0x002fe20000000f00 */
[----:B------:R-:W-:-:S02]  /*6e810*/  IMAD.MOV.U32 R9, RZ, RZ, R11 ;  /* 0x000000ffff097224 */ /* 0x000fc400078e000b */
[----:B------:R-:W4:Y:S04]  /*6e820*/  LDL.LU.64 R10, [R1+0x2180] ;  /* 0x00218000010a7983 */ /* 0x000f280000300a00 */
[----:B------:R-:W4:Y:S04]  /*6e830*/  LDL.LU.64 R12, [R1+0x2178] ;  /* 0x00217800010c7983 */ /* 0x000f280000300a00 */
[----:B------:R-:W4:Y:S04]  /*6e840*/  LDL.LU.64 R14, [R1+0x2170] ;  /* 0x00217000010e7983 */ /* 0x000f280000300a00 */
[----:B------:R-:W4:Y:S01]  /*6e850*/  LDL.LU.64 R16, [R1+0x2168] ;  /* 0x0021680001107983 */ /* 0x000f220000300a00 */
[----:B------:R-:W-:-:S03]  /*6e860*/  UISETP.GT.AND UP1, UPT, UR12, 0x38, UPT ;  /* 0x000000380c00788c */ /* 0x000fc6000bf24270 */
[----:B------:R-:W4:Y:S01]  /*6e870*/  LDL.LU.64 R18, [R1+0x2160] ;  /* 0x0021600001127983 */ /* 0x000f220000300a00 */
[----:B------:R-:W-:-:S03]  /*6e880*/  USEL UR10, URZ, 0x4, !UP1 ;  /* 0x000000043f0a7887 */ /* 0x000fc6000c800000 */
[----:B------:R-:W4:Y:S01]  /*6e890*/  LDL.LU.64 R20, [R1+0x2158] ;  /* 0x0021580001147983 */ /* 0x000f220000300a00 */
[----:B------:R-:W-:-:S03]  /*6e8a0*/  USEL UR10, UR10, URZ, !UP0 ;  /* 0x0000003f0a0a7287 */ /* 0x000fc6000c000000 */
[----:B------:R-:W4:Y:S04]  /*6e8b0*/  LDL.LU.64 R22, [R1+0x2090] ;  /* 0x0020900001167983 */ /* 0x000f280000300a00 */
[----:B------:R1:W-:Y:S01]  /*6e8c0*/  LDGSTS.E [R7+0xd380], desc[UR60][R8.64], P1 ;  /* 0x0d38000008077fae */ /* 0x0003e2000892187c */
[-C--:B---3--:R-:W-:Y:S02]  /*6e8d0*/  IADD3 R24, P0, R24, R2.reuse, RZ ;  /* 0x0000000218187210 */ /* 0x088fe40007f1e0ff */
[----:B------:R-:W-:Y:S02]  /*6e8e0*/  ISETP.NE.U32.AND P1, PT, RZ, UR10, PT ;  /* 0x0000000aff007c0c */ /* 0x000fe4000bf25070 */
[----:B--2---:R-:W-:Y:S01]  /*6e8f0*/  IADD3 R6, P2, R6, R2, RZ ;  /* 0x0000000206067210 */ /* 0x004fe20007f5e0ff */
[----:B------:R-:W-:Y:S01]  /*6e900*/  STL [R1+0x2bb8], R24 ;  /* 0x002bb81801007387 */ /* 0x000fe20000100800 */
[----:B-1----:R-:W-:-:S02]  /*6e910*/  IMAD.MOV.U32 R8, RZ, RZ, R24 ;  /* 0x000000ffff087224 */ /* 0x002fc400078e0018 */
[----:B----4-:R-:W-:-:S04]  /*6e920*/  IMAD.X R25, R25, 0x1, R3, P0 ;  /* 0x0000000119197824 */ /* 0x010fc800000e0603 */
[----:B------:R-:W-:Y:S01]  /*6e930*/  IMAD.MOV.U32 R9, RZ, RZ, R25 ;  /* 0x000000ffff097224 */ /* 0x000fe200078e0019 */
[----:B------:R1:W-:Y:S01]  /*6e940*/  STL [R1+0x2bb4], R25 ;  /* 0x002bb41901007387 */ /* 0x0003e20000100800 */
[----:B------:R-:W-:-:S03]  /*6e950*/  IMAD.X R28, R28, 0x1, R3, P2 ;  /* 0x000000011c1c7824 */ /* 0x000fc600010e0603 */
[----:B------:R-:W-:Y:S04]  /*6e960*/  STL [R1+0x2bc0], R6 ;  /* 0x002bc00601007387 */ /* 0x000fe80000100800 */
[----:B------:R2:W-:Y:S04]  /*6e970*/  LDGSTS.E [R7+0xe000], desc[UR60][R8.64], P1 ;  /* 0x0e00000008077fae */ /* 0x0005e8000892187c */
[----:B-1----:R-:W3:Y:S04]  /*6e980*/  LDL.LU.64 R24, [R1+0x2088] ;  /* 0x0020880001187983 */ /* 0x002ee80000300a00 */
[----:B------:R1:W-:Y:S04]  /*6e990*/  STL [R1+0x2bbc], R28 ;  /* 0x002bbc1c01007387 */ /* 0x0003e80000100800 */
[----:B------:R-:W4:Y:S01]  /*6e9a0*/  LDL.LU.64 R26, [R1+0x2080] ;  /* 0x00208000011a7983 */ /* 0x000f220000300a00 */
[----:B--2---:R-:W-:-:S03]  /*6e9b0*/  MOV R9, R28 ;  /* 0x0000001c00097202 */ /* 0x004fc60000000f00 */
[----:B-1----:R-:W2:Y:S04]  /*6e9c0*/  LDL.LU.64 R28, [R1+0x2078] ;  /* 0x00207800011c7983 */ /* 0x002ea80000300a00 */
[----:B------:R-:W2:Y:S04]  /*6e9d0*/  LDL.LU.64 R30, [R1+0x2070] ;  /* 0x00207000011e7983 */ /* 0x000ea80000300a00 */
[----:B------:R-:W2:Y:S04]  /*6e9e0*/  LDL.LU.64 R32, [R1+0x2068] ;  /* 0x0020680001207983 */ /* 0x000ea80000300a00 */
[----:B------:R-:W2:Y:S04]  /*6e9f0*/  LDL.LU.64 R44, [R1+0x2060] ;  /* 0x00206000012c7983 */ /* 0x000ea80000300a00 */
[----:B------:R-:W2:Y:S04]  /*6ea00*/  LDL.LU.64 R42, [R1+0x2058] ;  /* 0x00205800012a7983 */ /* 0x000ea80000300a00 */
[----:B------:R-:W2:Y:S04]  /*6ea10*/  LDL.LU R41, [R1+0x2f7c] ;  /* 0x002f7c0001297983 */ /* 0x000ea80000300800 */
[----:B------:R-:W2:Y:S04]  /*6ea20*/  LDL.LU R39, [R1+0x2f80] ;  /* 0x002f800001277983 */ /* 0x000ea80000300800 */
[----:B------:R-:W2:Y:S04]  /*6ea30*/  LDL.LU R38, [R1+0x2f84] ;  /* 0x002f840001267983 */ /* 0x000ea80000300800 */
[----:B------:R-:W2:Y:S04]  /*6ea40*/  LDL.LU R37, [R1+0x2f88] ;  /* 0x002f880001257983 */ /* 0x000ea80000300800 */
[----:B------:R-:W2:Y:S04]  /*6ea50*/  LDL.LU R36, [R1+0x2f8c] ;  /* 0x002f8c0001247983 */ /* 0x000ea80000300800 */
[----:B------:R-:W2:Y:S01]  /*6ea60*/  LDL.LU R35, [R1+0x2f90] ;  /* 0x002f900001237983 */ /* 0x000ea20000300800 */
[----:B------:R-:W-:-:S05]  /*6ea70*/  IMAD.MOV.U32 R8, RZ, RZ, R6 ;  /* 0x000000ffff087224 */ /* 0x000fca00078e0006 */
[----:B------:R1:W-:Y:S02]  /*6ea80*/  LDGSTS.E [R7+0xe080], desc[UR60][R8.64], P1 ;  /* 0x0e08000008077fae */ /* 0x0003e4000892187c */
[----:B-1----:R-:W-:-:S05]  /*6ea90*/  IADD3 R8, P0, R10, R2, RZ ;  /* 0x000000020a087210 */ /* 0x002fca0007f1e0ff */
[----:B------:R-:W-:Y:S01]  /*6eaa0*/  IMAD.X R6, R11, 0x1, R3, P0 ;  /* 0x000000010b067824 */ /* 0x000fe200000e0603 */
[----:B------:R-:W-:-:S05]  /*6eab0*/  IADD3 R10, P0, R12, R2, RZ ;  /* 0x000000020c0a7210 */ /* 0x000fca0007f1e0ff */
        /* <DEDUP_REMOVED lines=9> */
[----:B------:R-:W-:-:S04]  /*6eb50*/  IADD3 R20, P0, R22, R2, RZ ;  /* 0x0000000216147210 */ /* 0x000fc80007f1e0ff */
[----:B------:R-:W-:Y:S01]  /*6eb60*/  IADD3.X R19, R23, R3, RZ, P0, !PT ;  /* 0x0000000317137210 */ /* 0x000fe200007fe4ff */
        /* <DEDUP_REMOVED lines=8> */
[----:B------:R-:W-:Y:S02]  /*6ebf0*/  IMAD.MOV.U32 R60, RZ, RZ, R16 ;  /* 0x000000ffff3c7224 */ /* 0x000fe400078e0010 */
[----:B------:R-:W-:Y:S01]  /*6ec00*/  IMAD.MOV.U32 R61, RZ, RZ, R15 ;  /* 0x000000ffff3d7224 */ /* 0x000fe200078e000f */
[----:B------:R-:W-:Y:S01]  /*6ec10*/  MOV R56, R20 ;  /* 0x0000001400387202 */ /* 0x000fe20000000f00 */
[----:B------:R-:W-:Y:S01]  /*6ec20*/  IMAD.MOV.U32 R58, RZ, RZ, R18 ;  /* 0x000000ffff3a7224 */ /* 0x000fe200078e0012 */
[----:B------:R-:W-:Y:S01]  /*6ec30*/  UISETP.GT.AND UP1, UPT, UR12, 0x3c, UPT ;  /* 0x0000003c0c00788c */ /* 0x000fe2000bf24270 */
[----:B------:R-:W-:Y:S01]  /*6ec40*/  IMAD.MOV.U32 R59, RZ, RZ, R17 ;  /* 0x000000ffff3b7224 */ /* 0x000fe200078e0011 */
[----:B------:R-:W-:Y:S01]  /*6ec50*/  LDGSTS.E [R7+0xe100], desc[UR60][R68.64], P1 ;  /* 0x0e10000044077fae */ /* 0x000fe2000892187c */
[----:B------:R-:W-:Y:S01]  /*6ec60*/  IMAD.MOV.U32 R57, RZ, RZ, R19 ;  /* 0x000000ffff397224 */ /* 0x000fe200078e0013 */
[----:B------:R-:W-:-:S02]  /*6ec70*/  USEL UR10, URZ, 0x4, !UP1 ;  /* 0x000000043f0a7887 */ /* 0x000fc4000c800000 */
[----:B------:R-:W-:Y:S02]  /*6ec80*/  LDGSTS.E [R7+0xe180], desc[UR60][R66.64], P1 ;  /* 0x0e18000042077fae */ /* 0x000fe4000892187c */
[----:B------:R-:W-:Y:S02]  /*6ec90*/  USEL UR10, UR10, URZ, !UP0 ;  /* 0x0000003f0a0a7287 */ /* 0x000fe4000c000000 */
[----:B------:R-:W-:Y:S04]  /*6eca0*/  LDGSTS.E [R7+0xe200], desc[UR60][R64.64], P1 ;  /* 0x0e20000040077fae */ /* 0x000fe8000892187c */
[----:B------:R-:W-:Y:S04]  /*6ecb0*/  LDGSTS.E [R7+0xe280], desc[UR60][R62.64], P1 ;  /* 0x0e2800003e077fae */ /* 0x000fe8000892187c */
[----:B------:R-:W-:Y:S04]  /*6ecc0*/  LDGSTS.E [R7+0xe300], desc[UR60][R60.64], P1 ;  /* 0x0e3000003c077fae */ /* 0x000fe8000892187c */
[----:B------:R-:W-:Y:S01]  /*6ecd0*/  LDGSTS.E [R7+0xe380], desc[UR60][R58.64], P1 ;  /* 0x0e3800003a077fae */ /* 0x000fe2000892187c */
[----:B---3--:R-:W-:-:S05]  /*6ece0*/  IADD3 R22, P0, R24, R2, RZ ;  /* 0x0000000218167210 */ /* 0x008fca0007f1e0ff */
[----:B------:R-:W-:Y:S01]  /*6ecf0*/  IMAD.X R21, R25, 0x1, R3, P0 ;  /* 0x0000000119157824 */ /* 0x000fe200000e0603 */
[----:B----4-:R-:W-:-:S05]  /*6ed00*/  IADD3 R24, P0, R26, R2, RZ ;  /* 0x000000021a187210 */ /* 0x010fca0007f1e0ff */
[----:B------:R-:W-:Y:S01]  /*6ed10*/  IMAD.X R23, R27, 0x1, R3, P0 ;  /* 0x000000011b177824 */ /* 0x000fe200000e0603 */
[----:B--2---:R-:W-:-:S05]  /*6ed20*/  IADD3 R26, P0, R28, R2, RZ ;  /* 0x000000021c1a7210 */ /* 0x004fca0007f1e0ff */
        /* <DEDUP_REMOVED lines=9> */
[----:B------:R-:W-:Y:S01]  /*6edc0*/  STL [R1+0x2f80], R39 ;  /* 0x002f802701007387 */ /* 0x000fe20000100800 */
[----:B------:R-:W-:-:S03]  /*6edd0*/  IADD3 R34, P2, R42, R2, RZ ;  /* 0x000000022a227210 */ /* 0x000fc60007f5e0ff */
[----:B------:R-:W-:Y:S01]  /*6ede0*/  STL [R1+0x2f7c], R41 ;  /* 0x002f7c2901007387 */ /* 0x000fe20000100800 */
[----:B------:R-:W-:-:S03]  /*6edf0*/  IMAD.MOV.U32 R54, RZ, RZ, R22 ;  /* 0x000000ffff367224 */ /* 0x000fc600078e0016 */
[----:B------:R-:W-:Y:S01]  /*6ee00*/  STL.64 [R1+0x2180], R68 ;  /* 0x0021804401007387 */ /* 0x000fe20000100a00 */
[----:B------:R-:W-:Y:S01]  /*6ee10*/  IMAD.MOV.U32 R55, RZ, RZ, R21 ;  /* 0x000000ffff377224 */ /* 0x000fe200078e0015 */
[----:B------:R-:W-:Y:S02]  /*6ee20*/  IADD3.X R33, R43, R3, RZ, P2, !PT ;  /* 0x000000032b217210 */ /* 0x000fe400017fe4ff */
[----:B------:R-:W-:Y:S01]  /*6ee30*/  STL.64 [R1+0x2178], R66 ;  /* 0x0021784201007387 */ /* 0x000fe20000100a00 */
[----:B------:R-:W-:Y:S01]  /*6ee40*/  IMAD.MOV.U32 R52, RZ, RZ, R24 ;  /* 0x000000ffff347224 */ /* 0x000fe200078e0018 */
[----:B------:R-:W-:Y:S01]  /*6ee50*/  MOV R51, R25 ;  /* 0x0000001900337202 */ /* 0x000fe20000000f00 */
[----:B------:R-:W-:Y:S01]  /*6ee60*/  IMAD.MOV.U32 R53, RZ, RZ, R23 ;  /* 0x000000ffff357224 */ /* 0x000fe200078e0017 */
[----:B------:R-:W-:Y:S01]  /*6ee70*/  STL.64 [R1+0x2170], R64 ;  /* 0x0021704001007387 */ /* 0x000fe20000100a00 */
[----:B------:R-:W-:-:S03]  /*6ee80*/  IMAD.MOV.U32 R50, RZ, RZ, R26 ;  /* 0x000000ffff327224 */ /* 0x000fc600078e001a */
[----:B------:R-:W-:Y:S01]  /*6ee90*/  STL.64 [R1+0x2168], R62 ;  /* 0x0021683e01007387 */ /* 0x000fe20000100a00 */
[----:B------:R-:W-:Y:S02]  /*6eea0*/  IMAD.MOV.U32 R48, RZ, RZ, R28 ;  /* 0x000000ffff307224 */ /* 0x000fe400078e001c */
[----:B------:R-:W-:Y:S01]  /*6eeb0*/  IMAD.MOV.U32 R49, RZ, RZ, R27 ;  /* 0x000000ffff317224 */ /* 0x000fe200078e001b */
[----:B------:R-:W-:Y:S01]  /*6eec0*/  STL.64 [R1+0x2160], R60 ;  /* 0x0021603c01007387 */ /* 0x000fe20000100a00 */
[----:B------:R-:W-:Y:S02]  /*6eed0*/  IMAD.MOV.U32 R46, RZ, RZ, R30 ;  /* 0x000000ffff2e7224 */ /* 0x000fe400078e001e */
[----:B------:R-:W-:Y:S01]  /*6eee0*/  IMAD.MOV.U32 R47, RZ, RZ, R29 ;  /* 0x000000ffff2f7224 */ /* 0x000fe200078e001d */
[----:B------:R-:W-:Y:S01]  /*6eef0*/  STL.64 [R1+0x2158], R58 ;  /* 0x0021583a01007387 */ /* 0x000fe20000100a00 */
[----:B------:R-:W-:Y:S01]  /*6ef00*/  IMAD.MOV.U32 R44, RZ, RZ, R32 ;  /* 0x000000ffff2c7224 */ /* 0x000fe200078e0020 */
[----:B------:R-:W-:Y:S01]  /*6ef10*/  MOV R42, R34 ;  /* 0x00000022002a7202 */ /* 0x000fe20000000f00 */
[----:B------:R-:W-:Y:S01]  /*6ef20*/  IMAD.MOV.U32 R45, RZ, RZ, R31 ;  /* 0x000000ffff2d7224 */ /* 0x000fe200078e001f */
[----:B------:R-:W-:Y:S01]  /*6ef30*/  STL.64 [R1+0x2090], R56 ;  /* 0x0020903801007387 */ /* 0x000fe20000100a00 */
[----:B------:R-:W-:-:S03]  /*6ef40*/  IMAD.MOV.U32 R43, RZ, RZ, R33 ;  /* 0x000000ffff2b7224 */ /* 0x000fc600078e0021 */
        /* <DEDUP_REMOVED lines=10> */
[----:B------:R-:W4:Y:S01]  /*6eff0*/  LDL.LU R19, [R1+0x2f9c] ;  /* 0x002f9c0001137983 */ /* 0x000f220000300800 */
[----:B------:R-:W-:-:S03]  /*6f000*/  ISETP.NE.U32.AND P2, PT, RZ, UR10, PT ;  /* 0x0000000aff007c0c */ /* 0x000fc6000bf45070 */
[----:B------:R-:W4:Y:S01]  /*6f010*/  LDL.LU R13, [R1+0x2fa8] ;  /* 0x002fa800010d7983 */ /* 0x000f220000300800 */
[----:B------:R-:W-:-:S03]  /*6f020*/  IADD3 R37, P1, R37, R2, RZ ;  /* 0x0000000225257210 */ /* 0x000fc60007f3e0ff */
[----:B------:R-:W4:Y:S04]  /*6f030*/  LDL.LU R10, [R1+0x2fb0] ;  /* 0x002fb000010a7983 */ /* 0x000f280000300800 */
[----:B------:R-:W4:Y:S04]  /*6f040*/  LDL.LU R20, [R1+0x2fa4] ;  /* 0x002fa40001147983 */ /* 0x000f280000300800 */
[----:B------:R-:W-:Y:S04]  /*6f050*/  LDGSTS.E [R7+0xf000], desc[UR60][R56.64], P2 ;  /* 0x0f00000038077fae */ /* 0x000fe8000912187c */
[----:B------:R-:W-:Y:S04]  /*6f060*/  LDGSTS.E [R7+0xf080], desc[UR60][R54.64], P2 ;  /* 0x0f08000036077fae */ /* 0x000fe8000912187c */
[----:B------:R-:W-:Y:S04]  /*6f070*/  LDGSTS.E [R7+0xf100], desc[UR60][R52.64], P2 ;  /* 0x0f10000034077fae */ /* 0x000fe8000912187c */
[----:B------:R-:W-:Y:S01]  /*6f080*/  LDGSTS.E [R7+0xf180], desc[UR60][R50.64], P2 ;  /* 0x0f18000032077fae */ /* 0x000fe2000912187c */
[----:B------:R-:W-:-:S03]  /*6f090*/  IMAD.X R38, R38, 0x1, R3, P1 ;  /* 0x0000000126267824 */ /* 0x000fc600008e0603 */
[----:B------:R-:W-:Y:S04]  /*6f0a0*/  LDGSTS.E [R7+0xf200], desc[UR60][R48.64], P2 ;  /* 0x0f20000030077fae */ /* 0x000fe8000912187c */
[----:B------:R-:W-:Y:S04]  /*6f0b0*/  LDGSTS.E [R7+0xf280], desc[UR60][R46.64], P2 ;  /* 0x0f2800002e077fae */ /* 0x000fe8000912187c */
[----:B------:R-:W-:Y:S04]  /*6f0c0*/  LDGSTS.E [R7+0xf300], desc[UR60][R44.64], P2 ;  /* 0x0f3000002c077fae */ /* 0x000fe8000912187c */
[----:B------:R-:W-:Y:S01]  /*6f0d0*/  LDGSTS.E [R7+0xf380], desc[UR60][R42.64], P2 ;  /* 0x0f3800002a077fae */ /* 0x000fe2000912187c */
[----:B------:R-:W-:-:S03]  /*6f0e0*/  IADD3 R35, P2, R35, R2, RZ ;  /* 0x0000000223237210 */ /* 0x000fc60007f5e0ff */
[----:B------:R-:W4:Y:S02]  /*6f0f0*/  LDL.LU R14, [R1+0x2fac] ;  /* 0x002fac00010e7983 */ /* 0x000f240000300800 */
[----:B------:R-:W-:Y:S02]  /*6f100*/  IMAD.X R36, R36, 0x1, R3, P2 ;  /* 0x0000000124247824 */ /* 0x000fe400010e0603 */
[----:B------:R-:W-:Y:S04]  /*6f110*/  STL [R1+0x2f88], R37 ;  /* 0x002f882501007387 */ /* 0x000fe80000100800 */
[----:B------:R-:W-:Y:S04]  /*6f120*/  STL [R1+0x2f84], R38 ;  /* 0x002f842601007387 */ /* 0x000fe80000100800 */
[----:B------:R-:W-:Y:S04]  /*6f130*/  STL [R1+0x2f90], R35 ;  /* 0x002f902301007387 */ /* 0x000fe80000100800 */
[----:B------:R-:W4:Y:S04]  /*6f140*/  LDL.LU R16, [R1+0x2fb8] ;  /* 0x002fb80001107983 */ /* 0x000f280000300800 */
[----:B------:R-:W-:Y:S04]  /*6f150*/  STL [R1+0x2f8c], R36 ;  /* 0x002f8c2401007387 */ /* 0x000fe80000100800 */
[----:B------:R-:W4:Y:S01]  /*6f160*/  LDL.LU R17, [R1+0x2fb4] ;  /* 0x002fb40001117983 */ /* 0x000f220000300800 */
[----:B------:R-:W-:Y:S01]  /*6f170*/  UISETP.GT.AND UP2, UPT, UR12, 0x1, UPT ;  /* 0x000000010c00788c */ /* 0x000fe2000bf44270 */
[----:B------:R-:W-:Y:S01]  /*6f180*/  LOP3.LUT R6, R40, 0x20, RZ, 0x3c, !PT ;  /* 0x0000002028067812 */ /* 0x000fe200078e3cff */
[----:B------:R-:W-:Y:S01]  /*6f190*/  IMAD.MOV.U32 R8, RZ, RZ, R39 ;  /* 0x000000ffff087224 */ /* 0x000fe200078e0027 */
[----:B------:R-:W4:Y:S01]  /*6f1a0*/  LDL.LU R15, [R1+0x2e84] ;  /* 0x002e8400010f7983 */ /* 0x000f220000300800 */
[----:B------:R-:W-:Y:S01]  /*6f1b0*/  USEL UR11, URZ, 0x4, !UP2 ;  /* 0x000000043f0b7887 */ /* 0x000fe2000d000000 */
[----:B------:R-:W-:-:S02]  /*6f1c0*/  IMAD.MOV.U32 R9, RZ, RZ, R41 ;  /* 0x000000ffff097224 */ /* 0x000fc400078e0029 */
[----:B------:R-:W-:Y:S01]  /*6f1d0*/  VIADD R6, R6, UR13 ;  /* 0x0000000d06067c36 */ /* 0x000fe20008000000 */
[----:B------:R-:W-:Y:S01]  /*6f1e0*/  USEL UR11, UR11, URZ, !UP0 ;  /* 0x0000003f0b0b7287 */ /* 0x000fe2000c000000 */
[----:B------:R-:W4:Y:S05]  /*6f1f0*/  LDL.LU R7, [R1+0x2e8c] ;  /* 0x002e8c0001077983 */ /* 0x000f2a0000300800 */
[----:B------:R-:W-:-:S13]  /*6f200*/  ISETP.NE.U32.AND P0, PT, RZ, UR11, PT ;  /* 0x0000000bff007c0c */ /* 0x000fda000bf05070 */
[----:B------:R1:W-:Y:S02]  /*6f210*/  LDGSTS.E [R6+0x400], desc[UR60][R8.64], P0 ;  /* 0x0040000008067fae */ /* 0x0003e4000812187c */
[----:B-1----:R-:W-:Y:S01]  /*6f220*/  MOV R8, R37 ;  /* 0x0000002500087202 */ /* 0x002fe20000000f00 */
[----:B------:R-:W-:-:S05]  /*6f230*/  IMAD.MOV.U32 R9, RZ, RZ, R38 ;  /* 0x000000ffff097224 */ /* 0x000fca00078e0026 */
[----:B------:R1:W-:Y:S02]  /*6f240*/  LDGSTS.E [R6+0x480], desc[UR60][R8.64], P0 ;  /* 0x0048000008067fae */ /* 0x0003e4000812187c */
[----:B-1----:R-:W-:Y:S02]  /*6f250*/  IMAD.MOV.U32 R8, RZ, RZ, R35 ;  /* 0x000000ffff087224 */ /* 0x002fe400078e0023 */
[----:B------:R-:W-:-:S05]  /*6f260*/  IMAD.MOV.U32 R9, RZ, RZ, R36 ;  /* 0x000000ffff097224 */ /* 0x000fca00078e0024 */
[----:B------:R1:W-:Y:S01]  /*6f270*/  LDGSTS.E [R6+0x500], desc[UR60][R8.64], P0 ;  /* 0x0050000008067fae */ /* 0x0003e2000812187c */
[-C--:B--2---:R-:W-:Y:S02]  /*6f280*/  IADD3 R12, P1, R12, R2.reuse, RZ ;  /* 0x000000020c0c7210 */ /* 0x084fe40007f3e0ff */
[----:B---3--:R-:W-:-:S03]  /*6f290*/  IADD3 R11, P2, R11, R2, RZ ;  /* 0x000000020b0b7210 */ /* 0x008fc60007f5e0ff */
[--C-:B----4-:R-:W-:Y:S01]  /*6f2a0*/  IMAD.X R18, R18, 0x1, R3.reuse, P1 ;  /* 0x0000000112127824 */ /* 0x110fe200008e0603 */
[----:B------:R-:W-:Y:S04]  /*6f2b0*/  STL [R1+0x2f98], R12 ;  /* 0x002f980c01007387 */ /* 0x000fe80000100800 */
[----:B------:R2:W-:Y:S01]  /*6f2c0*/  STL [R1+0x2f94], R18 ;  /* 0x002f941201007387 */ /* 0x0005e20000100800 */
[----:B-1----:R-:W-:Y:S01]  /*6f2d0*/  MOV R9, R18 ;  /* 0x0000001200097202 */ /* 0x002fe20000000f00 */
[----:B------:R-:W-:Y:S02]  /*6f2e0*/  IMAD.X R19, R19, 0x1, R3, P2 ;  /* 0x0000000113137824 */ /* 0x000fe400010e0603 */
[----:B------:R-:W-:Y:S01]  /*6f2f0*/  STL [R1+0x2fa0], R11 ;  /* 0x002fa00b01007387 */ /* 0x000fe20000100800 */
[----:B------:R-:W-:-:S03]  /*6f300*/  IMAD.MOV.U32 R8, RZ, RZ, R12 ;  /* 0x000000ffff087224 */ /* 0x000fc600078e000c */
[----:B--2---:R-:W2:Y:S04]  /*6f310*/  LDL.LU R18, [R1+0x2e80] ;  /* 0x002e800001127983 */ /* 0x004ea80000300800 */
[----:B------:R1:W-:Y:S04]  /*6f320*/  STL [R1+0x2f9c], R19 ;  /* 0x002f9c1301007387 */ /* 0x0003e80000100800 */
[----:B------:R-:W3:Y:S01]  /*6f330*/  LDL.LU R12, [R1+0x2e88] ;  /* 0x002e8800010c7983 */ /* 0x000ee20000300800 */
[----:B------:R-:W-:-:S03]  /*6f340*/  IADD3 R13, P1, R13, R2, RZ ;  /* 0x000000020d0d7210 */ /* 0x000fc60007f3e0ff */
[----:B------:R4:W-:Y:S01]  /*6f350*/  LDGSTS.E [R6+0x580], desc[UR60][R8.64], P0 ;  /* 0x0058000008067fae */ /* 0x0009e2000812187c */
[----:B------:R-:W-:Y:S01]  /*6f360*/  IADD3 R10, P2, R10, R2, RZ ;  /* 0x000000020a0a7210 */ /* 0x000fe20007f5e0ff */
[----:B------:R-:W-:Y:S02]  /*6f370*/  IMAD.X R20, R20, 0x1, R3, P1 ;  /* 0x0000000114147824 */ /* 0x000fe400008e0603 */
[----:B----4-:R-:W-:Y:S02]  /*6f380*/  IMAD.MOV.U32 R8, RZ, RZ, R11 ;  /* 0x000000ffff087224 */ /* 0x010fe400078e000b */
[----:B------:R-:W-:Y:S02]  /*6f390*/  IMAD.MOV.U32 R9, RZ, RZ, R19 ;  /* 0x000000ffff097224 */ /* 0x000fe400078e0013 */
[----:B-1----:R-:W4:Y:S04]  /*6f3a0*/  LDL.LU R19, [R1+0x2e94] ;  /* 0x002e940001137983 */ /* 0x002f280000300800 */
[----:B------:R-:W4:Y:S04]  /*6f3b0*/  LDL.LU R11, [R1+0x2e9c] ;  /* 0x002e9c00010b7983 */ /* 0x000f280000300800 */
[----:B------:R-:W-:Y:S04]  /*6f3c0*/  STL [R1+0x2fa8], R13 ;  /* 0x002fa80d01007387 */ /* 0x000fe80000100800 */
[----:B------:R1:W-:Y:S04]  /*6f3d0*/  LDGSTS.E [R6+0x600], desc[UR60][R8.64], P0 ;  /* 0x0060000008067fae */ /* 0x0003e8000812187c */
[----:B------:R1:W-:Y:S04]  /*6f3e0*/  STL [R1+0x2fa4], R20 ;  /* 0x002fa41401007387 */ /* 0x0003e80000100800 */
[----:B------:R-:W-:Y:S01]  /*6f3f0*/  STL [R1+0x2fb0], R10 ;  /* 0x002fb00a01007387 */ /* 0x000fe20000100800 */
[----:B-1----:R-:W-:-:S03]  /*6f400*/  IMAD.MOV.U32 R9, RZ, RZ, R20 ;  /* 0x000000ffff097224 */ /* 0x002fc600078e0014 */
[----:B------:R-:W4:Y:S01]  /*6f410*/  LDL.LU R20, [R1+0x2e90] ;  /* 0x002e900001147983 */ /* 0x000f220000300800 */
[----:B------:R-:W-:Y:S01]  /*6f420*/  IMAD.MOV.U32 R8, RZ, RZ, R13 ;  /* 0x000000ffff087224 */ /* 0x000fe200078e000d */
[----:B------:R-:W-:Y:S01]  /*6f430*/  IADD3 R16, P1, R16, R2, RZ ;  /* 0x0000000210107210 */ /* 0x000fe20007f3e0ff */
[----:B------:R-:W-:-:S03]  /*6f440*/  IMAD.X R14, R14, 0x1, R3, P2 ;  /* 0x000000010e0e7824 */ /* 0x000fc600010e0603 */
[----:B------:R1:W-:Y:S01]  /*6f450*/  LDGSTS.E [R6+0x680], desc[UR60][R8.64], P0 ;  /* 0x0068000008067fae */ /* 0x0003e2000812187c */
[----:B------:R-:W-:-:S03]  /*6f460*/  IMAD.X R17, R17, 0x1, R3, P1 ;  /* 0x0000000111117824 */ /* 0x000fc600008e0603 */
[----:B------:R1:W-:Y:S04]  /*6f470*/  STL [R1+0x2fac], R14 ;  /* 0x002fac0e01007387 */ /* 0x0003e80000100800 */
[----:B------:R-:W4:Y:S01]  /*6f480*/  LDL.LU R13, [R1+0x2e98] ;  /* 0x002e9800010d7983 */ /* 0x000f220000300800 */
[----:B-1----:R-:W-:Y:S01]  /*6f490*/  MOV R8, R10 ;  /* 0x0000000a00087202 */ /* 0x002fe20000000f00 */
[----:B------:R-:W-:Y:S02]  /*6f4a0*/  IMAD.MOV.U32 R9, RZ, RZ, R14 ;  /* 0x000000ffff097224 */ /* 0x000fe400078e000e */
[----:B------:R-:W4:Y:S04]  /*6f4b0*/  LDL.LU R14, [R1+0x2ea4] ;  /* 0x002ea400010e7983 */ /* 0x000f280000300800 */
[----:B------:R-:W4:Y:S04]  /*6f4c0*/  LDL.LU R10, [R1+0x2eac] ;  /* 0x002eac00010a7983 */ /* 0x000f280000300800 */
[----:B------:R1:W-:Y:S04]  /*6f4d0*/  LDGSTS.E [R6+0x700], desc[UR60][R8.64], P0 ;  /* 0x0070000008067fae */ /* 0x0003e8000812187c */
[----:B------:R-:W-:Y:S04]  /*6f4e0*/  STL [R1+0x2fb8], R16 ;  /* 0x002fb81001007387 */ /* 0x000fe80000100800 */
[----:B------:R1:W-:Y:S02]  /*6f4f0*/  STL [R1+0x2fb4], R17 ;  /* 0x002fb41101007387 */ /* 0x0003e40000100800 */
[----:B-1----:R-:W-:-:S02]  /*6f500*/  IMAD.MOV.U32 R9, RZ, RZ, R17 ;  /* 0x000000ffff097224 */ /* 0x002fc400078e0011 */
[----:B------:R-:W4:Y:S01]  /*6f510*/  LDL.LU R17, [R1+0x2ea0] ;  /* 0x002ea00001117983 */ /* 0x000f220000300800 */
[----:B------:R-:W-:-:S03]  /*6f520*/  IMAD.MOV.U32 R8, RZ, RZ, R16 ;  /* 0x000000ffff087224 */ /* 0x000fc600078e0010 */
[----:B------:R-:W4:Y:S01]  /*6f530*/  LDL.LU R16, [R1+0x2ea8] ;  /* 0x002ea80001107983 */ /* 0x000f220000300800 */
[-C--:B------:R-:W-:Y:S02]  /*6f540*/  IADD3 R15, P1, R15, R2.reuse, RZ ;  /* 0x000000020f0f7210 */ /* 0x080fe40007f3e0ff */
[----:B------:R-:W-:Y:S01]  /*6f550*/  IADD3 R7, P2, R7, R2, RZ ;  /* 0x0000000207077210 */ /* 0x000fe20007f5e0ff */
[----:B------:R1:W-:Y:S01]  /*6f560*/  LDGSTS.E [R6+0x780], desc[UR60][R8.64], P0 ;  /* 0x0078000008067fae */ /* 0x0003e2000812187c */
[----:B------:R-:W-:-:S03]  /*6f570*/  UISETP.GT.AND UP1, UPT, UR12, 0x5, UPT ;  /* 0x000000050c00788c */ /* 0x000fc6000bf24270 */
[----:B------:R3:W-:Y:S01]  /*6f580*/  STL [R1+0x2e84], R15 ;  /* 0x002e840f01007387 */ /* 0x0007e20000100800 */
[----:B------:R-:W-:Y:S01]  /*6f590*/  USEL UR10, URZ, 0x4, !UP1 ;  /* 0x000000043f0a7887 */ /* 0x000fe2000c800000 */
[----:B-1----:R-:W-:-:S03]  /*6f5a0*/  MOV R8, R15 ;  /* 0x0000000f00087202 */ /* 0x002fc60000000f00 */
[----:B------:R-:W-:-:S06]  /*6f5b0*/  USEL UR10, UR10, URZ, !UP0 ;  /* 0x0000003f0a0a7287 */ /* 0x000fcc000c000000 */
[----:B------:R-:W-:Y:S01]  /*6f5c0*/  ISETP.NE.U32.AND P0, PT, RZ, UR10, PT ;  /* 0x0000000aff007c0c */ /* 0x000fe2000bf05070 */
[----:B--2---:R-:W-:-:S05]  /*6f5d0*/  IMAD.X R18, R18, 0x1, R3, P1 ;  /* 0x0000000112127824 */ /* 0x004fca00008e0603 */
[----:B------:R1:W-:Y:S01]  /*6f5e0*/  STL [R1+0x2e80], R18 ;  /* 0x002e801201007387 */ /* 0x0003e20000100800 */
[----:B---3--:R-:W-:-:S03]  /*6f5f0*/  IMAD.X R12, R12, 0x1, R3, P2 ;  /* 0x000000010c0c7824 */ /* 0x008fc600010e0603 */
[----:B------:R2:W-:Y:S04]  /*6f600*/  STL [R1+0x2e8c], R7 ;  /* 0x002e8c0701007387 */ /* 0x0005e80000100800 */
[----:B------:R-:W3:Y:S01]  /*6f610*/  LDL.LU R15, [R1+0x2eb4] ;  /* 0x002eb400010f7983 */ /* 0x000ee20000300800 */
[----:B------:R-:W-:-:S03]  /*6f620*/  IMAD.MOV.U32 R9, RZ, RZ, R18 ;  /* 0x000000ffff097224 */ /* 0x000fc600078e0012 */
[----:B------:R2:W-:Y:S04]  /*6f630*/  STL [R1+0x2e88], R12 ;  /* 0x002e880c01007387 */ /* 0x0005e80000100800 */
[----:B-1----:R-:W3:Y:S04]  /*6f640*/  LDL.LU R18, [R1+0x2eb0] ;  /* 0x002eb00001127983 */ /* 0x002ee80000300800 */
[----:B------:R1:W-:Y:S01]  /*6f650*/  LDGSTS.E [R6+0x1400], desc[UR60][R8.64], P0 ;  /* 0x0140000008067fae */ /* 0x0003e2000812187c */
[-C--:B----4-:R-:W-:Y:S02]  /*6f660*/  IADD3 R19, P1, R19, R2.reuse, RZ ;  /* 0x0000000213137210 */ /* 0x090fe40007f3e0ff */
[----:B------:R-:W-:Y:S01]  /*6f670*/  IADD3 R11, P2, R11, R2, RZ ;  /* 0x000000020b0b7210 */ /* 0x000fe20007f5e0ff */
[----:B-1----:R-:W-:-:S02]  /*6f680*/  IMAD.MOV.U32 R8, RZ, RZ, R7 ;  /* 0x000000ffff087224 */ /* 0x002fc400078e0007 */
[----:B------:R-:W-:Y:S01]  /*6f690*/  IMAD.MOV.U32 R9, RZ, RZ, R12 ;  /* 0x000000ffff097224 */ /* 0x000fe200078e000c */
[----:B--2---:R-:W2:Y:S04]  /*6f6a0*/  LDL.LU R7, [R1+0x2ebc] ;  /* 0x002ebc0001077983 */ /* 0x004ea80000300800 */
[----:B------:R-:W4:Y:S04]  /*6f6b0*/  LDL.LU R12, [R1+0x2d44] ;  /* 0x002d4400010c7983 */ /* 0x000f280000300800 */
[----:B------:R-:W-:Y:S04]  /*6f6c0*/  STL [R1+0x2e94], R19 ;  /* 0x002e941301007387 */ /* 0x000fe80000100800 */
[----:B------:R1:W-:Y:S01]  /*6f6d0*/  LDGSTS.E [R6+0x1480], desc[UR60][R8.64], P0 ;  /* 0x0148000008067fae */ /* 0x0003e2000812187c */
[----:B------:R-:W-:-:S05]  /*6f6e0*/  IMAD.X R20, R20, 0x1, R3, P1 ;  /* 0x0000000114147824 */ /* 0x000fca00008e0603 */
[----:B------:R1:W-:Y:S04]  /*6f6f0*/  STL [R1+0x2e90], R20 ;  /* 0x002e901401007387 */ /* 0x0003e80000100800 */
[----:B------:R-:W-:Y:S01]  /*6f700*/  STL [R1+0x2e9c], R11 ;  /* 0x002e9c0b01007387 */ /* 0x000fe20000100800 */
[----:B-1----:R-:W-:Y:S01]  /*6f710*/  MOV R9, R20 ;  /* 0x0000001400097202 */ /* 0x002fe20000000f00 */
[----:B------:R-:W-:Y:S02]  /*6f720*/  IMAD.MOV.U32 R8, RZ, RZ, R19 ;  /* 0x000000ffff087224 */ /* 0x000fe400078e0013 */
[----:B------:R-:W4:Y:S01]  /*6f730*/  LDL.LU R20, [R1+0x2eb8] ;  /* 0x002eb80001147983 */ /* 0x000f220000300800 */
[----:B------:R-:W-:-:S03]  /*6f740*/  IMAD.X R13, R13, 0x1, R3, P2 ;  /* 0x000000010d0d7824 */ /* 0x000fc600010e0603 */
[----:B------:R1:W-:Y:S01]  /*6f750*/  LDGSTS.E [R6+0x1500], desc[UR60][R8.64], P0 ;  /* 0x0150000008067fae */ /* 0x0003e2000812187c */
[----:B------:R-:W-:-:S03]  /*6f760*/  IADD3 R14, P1, R14, R2, RZ ;  /* 0x000000020e0e7210 */ /* 0x000fc60007f3e0ff */
[----:B------:R1:W-:Y:S01]  /*6f770*/  STL [R1+0x2e98], R13 ;  /* 0x002e980d01007387 */ /* 0x0003e20000100800 */
[----:B------:R-:W-:-:S03]  /*6f780*/  IADD3 R10, P2, R10, R2, RZ ;  /* 0x000000020a0a7210 */ /* 0x000fc60007f5e0ff */
[----:B------:R-:W4:Y:S01]  /*6f790*/  LDL.LU R19, [R1+0x2d40] ;  /* 0x002d400001137983 */ /* 0x000f220000300800 */
[----:B-1----:R-:W-:Y:S02]  /*6f7a0*/  IMAD.MOV.U32 R8, RZ, RZ, R11 ;  /* 0x000000ffff087224 */ /* 0x002fe400078e000b */
[----:B------:R-:W-:Y:S02]  /*6f7b0*/  IMAD.MOV.U32 R9, RZ, RZ, R13 ;  /* 0x000000ffff097224 */ /* 0x000fe400078e000d */
[----:B------:R-:W4:Y:S04]  /*6f7c0*/  LDL.LU R13, [R1+0x2d4c] ;  /* 0x002d4c00010d7983 */ /* 0x000f280000300800 */
[----:B------:R-:W4:Y:S04]  /*6f7d0*/  LDL.LU R11, [R1+0x2d54] ;  /* 0x002d5400010b7983 */ /* 0x000f280000300800 */
[----:B------:R-:W-:Y:S01]  /*6f7e0*/  STL [R1+0x2ea4], R14 ;  /* 0x002ea40e01007387 */ /* 0x000fe20000100800 */
[----:B------:R-:W-:-:S03]  /*6f7f0*/  IMAD.X R17, R17, 0x1, R3, P1 ;  /* 0x0000000111117824 */ /* 0x000fc600008e0603 */
[----:B------:R1:W-:Y:S04]  /*6f800*/  LDGSTS.E [R6+0x1580], desc[UR60][R8.64], P0 ;  /* 0x0158000008067fae */ /* 0x0003e8000812187c */
[----:B------:R1:W-:Y:S01]  /*6f810*/  STL [R1+0x2ea0], R17 ;  /* 0x002ea01101007387 */ /* 0x0003e20000100800 */
[----:B------:R-:W-:-:S03]  /*6f820*/  IMAD.X R16, R16, 0x1, R3, P2 ;  /* 0x0000000110107824 */ /* 0x000fc600010e0603 */
[----:B------:R-:W-:Y:S01]  /*6f830*/  STL [R1+0x2eac], R10 ;  /* 0x002eac0a01007387 */ /* 0x000fe20000100800 */
[----:B-1----:R-:W-:-:S03]  /*6f840*/  IMAD.MOV.U32 R9, RZ, RZ, R17 ;  /* 0x000000ffff097224 */ /* 0x002fc600078e0011 */
[----:B------:R-:W4:Y:S01]  /*6f850*/  LDL.LU R17, [R1+0x2d48] ;  /* 0x002d480001117983 */ /* 0x000f220000300800 */
[----:B------:R-:W-:-:S03]  /*6f860*/  IMAD.MOV.U32 R8, RZ, RZ, R14 ;  /* 0x000000ffff087224 */ /* 0x000fc600078e000e */
[----:B------:R1:W-:Y:S04]  /*6f870*/  STL [R1+0x2ea8], R16 ;  /* 0x002ea81001007387 */ /* 0x0003e80000100800 */
[----:B------:R-:W4:Y:S04]  /*6f880*/  LDL.LU R14, [R1+0x2d50] ;  /* 0x002d5000010e7983 */ /* 0x000f280000300800 */
[----:B------:R1:W-:Y:S02]  /*6f890*/  LDGSTS.E [R6+0x1600], desc[UR60][R8.64], P0 ;  /* 0x0160000008067fae */ /* 0x0003e4000812187c */
[----:B-1----:R-:W-:Y:S01]  /*6f8a0*/  MOV R8, R10 ;  /* 0x0000000a00087202 */ /* 0x002fe20000000f00 */
[----:B------:R-:W-:-:S02]  /*6f8b0*/  IMAD.MOV.U32 R9, RZ, RZ, R16 ;  /* 0x000000ffff097224 */ /* 0x000fc400078e0010 */
[----:B------:R-:W4:Y:S04]  /*6f8c0*/  LDL.LU R16, [R1+0x2d5c] ;  /* 0x002d5c0001107983 */ /* 0x000f280000300800 */
[----:B------:R-:W4:Y:S04]  /*6f8d0*/  LDL.LU R10, [R1+0x2d64] ;  /* 0x002d6400010a7983 */ /* 0x000f280000300800 */
[----:B------:R1:W-:Y:S01]  /*6f8e0*/  LDGSTS.E [R6+0x1680], desc[UR60][R8.64], P0 ;  /* 0x0168000008067fae */ /* 0x0003e2000812187c */
[----:B------:R-:W-:-:S04]  /*6f8f0*/  UISETP.GT.AND UP1, UPT, UR12, 0x9, UPT ;  /* 0x000000090c00788c */ /* 0x000fc8000bf24270 */
[----:B------:R-:W-:-:S04]  /*6f900*/  USEL UR10, URZ, 0x4, !UP1 ;  /* 0x000000043f0a7887 */ /* 0x000fc8000c800000 */
[----:B------:R-:W-:Y:S01]  /*6f910*/  USEL UR10, UR10, URZ, !UP0 ;  /* 0x0000003f0a0a7287 */ /* 0x000fe2000c000000 */
[----:B---3--:R-:W-:-:S05]  /*6f920*/  IADD3 R15, P1, R15, R2, RZ ;  /* 0x000000020f0f7210 */ /* 0x008fca0007f3e0ff */
[----:B------:R-:W-:Y:S01]  /*6f930*/  IMAD.X R18, R18, 0x1, R3, P1 ;  /* 0x0000000112127824 */ /* 0x000fe200008e0603 */
[----:B------:R-:W-:Y:S03]  /*6f940*/  STL [R1+0x2eb4], R15 ;  /* 0x002eb40f01007387 */ /* 0x000fe60000100800 */
[----:B-1----:R-:W-:Y:S01]  /*6f950*/  IMAD.MOV.U32 R9, RZ, RZ, R18 ;  /* 0x000000ffff097224 */ /* 0x002fe200078e0012 */
[----:B------:R1:W-:Y:S01]  /*6f960*/  STL [R1+0x2eb0], R18 ;  /* 0x002eb01201007387 */ /* 0x0003e20000100800 */
[----:B------:R-:W-:Y:S01]  /*6f970*/  IMAD.MOV.U32 R8, RZ, RZ, R15 ;  /* 0x000000ffff087224 */ /* 0x000fe200078e000f */
[----:B------:R-:W-:-:S04]  /*6f980*/  ISETP.NE.U32.AND P1, PT, RZ, UR10, PT ;  /* 0x0000000aff007c0c */ /* 0x000fc8000bf25070 */
[----:B------:R3:W-:Y:S04]  /*6f990*/  LDGSTS.E [R6+0x1700], desc[UR60][R8.64], P0 ;  /* 0x0170000008067fae */ /* 0x0007e8000812187c */
[----:B-1----:R-:W3:Y:S04]  /*6f9a0*/  LDL.LU R18, [R1+0x2d58] ;  /* 0x002d580001127983 */ /* 0x002ee80000300800 */
[----:B------:R-:W3:Y:S01]  /*6f9b0*/  LDL.LU R15, [R1+0x2d60] ;  /* 0x002d6000010f7983 */ /* 0x000ee20000300800 */
[-C--:B--2---:R-:W-:Y:S02]  /*6f9c0*/  IADD3 R7, P2, R7, R2.reuse, RZ ;  /* 0x0000000207077210 */ /* 0x084fe40007f5e0ff */
[----:B----4-:R-:W-:-:S02]  /*6f9d0*/  IADD3 R12, P3, R12, R2, RZ ;  /* 0x000000020c0c7210 */ /* 0x010fc40007f7e0ff */
[----:B---3--:R-:W-:Y:S01]  /*6f9e0*/  MOV R8, R7 ;  /* 0x0000000700087202 */ /* 0x008fe20000000f00 */
[----:B------:R1:W-:Y:S01]  /*6f9f0*/  STL [R1+0x2ebc], R7 ;  /* 0x002ebc0701007387 */ /* 0x0003e20000100800 */
[----:B------:R-:W-:-:S04]  /*6fa00*/  IMAD.X R20, R20, 0x1, R3, P2 ;  /* 0x0000000114147824 */ /* 0x000fc800010e0603 */
[----:B------:R-:W-:Y:S01]  /*6fa10*/  IMAD.MOV.U32 R9, RZ, RZ, R20 ;  /* 0x000000ffff097224 */ /* 0x000fe200078e0014 */
[----:B------:R-:W-:Y:S04]  /*6fa20*/  STL [R1+0x2eb8], R20 ;  /* 0x002eb81401007387 */ /* 0x000fe80000100800 */
[----:B------:R2:W-:Y:S01]  /*6fa30*/  LDGSTS.E [R6+0x1780], desc[UR60][R8.64], P0 ;  /* 0x0178000008067fae */ /* 0x0005e2000812187c */
[----:B------:R-:W-:-:S03]  /*6fa40*/  IMAD.X R19, R19, 0x1, R3, P3 ;  /* 0x0000000113137824 */ /* 0x000fc600018e0603 */
[----:B------:R3:W-:Y:S04]  /*6fa50*/  STL [R1+0x2d44], R12 ;  /* 0x002d440c01007387 */ /* 0x0007e80000100800 */
[----:B------:R-:W4:Y:S01]  /*6fa60*/  LDL.LU R21, [R1+0x2d6c] ;  /* 0x002d6c0001157983 */ /* 0x000f220000300800 */
[----:B------:R-:W-:-:S03]  /*6fa70*/  IADD3 R13, P0, R13, R2, RZ ;  /* 0x000000020d0d7210 */ /* 0x000fc60007f1e0ff */
[----:B------:R-:W-:Y:S01]  /*6fa80*/  STL [R1+0x2d40], R19 ;  /* 0x002d401301007387 */ /* 0x000fe20000100800 */
[----:B--2---:R-:W-:Y:S02]  /*6fa90*/  IMAD.MOV.U32 R8, RZ, RZ, R12 ;  /* 0x000000ffff087224 */ /* 0x004fe400078e000c */
[----:B------:R-:W-:Y:S01]  /*6faa0*/  IMAD.MOV.U32 R9, RZ, RZ, R19 ;  /* 0x000000ffff097224 */ /* 0x000fe200078e0013 */
[----:B-1----:R-:W2:Y:S01]  /*6fab0*/  LDL.LU R7, [R1+0x2d74] ;  /* 0x002d740001077983 */ /* 0x002ea20000300800 */
[----:B------:R-:W-:-:S03]  /*6fac0*/  IADD3 R11, P2, R11, R2, RZ ;  /* 0x000000020b0b7210 */ /* 0x000fc60007f5e0ff */
[----:B------:R-:W2:Y:S04]  /*6fad0*/  LDL.LU R22, [R1+0x2d68] ;  /* 0x002d680001167983 */ /* 0x000ea80000300800 */
[----:B---3--:R-:W3:Y:S04]  /*6fae0*/  LDL.LU R12, [R1+0x2d70] ;  /* 0x002d7000010c7983 */ /* 0x008ee80000300800 */
[----:B------:R1:W-:Y:S04]  /*6faf0*/  STL [R1+0x2d4c], R13 ;  /* 0x002d4c0d01007387 */ /* 0x0003e80000100800 */
[----:B------:R1:W-:Y:S01]  /*6fb00*/  LDGSTS.E [R6+0x2400], desc[UR60][R8.64], P1 ;  /* 0x0240000008067fae */ /* 0x0003e2000892187c */
[----:B------:R-:W-:-:S05]  /*6fb10*/  IMAD.X R17, R17, 0x1, R3, P0 ;  /* 0x0000000111117824 */ /* 0x000fca00000e0603 */
[----:B------:R1:W-:Y:S02]  /*6fb20*/  STL [R1+0x2d48], R17 ;  /* 0x002d481101007387 */ /* 0x0003e40000100800 */
[----:B-1----:R-:W-:Y:S02]  /*6fb30*/  IMAD.MOV.U32 R8, RZ, RZ, R13 ;  /* 0x000000ffff087224 */ /* 0x002fe400078e000d */
[----:B------:R-:W-:Y:S01]  /*6fb40*/  IMAD.X R14, R14, 0x1, R3, P2 ;  /* 0x000000010e0e7824 */ /* 0x000fe200010e0603 */
[----:B------:R1:W-:Y:S04]  /*6fb50*/  STL [R1+0x2d54], R11 ;  /* 0x002d540b01007387 */ /* 0x0003e80000100800 */
[----:B------:R-:W3:Y:S01]  /*6fb60*/  LDL.LU R13, [R1+0x2d7c] ;  /* 0x002d7c00010d7983 */ /* 0x000ee20000300800 */
[----:B------:R-:W-:-:S03]  /*6fb70*/  MOV R9, R17 ;  /* 0x0000001100097202 */ /* 0x000fc60000000f00 */
[----:B------:R1:W-:Y:S04]  /*6fb80*/  STL [R1+0x2d50], R14 ;  /* 0x002d500e01007387 */ /* 0x0003e80000100800 */
[----:B------:R-:W3:Y:S04]  /*6fb90*/  LDL.LU R17, [R1+0x2d78] ;  /* 0x002d780001117983 */ /* 0x000ee80000300800 */
[----:B------:R1:W-:Y:S01]  /*6fba0*/  LDGSTS.E [R6+0x2480], desc[UR60][R8.64], P1 ;  /* 0x0248000008067fae */ /* 0x0003e2000892187c */
[-C--:B------:R-:W-:Y:S02]  /*6fbb0*/  IADD3 R16, P0, R16, R2.reuse, RZ ;  /* 0x0000000210107210 */ /* 0x080fe40007f1e0ff */
[----:B------:R-:W-:Y:S01]  /*6fbc0*/  IADD3 R10, P2, R10, R2, RZ ;  /* 0x000000020a0a7210 */ /* 0x000fe20007f5e0ff */
[----:B-1----:R-:W-:-:S02]  /*6fbd0*/  IMAD.MOV.U32 R8, RZ, RZ, R11 ;  /* 0x000000ffff087224 */ /* 0x002fc400078e000b */
[----:B------:R-:W-:Y:S01]  /*6fbe0*/  IMAD.MOV.U32 R9, RZ, RZ, R14 ;  /* 0x000000ffff097224 */ /* 0x000fe200078e000e */
[----:B------:R-:W3:Y:S04]  /*6fbf0*/  LDL.LU R11, [R1+0x2c44] ;  /* 0x002c4400010b7983 */ /* 0x000ee80000300800 */
[----:B------:R-:W3:Y:S04]  /*6fc00*/  LDL.LU R14, [R1+0x2c4c] ;  /* 0x002c4c00010e7983 */ /* 0x000ee80000300800 */
[----:B------:R-:W-:Y:S04]  /*6fc10*/  STL [R1+0x2d5c], R16 ;  /* 0x002d5c1001007387 */ /* 0x000fe80000100800 */
[----:B------:R1:W-:Y:S02]  /*6fc20*/  LDGSTS.E [R6+0x2500], desc[UR60][R8.64], P1 ;  /* 0x0250000008067fae */ /* 0x0003e4000892187c */
[----:B-1----:R-:W-:-:S02]  /*6fc30*/  IMAD.MOV.U32 R8, RZ, RZ, R16 ;  /* 0x000000ffff087224 */ /* 0x002fc400078e0010 */
[----:B------:R-:W-:-:S05]  /*6fc40*/  IMAD.X R18, R18, 0x1, R3, P0 ;  /* 0x0000000112127824 */ /* 0x000fca00000e0603 */
[----:B------:R1:W-:Y:S01]  /*6fc50*/  STL [R1+0x2d58], R18 ;  /* 0x002d581201007387 */ /* 0x0003e20000100800 */
[----:B------:R-:W-:-:S03]  /*6fc60*/  IMAD.X R15, R15, 0x1, R3, P2 ;  /* 0x000000010f0f7824 */ /* 0x000fc600010e0603 */
[----:B------:R-:W-:Y:S04]  /*6fc70*/  STL [R1+0x2d64], R10 ;  /* 0x002d640a01007387 */ /* 0x000fe80000100800 */
[----:B------:R-:W3:Y:S04]  /*6fc80*/  LDL.LU R20, [R1+0x2c40] ;  /* 0x002c400001147983 */ /* 0x000ee80000300800 */
[----:B------:R1:W-:Y:S04]  /*6fc90*/  STL [R1+0x2d60], R15 ;  /* 0x002d600f01007387 */ /* 0x0003e80000100800 */
[----:B------:R-:W3:Y:S01]  /*6fca0*/  LDL.LU R19, [R1+0x2c48] ;  /* 0x002c480001137983 */ /* 0x000ee20000300800 */
[----:B------:R-:W-:-:S03]  /*6fcb0*/  IMAD.MOV.U32 R9, RZ, RZ, R18 ;  /* 0x000000ffff097224 */ /* 0x000fc600078e0012 */
[----:B-1----:R-:W3:Y:S04]  /*6fcc0*/  LDL.LU R18, [R1+0x2c50] ;  /* 0x002c500001127983 */ /* 0x002ee80000300800 */
[----:B------:R1:W-:Y:S02]  /*6fcd0*/  LDGSTS.E [R6+0x2580], desc[UR60][R8.64], P1 ;  /* 0x0258000008067fae */ /* 0x0003e4000892187c */
[----:B-1----:R-:W-:Y:S02]  /*6fce0*/  IMAD.MOV.U32 R9, RZ, RZ, R15 ;  /* 0x000000ffff097224 */ /* 0x002fe400078e000f */
[----:B------:R-:W3:Y:S01]  /*6fcf0*/  LDL.LU R15, [R1+0x2c54] ;  /* 0x002c5400010f7983 */ /* 0x000ee20000300800 */
[----:B------:R-:W-:-:S03]  /*6fd00*/  MOV R8, R10 ;  /* 0x0000000a00087202 */ /* 0x000fc60000000f00 */
[----:B------:R-:W3:Y:S01]  /*6fd10*/  LDL.LU R16, [R1+0x2c58] ;  /* 0x002c580001107983 */ /* 0x000ee20000300800 */
[----:B----4-:R-:W-:-:S03]  /*6fd20*/  IADD3 R21, P0, R21, R2, RZ ;  /* 0x0000000215157210 */ /* 0x010fc60007f1e0ff */
[----:B------:R-:W4:Y:S04]  /*6fd30*/  LDL.LU R10, [R1+0x2c5c] ;  /* 0x002c5c00010a7983 */ /* 0x000f280000300800 */
[----:B------:R1:W-:Y:S01]  /*6fd40*/  LDGSTS.E [R6+0x2600], desc[UR60][R8.64], P1 ;  /* 0x0260000008067fae */ /* 0x0003e2000892187c */
[----:B--2---:R-:W-:Y:S01]  /*6fd50*/  IADD3 R7, P2, R7, R2, RZ ;  /* 0x0000000207077210 */ /* 0x004fe20007f5e0ff */
[--C-:B------:R-:W-:Y:S02]  /*6fd60*/  IMAD.X R22, R22, 0x1, R3.reuse, P0 ;  /* 0x0000000116167824 */ /* 0x100fe400000e0603 */
[----:B------:R-:W-:Y:S02]  /*6fd70*/  STL [R1+0x2d6c], R21 ;  /* 0x002d6c1501007387 */ /* 0x000fe40000100800 */
[----:B---3--:R-:W-:-:S02]  /*6fd80*/  IMAD.X R12, R12, 0x1, R3, P2 ;  /* 0x000000010c0c7824 */ /* 0x008fc400010e0603 */
[----:B-1----:R-:W-:Y:S02]  /*6fd90*/  IMAD.MOV.U32 R8, RZ, RZ, R21 ;  /* 0x000000ffff087224 */ /* 0x002fe400078e0015 */
[----:B------:R-:W-:Y:S01]  /*6fda0*/  IMAD.MOV.U32 R9, RZ, RZ, R22 ;  /* 0x000000ffff097224 */ /* 0x000fe200078e0016 */
[----:B------:R-:W-:Y:S04]  /*6fdb0*/  STL [R1+0x2d68], R22 ;  /* 0x002d681601007387 */ /* 0x000fe80000100800 */
[----:B------:R1:W-:Y:S04]  /*6fdc0*/  LDGSTS.E [R6+0x2680], desc[UR60][R8.64], P1 ;  /* 0x0268000008067fae */ /* 0x0003e8000892187c */
[----:B------:R-:W-:Y:S04]  /*6fdd0*/  STL [R1+0x2d74], R7 ;  /* 0x002d740701007387 */ /* 0x000fe80000100800 */
[----:B------:R2:W-:Y:S01]  /*6fde0*/  STL [R1+0x2d70], R12 ;  /* 0x002d700c01007387 */ /* 0x0005e20000100800 */
[----:B-1----:R-:W-:Y:S01]  /*6fdf0*/  IMAD.MOV.U32 R8, RZ, RZ, R7 ;  /* 0x000000ffff087224 */ /* 0x002fe200078e0007 */
[----:B------:R-:W-:-:S02]  /*6fe00*/  MOV R9, R12 ;  /* 0x0000000c00097202 */ /* 0x000fc40000000f00 */
[----:B------:R-:W-:Y:S01]  /*6fe10*/  IADD3 R13, P0, R13, R2, RZ ;  /* 0x000000020d0d7210 */ /* 0x000fe20007f1e0ff */
[----:B--2---:R-:W2:Y:S04]  /*6fe20*/  LDL.LU R12, [R1+0x2c64] ;  /* 0x002c6400010c7983 */ /* 0x004ea80000300800 */
[----:B------:R-:W3:Y:S01]  /*6fe30*/  LDL.LU R7, [R1+0x2c6c] ;  /* 0x002c6c0001077983 */ /* 0x000ee20000300800 */
[----:B------:R-:W-:-:S03]  /*6fe40*/  IMAD.X R17, R17, 0x1, R3, P0 ;  /* 0x0000000111117824 */ /* 0x000fc600000e0603 */
[----:B------:R1:W-:Y:S04]  /*6fe50*/  LDGSTS.E [R6+0x2700], desc[UR60][R8.64], P1 ;  /* 0x0270000008067fae */ /* 0x0003e8000892187c */
[----:B------:R-:W-:Y:S04]  /*6fe60*/  STL [R1+0x2d7c], R13 ;  /* 0x002d7c0d01007387 */ /* 0x000fe80000100800 */
[----:B------:R1:W-:Y:S02]  /*6fe70*/  STL [R1+0x2d78], R17 ;  /* 0x002d781101007387 */ /* 0x0003e40000100800 */
[----:B-1----:R-:W-:-:S02]  /*6fe80*/  IMAD.MOV.U32 R9, RZ, RZ, R17 ;  /* 0x000000ffff097224 */ /* 0x002fc400078e0011 */
[----:B------:R-:W3:Y:S01]  /*6fe90*/  LDL.LU R17, [R1+0x2c60] ;  /* 0x002c600001117983 */ /* 0x000ee20000300800 */
[----:B------:R-:W-:-:S03]  /*6fea0*/  IMAD.MOV.U32 R8, RZ, RZ, R13 ;  /* 0x000000ffff087224 */ /* 0x000fc600078e000d */
[----:B------:R-:W3:Y:S01]  /*6feb0*/  LDL.LU R13, [R1+0x2c68] ;  /* 0x002c6800010d7983 */ /* 0x000ee20000300800 */
[----:B------:R-:W-:-:S03]  /*6fec0*/  UISETP.GT.AND UP1, UPT, UR12, 0xd, UPT ;  /* 0x0000000d0c00788c */ /* 0x000fc6000bf24270 */
[----:B------:R1:W-:Y:S01]  /*6fed0*/  LDGSTS.E [R6+0x2780], desc[UR60][R8.64], P1 ;  /* 0x0278000008067fae */ /* 0x0003e2000892187c */
[----:B------:R-:W-:-:S04]  /*6fee0*/  USEL UR10, URZ, 0x4, !UP1 ;  /* 0x000000043f0a7887 */ /* 0x000fc8000c800000 */
[----:B------:R-:W-:Y:S01]  /*6fef0*/  USEL UR10, UR10, URZ, !UP0 ;  /* 0x0000003f0a0a7287 */ /* 0x000fe2000c000000 */
[----:B------:R-:W-:-:S05]  /*6ff00*/  IADD3 R11, P1, R11, R2, RZ ;  /* 0x000000020b0b7210 */ /* 0x000fca0007f3e0ff */
[----:B------:R-:W-:Y:S02]  /*6ff10*/  ISETP.NE.U32.AND P0, PT, RZ, UR10, PT ;  /* 0x0000000aff007c0c */ /* 0x000fe4000bf05070 */
[----:B------:R-:W-:Y:S01]  /*6ff20*/  IADD3 R14, P2, R14, R2, RZ ;  /* 0x000000020e0e7210 */ /* 0x000fe20007f5e0ff */
[----:B------:R1:W-:Y:S02]  /*6ff30*/  STL [R1+0x2c44], R11 ;  /* 0x002c440b01007387 */ /* 0x0003e40000100800 */
[----:B-1----:R-:W-:Y:S02]  /*6ff40*/  IMAD.MOV.U32 R8, RZ, RZ, R11 ;  /* 0x000000ffff087224 */ /* 0x002fe400078e000b */
[----:B------:R-:W-:-:S05]  /*6ff50*/  IMAD.X R20, R20, 0x1, R3, P1 ;  /* 0x0000000114147824 */ /* 0x000fca00008e0603 */
[----:B------:R-:W-:Y:S01]  /*6ff60*/  STL [R1+0x2c40], R20 ;  /* 0x002c401401007387 */ /* 0x000fe20000100800 */
[----:B------:R-:W-:Y:S01]  /*6ff70*/  MOV R9, R20 ;  /* 0x0000001400097202 */ /* 0x000fe20000000f00 */
[----:B------:R-:W-:Y:S02]  /*6ff80*/  IMAD.X R19, R19, 0x1, R3, P2 ;  /* 0x0000000113137824 */ /* 0x000fe400010e0603 */
[----:B------:R1:W-:Y:S04]  /*6ff90*/  STL [R1+0x2c4c], R14 ;  /* 0x002c4c0e01007387 */ /* 0x0003e80000100800 */
[----:B------:R-:W3:Y:S04]  /*6ffa0*/  LDL.LU R11, [R1+0x2c74] ;  /* 0x002c7400010b7983 */ /* 0x000ee80000300800 */
[----:B------:R1:W-:Y:S04]  /*6ffb0*/  LDGSTS.E [R6+0x3400], desc[UR60][R8.64], P0 ;  /* 0x0340000008067fae */ /* 0x0003e8000812187c */
[----:B------:R-:W-:Y:S01]  /*6ffc0*/  STL [R1+0x2c48], R19 ;  /* 0x002c481301007387 */ /* 0x000fe20000100800 */
[----:B-1----:R-:W-:-:S03]  /*6ffd0*/  IMAD.MOV.U32 R8, RZ, RZ, R14 ;  /* 0x000000ffff087224 */ /* 0x002fc600078e000e */
[----:B------:R-:W3:Y:S01]  /*6ffe0*/  LDL.LU R14, [R1+0x2c70] ;  /* 0x002c7000010e7983 */ /* 0x000ee20000300800 */
[----:B------:R-:W-:Y:S01]  /*6fff0*/  IADD3 R15, P1, R15, R2, RZ ;  /* 0x000000020f0f7210 */ /* 0x000fe20007f3e0ff */
[----:B------:R-:W-:-:S04]  /*70000*/  IMAD.MOV.U32 R9, RZ, RZ, R19 ;  /* 0x000000ffff097224 */ /* 0x000fc800078e0013 */
[--C-:B------:R-:W-:Y:S01]  /*70010*/  IMAD.X R18, R18, 0x1, R3.reuse, P1 ;  /* 0x0000000112127824 */ /* 0x100fe200008e0603 */
[----:B----4-:R-:W-:Y:S01]  /*70020*/  IADD3 R10, P2, R10, R2, RZ ;  /* 0x000000020a0a7210 */ /* 0x010fe20007f5e0ff */
[----:B------:R1:W-:Y:S04]  /*70030*/  STL [R1+0x2c54], R15 ;  /* 0x002c540f01007387 */ /* 0x0003e80000100800 */
[----:B------:R4:W-:Y:S01]  /*70040*/  LDGSTS.E [R6+0x3480], desc[UR60][R8.64], P0 ;  /* 0x0348000008067fae */ /* 0x0009e2000812187c */
[----:B------:R-:W-:-:S03]  /*70050*/  IMAD.X R16, R16, 0x1, R3, P2 ;  /* 0x0000000110107824 */ /* 0x000fc600010e0603 */
[----:B------:R-:W-:Y:S04]  /*70060*/  STL [R1+0x2c50], R18 ;  /* 0x002c501201007387 */ /* 0x000fe80000100800 */
[----:B------:R-:W-:Y:S01]  /*70070*/  STL [R1+0x2c5c], R10 ;  /* 0x002c5c0a01007387 */ /* 0x000fe20000100800 */
[----:B----4-:R-:W-:-:S03]  /*70080*/  IMAD.MOV.U32 R8, RZ, RZ, R15 ;  /* 0x000000ffff087224 */ /* 0x010fc600078e000f */
[----:B-1----:R-:W4:Y:S04]  /*70090*/  LDL.LU R15, [R1+0x2c7c] ;  /* 0x002c7c00010f7983 */ /* 0x002f280000300800 */
[----:B------:R1:W-:Y:S04]  /*700a0*/  STL [R1+0x2c58], R16 ;  /* 0x002c581001007387 */ /* 0x0003e80000100800 */
[----:B------:R-:W4:Y:S01]  /*700b0*/  LDL.LU R21, [R1+0x21f8] ;  /* 0x0021f80001157983 */ /* 0x000f220000300800 */
[----:B------:R-:W-:-:S03]  /*700c0*/  IMAD.MOV.U32 R9, RZ, RZ, R18 ;  /* 0x000000ffff097224 */ /* 0x000fc600078e0012 */
[----:B------:R-:W4:Y:S04]  /*700d0*/  LDL.LU R20, [R1+0x2c78] ;  /* 0x002c780001147983 */ /* 0x000f280000300800 */
[----:B------:R1:W-:Y:S04]  /*700e0*/  LDGSTS.E [R6+0x3500], desc[UR60][R8.64], P0 ;  /* 0x0350000008067fae */ /* 0x0003e8000812187c */
[----:B------:R-:W4:Y:S01]  /*700f0*/  LDL.LU R22, [R1+0x21f4] ;  /* 0x0021f40001167983 */ /* 0x000f220000300800 */
[----:B--2---:R-:W-:Y:S02]  /*70100*/  IADD3 R12, P1, R12, R2, RZ ;  /* 0x000000020c0c7210 */ /* 0x004fe40007f3e0ff */
[----:B-1----:R-:W-:Y:S01]  /*70110*/  MOV R8, R10 ;  /* 0x0000000a00087202 */ /* 0x002fe20000000f00 */
[----:B------:R-:W-:Y:S01]  /*70120*/  IMAD.MOV.U32 R9, RZ, RZ, R16 ;  /* 0x000000ffff097224 */ /* 0x000fe200078e0010 */
[----:B---3--:R-:W-:Y:S01]  /*70130*/  IADD3 R7, P2, R7, R2, RZ ;  /* 0x0000000207077210 */ /* 0x008fe20007f5e0ff */
[----:B------:R-:W2:Y:S04]  /*70140*/  LDL.LU R16, [R1+0x2200] ;  /* 0x0022000001107983 */ /* 0x000ea80000300800 */
[----:B------:R-:W3:Y:S04]  /*70150*/  LDL.LU R10, [R1+0x2208] ;  /* 0x00220800010a7983 */ /* 0x000ee80000300800 */
[----:B------:R-:W-:Y:S04]  /*70160*/  STL [R1+0x2c64], R12 ;  /* 0x002c640c01007387 */ /* 0x000fe80000100800 */
[----:B------:R1:W-:Y:S01]  /*70170*/  LDGSTS.E [R6+0x3580], desc[UR60][R8.64], P0 ;  /* 0x0358000008067fae */ /* 0x0003e2000812187c */
[----:B------:R-:W-:-:S02]  /*70180*/  IMAD.X R17, R17, 0x1, R3, P1 ;  /* 0x0000000111117824 */ /* 0x000fc400008e0603 */
[----:B------:R-:W-:-:S03]  /*70190*/  IMAD.X R13, R13, 0x1, R3, P2 ;  /* 0x000000010d0d7824 */ /* 0x000fc600010e0603 */
[----:B------:R1:W-:Y:S02]  /*701a0*/  STL [R1+0x2c60], R17 ;  /* 0x002c601101007387 */ /* 0x0003e40000100800 */
[----:B-1----:R-:W-:Y:S02]  /*701b0*/  IMAD.MOV.U32 R9, RZ, RZ, R17 ;  /* 0x000000ffff097224 */ /* 0x002fe400078e0011 */
[----:B------:R-:W-:Y:S01]  /*701c0*/  STL [R1+0x2c6c], R7 ;  /* 0x002c6c0701007387 */ /* 0x000fe20000100800 */
[----:B------:R-:W-:-:S03]  /*701d0*/  IMAD.MOV.U32 R8, RZ, RZ, R12 ;  /* 0x000000ffff087224 */ /* 0x000fc600078e000c */
[----:B------:R-:W3:Y:S04]  /*701e0*/  LDL.LU R17, [R1+0x21fc] ;  /* 0x0021fc0001117983 */ /* 0x000ee80000300800 */
[----:B------:R1:W-:Y:S04]  /*701f0*/  STL [R1+0x2c68], R13 ;  /* 0x002c680d01007387 */ /* 0x0003e80000100800 */
[----:B------:R-:W3:Y:S04]  /*70200*/  LDL.LU R12, [R1+0x2204] ;  /* 0x00220400010c7983 */ /* 0x000ee80000300800 */
[----:B------:R1:W-:Y:S02]  /*70210*/  LDGSTS.E [R6+0x3600], desc[UR60][R8.64], P0 ;  /* 0x0360000008067fae */ /* 0x0003e4000812187c */
[----:B-1----:R-:W-:Y:S01]  /*70220*/  MOV R9, R13 ;  /* 0x0000000d00097202 */ /* 0x002fe20000000f00 */
[----:B------:R-:W-:Y:S01]  /*70230*/  IMAD.MOV.U32 R8, RZ, RZ, R7 ;  /* 0x000000ffff087224 */ /* 0x000fe200078e0007 */
[----:B------:R-:W3:Y:S04]  /*70240*/  LDL.LU R13, [R1+0x2210] ;  /* 0x00221000010d7983 */ /* 0x000ee80000300800 */
[----:B------:R-:W3:Y:S01]  /*70250*/  LDL.LU R7, [R1+0x2218] ;  /* 0x0022180001077983 */ /* 0x000ee20000300800 */
[----:B------:R-:W-:-:S03]  /*70260*/  UISETP.GT.AND UP1, UPT, UR12, 0x11, UPT ;  /* 0x000000110c00788c */ /* 0x000fc6000bf24270 */
[----:B------:R1:W-:Y:S01]  /*70270*/  LDGSTS.E [R6+0x3680], desc[UR60][R8.64], P0 ;  /* 0x0368000008067fae */ /* 0x0003e2000812187c */
[----:B------:R-:W-:-:S04]  /*70280*/  USEL UR10, URZ, 0x4, !UP1 ;  /* 0x000000043f0a7887 */ /* 0x000fc8000c800000 */
[----:B------:R-:W-:Y:S01]  /*70290*/  USEL UR10, UR10, URZ, !UP0 ;  /* 0x0000003f0a0a7287 */ /* 0x000fe2000c000000 */
[----:B------:R-:W-:-:S05]  /*702a0*/  IADD3 R11, P1, R11, R2, RZ ;  /* 0x000000020b0b7210 */ /* 0x000fca0007f3e0ff */
[----:B------:R-:W-:Y:S01]  /*702b0*/  STL [R1+0x2c74], R11 ;  /* 0x002c740b01007387 */ /* 0x000fe20000100800 */
[----:B------:R-:W-:-:S05]  /*702c0*/  IMAD.X R14, R14, 0x1, R3, P1 ;  /* 0x000000010e0e7824 */ /* 0x000fca00008e0603 */
[----:B------:R1:W-:Y:S04]  /*702d0*/  STL [R1+0x2c70], R14 ;  /* 0x002c700e01007387 */ /* 0x0003e80000100800 */
[----:B------:R-:W3:Y:S04]  /*702e0*/  LDL.LU R18, [R1+0x220c] ;  /* 0x00220c0001127983 */ /* 0x000ee80000300800 */
[----:B------:R-:W3:Y:S01]  /*702f0*/  LDL.LU R19, [R1+0x2214] ;  /* 0x0022140001137983 */ /* 0x000ee20000300800 */
[----:B-1----:R-:W-:Y:S02]  /*70300*/  IMAD.MOV.U32 R8, RZ, RZ, R11 ;  /* 0x000000ffff087224 */ /* 0x002fe400078e000b */
[----:B------:R-:W-:-:S02]  /*70310*/  IMAD.MOV.U32 R9, RZ, RZ, R14 ;  /* 0x000000ffff097224 */ /* 0x000fc400078e000e */
[----:B------:R-:W3:Y:S04]  /*70320*/  LDL.LU R14, [R1+0x2220] ;  /* 0x00222000010e7983 */ /* 0x000ee80000300800 */
[----:B------:R1:W-:Y:S01]  /*70330*/  LDGSTS.E [R6+0x3700], desc[UR60][R8.64], P0 ;  /* 0x0370000008067fae */ /* 0x0003e2000812187c */
[----:B----4-:R-:W-:-:S03]  /*70340*/  IADD3 R15, P2, R15, R2, RZ ;  /* 0x000000020f0f7210 */ /* 0x010fc60007f5e0ff */
[----:B------:R-:W4:Y:S01]  /*70350*/  LDL.LU R11, [R1+0x2228] ;  /* 0x00222800010b7983 */ /* 0x000f220000300800 */
[----:B------:R-:W-:Y:S01]  /*70360*/  ISETP.NE.U32.AND P1, PT, RZ, UR10, PT ;  /* 0x0000000aff007c0c */ /* 0x000fe2000bf25070 */
[----:B------:R-:W-:Y:S01]  /*70370*/  IMAD.X R20, R20, 0x1, R3, P2 ;  /* 0x0000000114147824 */ /* 0x000fe200010e0603 */
[----:B------:R-:W-:Y:S01]  /*70380*/  IADD3 R21, P3, R21, R2, RZ ;  /* 0x0000000215157210 */ /* 0x000fe20007f7e0ff */
[----:B-1----:R-:W-:-:S03]  /*70390*/  IMAD.MOV.U32 R8, RZ, RZ, R15 ;  /* 0x000000ffff087224 */ /* 0x002fc600078e000f */
[----:B------:R-:W-:Y:S01]  /*703a0*/  MOV R9, R20 ;  /* 0x0000001400097202 */ /* 0x000fe20000000f00 */
[----:B------:R-:W-:Y:S04]  /*703b0*/  STL [R1+0x2c7c], R15 ;  /* 0x002c7c0f01007387 */ /* 0x000fe80000100800 */
[----:B------:R1:W-:Y:S01]  /*703c0*/  STL [R1+0x2c78], R20 ;  /* 0x002c781401007387 */ /* 0x0003e20000100800 */
[----:B------:R-:W-:-:S03]  /*703d0*/  IMAD.X R22, R22, 0x1, R3, P3 ;  /* 0x0000000116167824 */ /* 0x000fc600018e0603 */
[----:B------:R-:W-:Y:S04]  /*703e0*/  STL [R1+0x21f8], R21 ;  /* 0x0021f81501007387 */ /* 0x000fe80000100800 */
[----:B------:R3:W-:Y:S01]  /*703f0*/  LDGSTS.E [R6+0x3780], desc[UR60][R8.64], P0 ;  /* 0x0378000008067fae */ /* 0x0007e2000812187c */
[----:B--2---:R-:W-:-:S03]  /*70400*/  IADD3 R16, P0, R16, R2, RZ ;  /* 0x0000000210107210 */ /* 0x004fc60007f1e0ff */
[----:B-1----:R-:W2:Y:S01]  /*70410*/  LDL.LU R20, [R1+0x221c] ;  /* 0x00221c0001147983 */ /* 0x002ea20000300800 */
[----:B---3--:R-:W-:-:S03]  /*70420*/  IADD3 R10, P2, R10, R2, RZ ;  /* 0x000000020a0a7210 */ /* 0x008fc60007f5e0ff */
[----:B------:R-:W-:Y:S01]  /*70430*/  STL [R1+0x21f4], R22 ;  /* 0x0021f41601007387 */ /* 0x000fe20000100800 */
[----:B------:R-:W-:-:S03]  /*70440*/  IMAD.MOV.U32 R8, RZ, RZ, R21 ;  /* 0x000000ffff087224 */ /* 0x000fc600078e0015 */
[----:B------:R-:W3:Y:S01]  /*70450*/  LDL.LU R15, [R1+0x2224] ;  /* 0x00222400010f7983 */ /* 0x000ee20000300800 */
[----:B------:R-:W-:-:S03]  /*70460*/  IMAD.MOV.U32 R9, RZ, RZ, R22 ;  /* 0x000000ffff097224 */ /* 0x000fc600078e0016 */
[----:B------:R1:W-:Y:S04]  /*70470*/  STL [R1+0x2200], R16 ;  /* 0x0022001001007387 */ /* 0x0003e80000100800 */
[----:B------:R1:W-:Y:S01]  /*70480*/  LDGSTS.E [R6+0x4400], desc[UR60][R8.64], P1 ;  /* 0x0440000008067fae */ /* 0x0003e2000892187c */
[----:B------:R-:W-:Y:S02]  /*70490*/  IMAD.X R17, R17, 0x1, R3, P0 ;  /* 0x0000000111117824 */ /* 0x000fe400000e0603 */
[----:B-1----:R-:W-:-:S03]  /*704a0*/  IMAD.MOV.U32 R8, RZ, RZ, R16 ;  /* 0x000000ffff087224 */ /* 0x002fc600078e0010 */
[----:B------:R1:W-:Y:S01]  /*704b0*/  STL [R1+0x21fc], R17 ;  /* 0x0021fc1101007387 */ /* 0x0003e20000100800 */
[----:B------:R-:W-:-:S03]  /*704c0*/  IMAD.X R12, R12, 0x1, R3, P2 ;  /* 0x000000010c0c7824 */ /* 0x000fc600010e0603 */
[----:B------:R-:W-:Y:S01]  /*704d0*/  STL [R1+0x2208], R10 ;  /* 0x0022080a01007387 */ /* 0x000fe20000100800 */
[----:B------:R-:W-:-:S03]  /*704e0*/  IMAD.MOV.U32 R9, RZ, RZ, R17 ;  /* 0x000000ffff097224 */ /* 0x000fc600078e0011 */
[----:B------:R-:W3:Y:S04]  /*704f0*/  LDL.LU R16, [R1+0x2230] ;  /* 0x0022300001107983 */ /* 0x000ee80000300800 */
[----:B------:R1:W-:Y:S04]  /*70500*/  STL [R1+0x2204], R12 ;  /* 0x0022040c01007387 */ /* 0x0003e80000100800 */
[----:B-1----:R-:W3:Y:S04]  /*70510*/  LDL.LU R17, [R1+0x222c] ;  /* 0x00222c0001117983 */ /* 0x002ee80000300800 */
[----:B------:R1:W-:Y:S01]  /*70520*/  LDGSTS.E [R6+0x4480], desc[UR60][R8.64], P1 ;  /* 0x0448000008067fae */ /* 0x0003e2000892187c */
[----:B------:R-:W-:-:S02]  /*70530*/  IADD3 R13, P0, R13, R2, RZ ;  /* 0x000000020d0d7210 */ /* 0x000fc40007f1e0ff */
[----:B------:R-:W-:Y:S02]  /*70540*/  IADD3 R7, P2, R7, R2, RZ ;  /* 0x0000000207077210 */ /* 0x000fe40007f5e0ff */
[----:B-1----:R-:W-:Y:S01]  /*70550*/  MOV R8, R10 ;  /* 0x0000000a00087202 */ /* 0x002fe20000000f00 */
[----:B------:R-:W-:Y:S02]  /*70560*/  IMAD.MOV.U32 R9, RZ, RZ, R12 ;  /* 0x000000ffff097224 */ /* 0x000fe400078e000c */
[----:B------:R-:W3:Y:S04]  /*70570*/  LDL.LU R12, [R1+0x22f8] ;  /* 0x0022f800010c7983 */ /* 0x000ee80000300800 */
[----:B------:R-:W3:Y:S04]  /*70580*/  LDL.LU R10, [R1+0x2300] ;  /* 0x00230000010a7983 */ /* 0x000ee80000300800 */
[----:B------:R-:W-:Y:S04]  /*70590*/  STL [R1+0x2210], R13 ;  /* 0x0022100d01007387 */ /* 0x000fe80000100800 */
[----:B------:R1:W-:Y:S02]  /*705a0*/  LDGSTS.E [R6+0x4500], desc[UR60][R8.64], P1 ;  /* 0x0450000008067fae */ /* 0x0003e4000892187c */
[----:B-1----:R-:W-:-:S02]  /*705b0*/  IMAD.MOV.U32 R8, RZ, RZ, R13 ;  /* 0x000000ffff087224 */ /* 0x002fc400078e000d */
[--C-:B------:R-:W-:Y:S02]  /*705c0*/  IMAD.X R18, R18, 0x1, R3.reuse, P0 ;  /* 0x0000000112127824 */ /* 0x100fe400000e0603 */
[----:B------:R-:W-:-:S03]  /*705d0*/  IMAD.X R19, R19, 0x1, R3, P2 ;  /* 0x0000000113137824 */ /* 0x000fc600010e0603 */
[----:B------:R1:W-:Y:S01]  /*705e0*/  STL [R1+0x220c], R18 ;  /* 0x00220c1201007387 */ /* 0x0003e20000100800 */
[----:B------:R-:W-:-:S03]  /*705f0*/  IMAD.MOV.U32 R9, RZ, RZ, R18 ;  /* 0x000000ffff097224 */ /* 0x000fc600078e0012 */
[----:B------:R-:W-:Y:S01]  /*70600*/  STL [R1+0x2218], R7 ;  /* 0x0022180701007387 */ /* 0x000fe20000100800 */
[----:B------:R-:W-:-:S03]  /*70610*/  IADD3 R14, P0, R14, R2, RZ ;  /* 0x000000020e0e7210 */ /* 0x000fc60007f1e0ff */
[----:B------:R4:W-:Y:S04]  /*70620*/  LDGSTS.E [R6+0x4580], desc[UR60][R8.64], P1 ;  /* 0x0458000008067fae */ /* 0x0009e8000892187c */
[----:B-1----:R-:W3:Y:S04]  /*70630*/  LDL.LU R18, [R1+0x22f4] ;  /* 0x0022f40001127983 */ /* 0x002ee80000300800 */
[----:B------:R1:W-:Y:S04]  /*70640*/  STL [R1+0x2214], R19 ;  /* 0x0022141301007387 */ /* 0x0003e80000100800 */
[----:B------:R-:W3:Y:S01]  /*70650*/  LDL.LU R13, [R1+0x22fc] ;  /* 0x0022fc00010d7983 */ /* 0x000ee20000300800 */
[----:B----4-:R-:W-:Y:S01]  /*70660*/  IMAD.MOV.U32 R8, RZ, RZ, R7 ;  /* 0x000000ffff087224 */ /* 0x010fe200078e0007 */
[----:B------:R-:W-:-:S02]  /*70670*/  MOV R9, R19 ;  /* 0x0000001300097202 */ /* 0x000fc40000000f00 */
[----:B------:R-:W-:Y:S01]  /*70680*/  IADD3 R11, P2, R11, R2, RZ ;  /* 0x000000020b0b7210 */ /* 0x000fe20007f5e0ff */
[----:B-1----:R-:W4:Y:S04]  /*70690*/  LDL.LU R19, [R1+0x2308] ;  /* 0x0023080001137983 */ /* 0x002f280000300800 */
[----:B------:R-:W4:Y:S04]  /*706a0*/  LDL.LU R7, [R1+0x2310] ;  /* 0x0023100001077983 */ /* 0x000f280000300800 */
[----:B------:R-:W-:Y:S04]  /*706b0*/  STL [R1+0x2220], R14 ;  /* 0x0022200e01007387 */ /* 0x000fe80000100800 */
[----:B------:R1:W-:Y:S01]  /*706c0*/  LDGSTS.E [R6+0x4600], desc[UR60][R8.64], P1 ;  /* 0x0460000008067fae */ /* 0x0003e2000892187c */
[----:B--2---:R-:W-:-:S02]  /*706d0*/  IMAD.X R20, R20, 0x1, R3, P0 ;  /* 0x0000000114147824 */ /* 0x004fc400000e0603 */
[----:B-1----:R-:W-:Y:S02]  /*706e0*/  IMAD.MOV.U32 R8, RZ, RZ, R14 ;  /* 0x000000ffff087224 */ /* 0x002fe400078e000e */
[----:B------:R-:W-:Y:S01]  /*706f0*/  IMAD.MOV.U32 R9, RZ, RZ, R20 ;  /* 0x000000ffff097224 */ /* 0x000fe200078e0014 */
[----:B------:R1:W-:Y:S04]  /*70700*/  STL [R1+0x221c], R20 ;  /* 0x00221c1401007387 */ /* 0x0003e80000100800 */
[----:B------:R-:W-:Y:S01]  /*70710*/  STL [R1+0x2228], R11 ;  /* 0x0022280b01007387 */ /* 0x000fe20000100800 */
[----:B---3--:R-:W-:-:S03]  /*70720*/  IMAD.X R15, R15, 0x1, R3, P2 ;  /* 0x000000010f0f7824 */ /* 0x008fc600010e0603 */
[----:B------:R2:W-:Y:S04]  /*70730*/  LDGSTS.E [R6+0x4680], desc[UR60][R8.64], P1 ;  /* 0x0468000008067fae */ /* 0x0005e8000892187c */
[----:B-1----:R-:W3:Y:S04]  /*70740*/  LDL.LU R20, [R1+0x2304] ;  /* 0x0023040001147983 */ /* 0x002ee80000300800 */
[----:B------:R1:W-:Y:S04]  /*70750*/  STL [R1+0x2224], R15 ;  /* 0x0022240f01007387 */ /* 0x0003e80000100800 */
[----:B------:R-:W3:Y:S01]  /*70760*/  LDL.LU R14, [R1+0x230c] ;  /* 0x00230c00010e7983 */ /* 0x000ee20000300800 */
[----:B--2---:R-:W-:-:S02]  /*70770*/  IMAD.MOV.U32 R8, RZ, RZ, R11 ;  /* 0x000000ffff087224 */ /* 0x004fc400078e000b */
[----:B------:R-:W-:Y:S02]  /*70780*/  IMAD.MOV.U32 R9, RZ, RZ, R15 ;  /* 0x000000ffff097224 */ /* 0x000fe400078e000f */
[----:B-1----:R-:W2:Y:S04]  /*70790*/  LDL.LU R15, [R1+0x2318] ;  /* 0x00231800010f7983 */ /* 0x002ea80000300800 */
[----:B------:R-:W2:Y:S04]  /*707a0*/  LDL.LU R11, [R1+0x2320] ;  /* 0x00232000010b7983 */ /* 0x000ea80000300800 */
[----:B------:R1:W-:Y:S01]  /*707b0*/  LDGSTS.E [R6+0x4700], desc[UR60][R8.64], P1 ;  /* 0x0470000008067fae */ /* 0x0003e2000892187c */
[----:B------:R-:W-:-:S04]  /*707c0*/  IADD3 R16, P0, R16, R2, RZ ;  /* 0x0000000210107210 */ /* 0x000fc80007f1e0ff */
[----:B------:R-:W-:Y:S01]  /*707d0*/  IADD3.X R17, R17, R3, RZ, P0, !PT ;  /* 0x0000000311117210 */ /* 0x000fe200007fe4ff */
[----:B------:R1:W-:Y:S02]  /*707e0*/  STL [R1+0x2230], R16 ;  /* 0x0022301001007387 */ /* 0x0003e40000100800 */
[----:B-1----:R-:W-:Y:S02]  /*707f0*/  IMAD.MOV.U32 R8, RZ, RZ, R16 ;  /* 0x000000ffff087224 */ /* 0x002fe400078e0010 */
[----:B------:R1:W-:Y:S04]  /*70800*/  STL [R1+0x222c], R17 ;  /* 0x00222c1101007387 */ /* 0x0003e80000100800 */
[----:B------:R-:W2:Y:S01]  /*70810*/  LDL.LU R16, [R1+0x2314] ;  /* 0x0023140001107983 */ /* 0x000ea20000300800 */
[----:B------:R-:W-:-:S03]  /*70820*/  IMAD.MOV.U32 R9, RZ, RZ, R17 ;  /* 0x000000ffff097224 */ /* 0x000fc600078e0011 */
[----:B-1----:R-:W2:Y:S04]  /*70830*/  LDL.LU R17, [R1+0x231c] ;  /* 0x00231c0001117983 */ /* 0x002ea80000300800 */
[----:B------:R1:W-:Y:S01]  /*70840*/  LDGSTS.E [R6+0x4780], desc[UR60][R8.64], P1 ;  /* 0x0478000008067fae */ /* 0x0003e2000892187c */
[-C--:B------:R-:W-:Y:S02]  /*70850*/  IADD3 R12, P1, R12, R2.reuse, RZ ;  /* 0x000000020c0c7210 */ /* 0x080fe40007f3e0ff */
[----:B------:R-:W-:-:S03]  /*70860*/  IADD3 R10, P2, R10, R2, RZ ;  /* 0x000000020a0a7210 */ /* 0x000fc60007f5e0ff */
[----:B------:R4:W-:Y:S01]  /*70870*/  STL [R1+0x22f8], R12 ;  /* 0x0022f80c01007387 */ /* 0x0009e20000100800 */
[----:B------:R-:W-:Y:S01]  /*70880*/  UISETP.GT.AND UP1, UPT, UR12, 0x15, UPT ;  /* 0x000000150c00788c */ /* 0x000fe2000bf24270 */
[----:B-1----:R-:W-:-:S03]  /*70890*/  IMAD.MOV.U32 R8, RZ, RZ, R12 ;  /* 0x000000ffff087224 */ /* 0x002fc600078e000c */
[----:B------:R-:W-:-:S04]  /*708a0*/  USEL UR10, URZ, 0x4, !UP1 ;  /* 0x000000043f0a7887 */ /* 0x000fc8000c800000 */
[----:B------:R-:W-:-:S06]  /*708b0*/  USEL UR10, UR10, URZ, !UP0 ;  /* 0x0000003f0a0a7287 */ /* 0x000fcc000c000000 */
[----:B------:R-:W-:Y:S01]  /*708c0*/  ISETP.NE.U32.AND P0, PT, RZ, UR10, PT ;  /* 0x0000000aff007c0c */ /* 0x000fe2000bf05070 */
[----:B------:R-:W-:-:S05]  /*708d0*/  IMAD.X R18, R18, 0x1, R3, P1 ;  /* 0x0000000112127824 */ /* 0x000fca00008e0603 */
[----:B------:R1:W-:Y:S04]  /*708e0*/  STL [R1+0x22f4], R18 ;  /* 0x0022f41201007387 */ /* 0x0003e80000100800 */
[----:B------:R1:W-:Y:S01]  /*708f0*/  STL [R1+0x2300], R10 ;  /* 0x0023000a01007387 */ /* 0x0003e20000100800 */
[----:B------:R-:W-:-:S03]  /*70900*/  IMAD.X R13, R13, 0x1, R3, P2 ;  /* 0x000000010d0d7824 */ /* 0x000fc600010e0603 */
[----:B----4-:R-:W4:Y:S01]  /*70910*/  LDL.LU R12, [R1+0x2328] ;  /* 0x00232800010c7983 */ /* 0x010f220000300800 */
[----:B------:R-:W-:-:S03]  /*70920*/  IMAD.MOV.U32 R9, RZ, RZ, R18 ;  /* 0x000000ffff097224 */ /* 0x000fc600078e0012 */
[----:B------:R1:W-:Y:S04]  /*70930*/  STL [R1+0x22fc], R13 ;  /* 0x0022fc0d01007387 */ /* 0x0003e80000100800 */
[----:B-1----:R-:W4:Y:S01]  /*70940*/  LDL.LU R18, [R1+0x2324] ;  /* 0x0023240001127983 */ /* 0x002f220000300800 */
[----:B------:R-:W-:-:S03]  /*70950*/  IADD3 R19, P1, R19, R2, RZ ;  /* 0x0000000213137210 */ /* 0x000fc60007f3e0ff */
[----:B------:R1:W-:Y:S01]  /*70960*/  LDGSTS.E [R6+0x5400], desc[UR60][R8.64], P0 ;  /* 0x0540000008067fae */ /* 0x0003e2000812187c */
[----:B------:R-:W-:Y:S02]  /*70970*/  IADD3 R7, P2, R7, R2, RZ ;  /* 0x0000000207077210 */ /* 0x000fe40007f5e0ff */
[----:B-1----:R-:W-:Y:S01]  /*70980*/  MOV R8, R10 ;  /* 0x0000000a00087202 */ /* 0x002fe20000000f00 */
[----:B------:R-:W-:Y:S01]  /*70990*/  IMAD.MOV.U32 R9, RZ, RZ, R13 ;  /* 0x000000ffff097224 */ /* 0x000fe200078e000d */
[----:B------:R-:W4:Y:S04]  /*709a0*/  LDL.LU R10, [R1+0x2330] ;  /* 0x00233000010a7983 */ /* 0x000f280000300800 */
[----:B------:R-:W4:Y:S04]  /*709b0*/  LDL.LU R13, [R1+0x23f8] ;  /* 0x0023f800010d7983 */ /* 0x000f280000300800 */
[----:B------:R-:W-:Y:S04]  /*709c0*/  STL [R1+0x2308], R19 ;  /* 0x0023081301007387 */ /* 0x000fe80000100800 */
[----:B------:R1:W-:Y:S01]  /*709d0*/  LDGSTS.E [R6+0x5480], desc[UR60][R8.64], P0 ;  /* 0x0548000008067fae */ /* 0x0003e2000812187c */
[----:B---3--:R-:W-:-:S02]  /*709e0*/  IMAD.X R20, R20, 0x1, R3, P1 ;  /* 0x0000000114147824 */ /* 0x008fc400008e0603 */
[----:B-1----:R-:W-:Y:S02]  /*709f0*/  IMAD.MOV.U32 R8, RZ, RZ, R19 ;  /* 0x000000ffff087224 */ /* 0x002fe400078e0013 */
[----:B------:R-:W-:Y:S01]  /*70a00*/  IMAD.MOV.U32 R9, RZ, RZ, R20 ;  /* 0x000000ffff097224 */ /* 0x000fe200078e0014 */
[----:B------:R1:W-:Y:S04]  /*70a10*/  STL [R1+0x2304], R20 ;  /* 0x0023041401007387 */ /* 0x0003e80000100800 */
[----:B------:R-:W-:Y:S01]  /*70a20*/  STL [R1+0x2310], R7 ;  /* 0x0023100701007387 */ /* 0x000fe20000100800 */
[----:B------:R-:W-:-:S03]  /*70a30*/  IMAD.X R14, R14, 0x1, R3, P2 ;  /* 0x000000010e0e7824 */ /* 0x000fc600010e0603 */
[----:B------:R3:W-:Y:S01]  /*70a40*/  LDGSTS.E [R6+0x5500], desc[UR60][R8.64], P0 ;  /* 0x0550000008067fae */ /* 0x0007e2000812187c */
[----:B--2---:R-:W-:-:S03]  /*70a50*/  IADD3 R15, P1, R15, R2, RZ ;  /* 0x000000020f0f7210 */ /* 0x004fc60007f3e0ff */
[----:B-1----:R-:W2:Y:S04]  /*70a60*/  LDL.LU R20, [R1+0x232c] ;  /* 0x00232c0001147983 */ /* 0x002ea80000300800 */
[----:B------:R1:W-:Y:S04]  /*70a70*/  STL [R1+0x230c], R14 ;  /* 0x00230c0e01007387 */ /* 0x0003e80000100800 */
[----:B------:R-:W2:Y:S01]  /*70a80*/  LDL.LU R19, [R1+0x23f4] ;  /* 0x0023f40001137983 */ /* 0x000ea20000300800 */
[----:B------:R-:W-:Y:S01]  /*70a90*/  IADD3 R11, P2, R11, R2, RZ ;  /* 0x000000020b0b7210 */ /* 0x000fe20007f5e0ff */
[----:B---3--:R-:W-:Y:S01]  /*70aa0*/  IMAD.MOV.U32 R8, RZ, RZ, R7 ;  /* 0x000000ffff087224 */ /* 0x008fe200078e0007 */
[----:B------:R-:W-:-:S02]  /*70ab0*/  MOV R9, R14 ;  /* 0x0000000e00097202 */ /* 0x000fc40000000f00 */
[----:B-1----:R-:W3:Y:S04]  /*70ac0*/  LDL.LU R14, [R1+0x2400] ;  /* 0x00240000010e7983 */ /* 0x002ee80000300800 */
[----:B------:R-:W3:Y:S04]  /*70ad0*/  LDL.LU R7, [R1+0x2408] ;  /* 0x0024080001077983 */ /* 0x000ee80000300800 */
[----:B------:R-:W-:Y:S04]  /*70ae0*/  STL [R1+0x2318], R15 ;  /* 0x0023180f01007387 */ /* 0x000fe80000100800 */
[----:B------:R1:W-:Y:S01]  /*70af0*/  LDGSTS.E [R6+0x5580], desc[UR60][R8.64], P0 ;  /* 0x0558000008067fae */ /* 0x0003e2000812187c */
[----:B------:R-:W-:-:S04]  /*70b00*/  IMAD.X R16, R16, 0x1, R3, P1 ;  /* 0x0000000110107824 */ /* 0x000fc800008e0603 */
[----:B-1----:R-:W-:Y:S01]  /*70b10*/  IMAD.MOV.U32 R9, RZ, RZ, R16 ;  /* 0x000000ffff097224 */ /* 0x002fe200078e0010 */
[----:B------:R1:W-:Y:S04]  /*70b20*/  STL [R1+0x2314], R16 ;  /* 0x0023141001007387 */ /* 0x0003e80000100800 */
[----:B------:R-:W-:Y:S01]  /*70b30*/  STL [R1+0x2320], R11 ;  /* 0x0023200b01007387 */ /* 0x000fe20000100800 */
[----:B------:R-:W-:Y:S02]  /*70b40*/  IMAD.X R17, R17, 0x1, R3, P2 ;  /* 0x0000000111117824 */ /* 0x000fe400010e0603 */
[----:B------:R-:W-:-:S05]  /*70b50*/  IMAD.MOV.U32 R8, RZ, RZ, R15 ;  /* 0x000000ffff087224 */ /* 0x000fca00078e000f */
[----:B------:R1:W-:Y:S04]  /*70b60*/  LDGSTS.E [R6+0x5600], desc[UR60][R8.64], P0 ;  /* 0x0560000008067fae */ /* 0x0003e8000812187c */
[----:B-1----:R-:W3:Y:S04]  /*70b70*/  LDL.LU R16, [R1+0x23fc] ;  /* 0x0023fc0001107983 */ /* 0x002ee80000300800 */
[----:B------:R1:W-:Y:S04]  /*70b80*/  STL [R1+0x231c], R17 ;  /* 0x00231c1101007387 */ /* 0x0003e80000100800 */
[----:B------:R-:W3:Y:S01]  /*70b90*/  LDL.LU R15, [R1+0x2404] ;  /* 0x00240400010f7983 */ /* 0x000ee20000300800 */
[----:B------:R-:W-:-:S02]  /*70ba0*/  IMAD.MOV.U32 R8, RZ, RZ, R11 ;  /* 0x000000ffff087224 */ /* 0x000fc400078e000b */
[----:B------:R-:W-:Y:S02]  /*70bb0*/  IMAD.MOV.U32 R9, RZ, RZ, R17 ;  /* 0x000000ffff097224 */ /* 0x000fe400078e0011 */
[----:B-1----:R-:W3:Y:S04]  /*70bc0*/  LDL.LU R17, [R1+0x2410] ;  /* 0x0024100001117983 */ /* 0x002ee80000300800 */
[----:B------:R-:W3:Y:S04]  /*70bd0*/  LDL.LU R11, [R1+0x2418] ;  /* 0x00241800010b7983 */ /* 0x000ee80000300800 */
[----:B------:R1:W-:Y:S01]  /*70be0*/  LDGSTS.E [R6+0x5680], desc[UR60][R8.64], P0 ;  /* 0x0568000008067fae */ /* 0x0003e2000812187c */
[----:B------:R-:W-:-:S04]  /*70bf0*/  UISETP.GT.AND UP1, UPT, UR12, 0x19, UPT ;  /* 0x000000190c00788c */ /* 0x000fc8000bf24270 */
[----:B------:R-:W-:-:S04]  /*70c00*/  USEL UR10, URZ, 0x4, !UP1 ;  /* 0x000000043f0a7887 */ /* 0x000fc8000c800000 */
[----:B------:R-:W-:Y:S01]  /*70c10*/  USEL UR10, UR10, URZ, !UP0 ;  /* 0x0000003f0a0a7287 */ /* 0x000fe2000c000000 */
[----:B----4-:R-:W-:-:S04]  /*70c20*/  IADD3 R12, P1, R12, R2, RZ ;  /* 0x000000020c0c7210 */ /* 0x010fc80007f3e0ff */
[----:B------:R-:W-:Y:S01]  /*70c30*/  IADD3.X R18, R18, R3, RZ, P1, !PT ;  /* 0x0000000312127210 */ /* 0x000fe20000ffe4ff */
[----:B------:R-:W-:Y:S04]  /*70c40*/  STL [R1+0x2328], R12 ;  /* 0x0023280c01007387 */ /* 0x000fe80000100800 */
[----:B------:R4:W-:Y:S01]  /*70c50*/  STL [R1+0x2324], R18 ;  /* 0x0023241201007387 */ /* 0x0009e20000100800 */
[----:B-1----:R-:W-:Y:S02]  /*70c60*/  IMAD.MOV.U32 R9, RZ, RZ, R18 ;  /* 0x000000ffff097224 */ /* 0x002fe400078e0012 */
[----:B------:R-:W-:Y:S01]  /*70c70*/  IMAD.MOV.U32 R8, RZ, RZ, R12 ;  /* 0x000000ffff087224 */ /* 0x000fe200078e000c */
[-C--:B------:R-:W-:Y:S01]  /*70c80*/  IADD3 R10, P2, R10, R2.reuse, RZ ;  /* 0x000000020a0a7210 */ /* 0x080fe20007f5e0ff */
[----:B----4-:R-:W4:Y:S04]  /*70c90*/  LDL.LU R18, [R1+0x240c] ;  /* 0x00240c0001127983 */ /* 0x010f280000300800 */
[----:B------:R-:W4:Y:S04]  /*70ca0*/  LDL.LU R12, [R1+0x2414] ;  /* 0x00241400010c7983 */ /* 0x000f280000300800 */
[----:B------:R1:W-:Y:S01]  /*70cb0*/  LDGSTS.E [R6+0x5700], desc[UR60][R8.64], P0 ;  /* 0x0570000008067fae */ /* 0x0003e2000812187c */
[----:B------:R-:W-:-:S02]  /*70cc0*/  IADD3 R13, P3, R13, R2, RZ ;  /* 0x000000020d0d7210 */ /* 0x000fc40007f7e0ff */
[----:B------:R-:W-:Y:S01]  /*70cd0*/  ISETP.NE.U32.AND P1, PT, RZ, UR10, PT ;  /* 0x0000000aff007c0c */ /* 0x000fe2000bf25070 */
[----:B------:R3:W-:Y:S01]  /*70ce0*/  STL [R1+0x2330], R10 ;  /* 0x0023300a01007387 */ /* 0x0007e20000100800 */
[----:B-1----:R-:W-:Y:S02]  /*70cf0*/  IMAD.MOV.U32 R8, RZ, RZ, R10 ;  /* 0x000000ffff087224 */ /* 0x002fe400078e000a */
[----:B--2---:R-:W-:-:S04]  /*70d00*/  IMAD.X R20, R20, 0x1, R3, P2 ;  /* 0x0000000114147824 */ /* 0x004fc800010e0603 */
[----:B------:R-:W-:Y:S02]  /*70d10*/  IMAD.MOV.U32 R9, RZ, RZ, R20 ;  /* 0x000000ffff097224 */ /* 0x000fe400078e0014 */
[----:B------:R-:W-:Y:S01]  /*70d20*/  IMAD.X R19, R19, 0x1, R3, P3 ;  /* 0x0000000113137824 */ /* 0x000fe200018e0603 */
[----:B------:R-:W-:Y:S04]  /*70d30*/  STL [R1+0x232c], R20 ;  /* 0x00232c1401007387 */ /* 0x000fe80000100800 */
[----:B------:R1:W-:Y:S04]  /*70d40*/  LDGSTS.E [R6+0x5780], desc[UR60][R8.64], P0 ;  /* 0x0578000008067fae */ /* 0x0003e8000812187c */
[----:B------:R2:W-:Y:S04]  /*70d50*/  STL [R1+0x23f8], R13 ;  /* 0x0023f80d01007387 */ /* 0x0005e80000100800 */
[----:B------:R-:W4:Y:S01]  /*70d60*/  LDL.LU R21, [R1+0x2420] ;  /* 0x0024200001157983 */ /* 0x000f220000300800 */
[----:B---3--:R-:W-:-:S03]  /*70d70*/  IADD3 R14, P0, R14, R2, RZ ;  /* 0x000000020e0e7210 */ /* 0x008fc60007f1e0ff */
[----:B------:R-:W-:Y:S04]  /*70d80*/  STL [R1+0x23f4], R19 ;  /* 0x0023f41301007387 */ /* 0x000fe80000100800 */
[----:B------:R-:W3:Y:S04]  /*70d90*/  LDL.LU R10, [R1+0x2428] ;  /* 0x00242800010a7983 */ /* 0x000ee80000300800 */
[----:B------:R-:W3:Y:S01]  /*70da0*/  LDL.LU R22, [R1+0x241c] ;  /* 0x00241c0001167983 */ /* 0x000ee20000300800 */
[----:B------:R-:W-:Y:S02]  /*70db0*/  IADD3 R7, P2, R7, R2, RZ ;  /* 0x0000000207077210 */ /* 0x000fe40007f5e0ff */
[----:B-1----:R-:W-:Y:S01]  /*70dc0*/  MOV R8, R13 ;  /* 0x0000000d00087202 */ /* 0x002fe20000000f00 */
[----:B------:R-:W-:Y:S01]  /*70dd0*/  IMAD.MOV.U32 R9, RZ, RZ, R19 ;  /* 0x000000ffff097224 */ /* 0x000fe200078e0013 */
[----:B--2---:R-:W2:Y:S04]  /*70de0*/  LDL.LU R13, [R1+0x2424] ;  /* 0x00242400010d7983 */ /* 0x004ea80000300800 */
[----:B------:R1:W-:Y:S04]  /*70df0*/  STL [R1+0x2400], R14 ;  /* 0x0024000e01007387 */ /* 0x0003e80000100800 */
[----:B------:R1:W-:Y:S02]  /*70e00*/  LDGSTS.E [R6+0x6400], desc[UR60][R8.64], P1 ;  /* 0x0640000008067fae */ /* 0x0003e4000892187c */
[----:B-1----:R-:W-:-:S02]  /*70e10*/  IMAD.MOV.U32 R8, RZ, RZ, R14 ;  /* 0x000000ffff087224 */ /* 0x002fc400078e000e */
[--C-:B------:R-:W-:Y:S02]  /*70e20*/  IMAD.X R16, R16, 0x1, R3.reuse, P0 ;  /* 0x0000000110107824 */ /* 0x100fe400000e0603 */
[----:B------:R-:W-:-:S03]  /*70e30*/  IMAD.X R15, R15, 0x1, R3, P2 ;  /* 0x000000010f0f7824 */ /* 0x000fc600010e0603 */
[----:B------:R1:W-:Y:S04]  /*70e40*/  STL [R1+0x23fc], R16 ;  /* 0x0023fc1001007387 */ /* 0x0003e80000100800 */
[----:B------:R1:W-:Y:S04]  /*70e50*/  STL [R1+0x2408], R7 ;  /* 0x0024080701007387 */ /* 0x0003e80000100800 */
[----:B------:R-:W2:Y:S01]  /*70e60*/  LDL.LU R14, [R1+0x2430] ;  /* 0x00243000010e7983 */ /* 0x000ea20000300800 */
[----:B------:R-:W-:-:S03]  /*70e70*/  IMAD.MOV.U32 R9, RZ, RZ, R16 ;  /* 0x000000ffff097224 */ /* 0x000fc600078e0010 */
[----:B------:R1:W-:Y:S04]  /*70e80*/  STL [R1+0x2404], R15 ;  /* 0x0024040f01007387 */ /* 0x0003e80000100800 */
[----:B------:R1:W-:Y:S04]  /*70e90*/  LDGSTS.E [R6+0x6480], desc[UR60][R8.64], P1 ;  /* 0x0648000008067fae */ /* 0x0003e8000892187c */
[----:B-1----:R-:W2:Y:S01]  /*70ea0*/  LDL.LU R16, [R1+0x242c] ;  /* 0x00242c0001107983 */ /* 0x002ea20000300800 */
[-C--:B------:R-:W-:Y:S02]  /*70eb0*/  IADD3 R17, P0, R17, R2.reuse, RZ ;  /* 0x0000000211117210 */ /* 0x080fe40007f1e0ff */
[----:B------:R-:W-:Y:S01]  /*70ec0*/  IADD3 R11, P2, R11, R2, RZ ;  /* 0x000000020b0b7210 */ /* 0x000fe20007f5e0ff */
[----:B------:R-:W-:Y:S01]  /*70ed0*/  IMAD.MOV.U32 R8, RZ, RZ, R7 ;  /* 0x000000ffff087224 */ /* 0x000fe200078e0007 */
[----:B------:R-:W-:Y:S01]  /*70ee0*/  MOV R9, R15 ;  /* 0x0000000f00097202 */ /* 0x000fe20000000f00 */
[----:B------:R-:W2:Y:S04]  /*70ef0*/  LDL.LU R7, [R1+0x24f8] ;  /* 0x0024f80001077983 */ /* 0x000ea80000300800 */
[----:B------:R-:W2:Y:S04]  /*70f00*/  LDL.LU R15, [R1+0x2500] ;  /* 0x00250000010f7983 */ /* 0x000ea80000300800 */
[----:B------:R-:W-:Y:S04]  /*70f10*/  STL [R1+0x2410], R17 ;  /* 0x0024101101007387 */ /* 0x000fe80000100800 */
[----:B------:R1:W-:Y:S02]  /*70f20*/  LDGSTS.E [R6+0x6500], desc[UR60][R8.64], P1 ;  /* 0x0650000008067fae */ /* 0x0003e4000892187c */
[----:B-1----:R-:W-:-:S02]  /*70f30*/  IMAD.MOV.U32 R8, RZ, RZ, R17 ;  /* 0x000000ffff087224 */ /* 0x002fc400078e0011 */
[--C-:B----4-:R-:W-:Y:S02]  /*70f40*/  IMAD.X R18, R18, 0x1, R3.reuse, P0 ;  /* 0x0000000112127824 */ /* 0x110fe400000e0603 */
[----:B------:R-:W-:-:S03]  /*70f50*/  IMAD.X R12, R12, 0x1, R3, P2 ;  /* 0x000000010c0c7824 */ /* 0x000fc600010e0603 */
[----:B------:R1:W-:Y:S04]  /*70f60*/  STL [R1+0x240c], R18 ;  /* 0x00240c1201007387 */ /* 0x0003e80000100800 */
[----:B------:R-:W-:Y:S04]  /*70f70*/  STL [R1+0x2418], R11 ;  /* 0x0024180b01007387 */ /* 0x000fe80000100800 */
[----:B------:R-:W4:Y:S04]  /*70f80*/  LDL.LU R20, [R1+0x24f4] ;  /* 0x0024f40001147983 */ /* 0x000f280000300800 */
[----:B------:R1:W-:Y:S04]  /*70f90*/  STL [R1+0x2414], R12 ;  /* 0x0024140c01007387 */ /* 0x0003e80000100800 */
[----:B------:R-:W4:Y:S01]  /*70fa0*/  LDL.LU R19, [R1+0x24fc] ;  /* 0x0024fc0001137983 */ /* 0x000f220000300800 */
[----:B------:R-:W-:-:S03]  /*70fb0*/  IMAD.MOV.U32 R9, RZ, RZ, R18 ;  /* 0x000000ffff097224 */ /* 0x000fc600078e0012 */
[----:B-1----:R-:W4:Y:S04]  /*70fc0*/  LDL.LU R18, [R1+0x2504] ;  /* 0x0025040001127983 */ /* 0x002f280000300800 */
[----:B------:R-:W4:Y:S04]  /*70fd0*/  LDL.LU R17, [R1+0x2508] ;  /* 0x0025080001117983 */ /* 0x000f280000300800 */
[----:B------:R1:W-:Y:S02]  /*70fe0*/  LDGSTS.E [R6+0x6580], desc[UR60][R8.64], P1 ;  /* 0x0658000008067fae */ /* 0x0003e4000892187c */
[----:B-1----:R-:W-:-:S02]  /*70ff0*/  IMAD.MOV.U32 R9, RZ, RZ, R12 ;  /* 0x000000ffff097224 */ /* 0x002fc400078e000c */
[----:B------:R-:W-:Y:S01]  /*71000*/  IMAD.MOV.U32 R8, RZ, RZ, R11 ;  /* 0x000000ffff087224 */ /* 0x000fe200078e000b */
[----:B------:R-:W4:Y:S04]  /*71010*/  LDL.LU R12, [R1+0x250c] ;  /* 0x00250c00010c7983 */ /* 0x000f280000300800 */
[----:B------:R-:W4:Y:S04]  /*71020*/  LDL.LU R11, [R1+0x2510] ;  /* 0x00251000010b7983 */ /* 0x000f280000300800 */
[----:B------:R1:W-:Y:S01]  /*71030*/  LDGSTS.E [R6+0x6600], desc[UR60][R8.64], P1 ;  /* 0x0660000008067fae */ /* 0x0003e2000892187c */
[----:B------:R-:W-:-:S04]  /*71040*/  IADD3 R21, P0, R21, R2, RZ ;  /* 0x0000000215157210 */ /* 0x000fc80007f1e0ff */
[----:B---3--:R-:W-:Y:S02]  /*71050*/  IADD3.X R22, R22, R3, RZ, P0, !PT ;  /* 0x0000000316167210 */ /* 0x008fe400007fe4ff */
[----:B------:R-:W-:Y:S01]  /*71060*/  IADD3 R10, P2, R10, R2, RZ ;  /* 0x000000020a0a7210 */ /* 0x000fe20007f5e0ff */
[----:B-1----:R-:W-:Y:S02]  /*71070*/  IMAD.MOV.U32 R8, RZ, RZ, R21 ;  /* 0x000000ffff087224 */ /* 0x002fe400078e0015 */
[----:B------:R-:W-:Y:S02]  /*71080*/  IMAD.MOV.U32 R9, RZ, RZ, R22 ;  /* 0x000000ffff097224 */ /* 0x000fe400078e0016 */
[----:B--2---:R-:W-:Y:S01]  /*71090*/  IMAD.X R13, R13, 0x1, R3, P2 ;  /* 0x000000010d0d7824 */ /* 0x004fe200010e0603 */
[----:B------:R-:W-:Y:S04]  /*710a0*/  STL [R1+0x2420], R21 ;  /* 0x0024201501007387 */ /* 0x000fe80000100800 */
[----:B------:R1:W-:Y:S04]  /*710b0*/  LDGSTS.E [R6+0x6680], desc[UR60][R8.64], P1 ;  /* 0x0668000008067fae */ /* 0x0003e8000892187c */
[----:B------:R-:W-:Y:S04]  /*710c0*/  STL [R1+0x241c], R22 ;  /* 0x00241c1601007387 */ /* 0x000fe80000100800 */
[----:B------:R-:W-:Y:S04]  /*710d0*/  STL [R1+0x2428], R10 ;  /* 0x0024280a01007387 */ /* 0x000fe80000100800 */
[----:B------:R2:W-:Y:S01]  /*710e0*/  STL [R1+0x2424], R13 ;  /* 0x0024240d01007387 */ /* 0x0005e20000100800 */
[----:B-1----:R-:W-:-:S02]  /*710f0*/  IMAD.MOV.U32 R8, RZ, RZ, R10 ;  /* 0x000000ffff087224 */ /* 0x002fc400078e000a */
[----:B------:R-:W-:Y:S02]  /*71100*/  IMAD.MOV.U32 R9, RZ, RZ, R13 ;  /* 0x000000ffff097224 */ /* 0x000fe400078e000d */
[----:B--2---:R-:W2:Y:S04]  /*71110*/  LDL.LU R13, [R1+0x2518] ;  /* 0x00251800010d7983 */ /* 0x004ea80000300800 */
[----:B------:R-:W3:Y:S04]  /*71120*/  LDL.LU R10, [R1+0x2520] ;  /* 0x00252000010a7983 */ /* 0x000ee80000300800 */
[----:B------:R1:W-:Y:S01]  /*71130*/  LDGSTS.E [R6+0x6700], desc[UR60][R8.64], P1 ;  /* 0x0670000008067fae */ /* 0x0003e2000892187c */
[----:B------:R-:W-:-:S05]  /*71140*/  IADD3 R14, P0, R14, R2, RZ ;  /* 0x000000020e0e7210 */ /* 0x000fca0007f1e0ff */
[----:B------:R-:W-:Y:S01]  /*71150*/  IMAD.X R16, R16, 0x1, R3, P0 ;  /* 0x0000000110107824 */ /* 0x000fe200000e0603 */
[----:B------:R-:W-:Y:S03]  /*71160*/  STL [R1+0x2430], R14 ;  /* 0x0024300e01007387 */ /* 0x000fe60000100800 */
[----:B-1----:R-:W-:Y:S01]  /*71170*/  IMAD.MOV.U32 R9, RZ, RZ, R16 ;  /* 0x000000ffff097224 */ /* 0x002fe200078e0010 */
[----:B------:R1:W-:Y:S01]  /*71180*/  STL [R1+0x242c], R16 ;  /* 0x00242c1001007387 */ /* 0x0003e20000100800 */
[----:B------:R-:W-:Y:S01]  /*71190*/  MOV R8, R14 ;  /* 0x0000000e00087202 */ /* 0x000fe20000000f00 */
[----:B------:R-:W-:Y:S02]  /*711a0*/  UISETP.GT.AND UP1, UPT, UR12, 0x1d, UPT ;  /* 0x0000001d0c00788c */ /* 0x000fe4000bf24270 */
[----:B-1----:R-:W3:Y:S04]  /*711b0*/  LDL.LU R16, [R1+0x2514] ;  /* 0x0025140001107983 */ /* 0x002ee80000300800 */
[----:B------:R-:W3:Y:S01]  /*711c0*/  LDL.LU R14, [R1+0x251c] ;  /* 0x00251c00010e7983 */ /* 0x000ee20000300800 */
[----:B------:R-:W-:-:S03]  /*711d0*/  USEL UR10, URZ, 0x4, !UP1 ;  /* 0x000000043f0a7887 */ /* 0x000fc6000c800000 */
[----:B------:R1:W-:Y:S01]  /*711e0*/  LDGSTS.E [R6+0x6780], desc[UR60][R8.64], P1 ;  /* 0x0678000008067fae */ /* 0x0003e2000892187c */
[----:B------:R-:W-:Y:S01]  /*711f0*/  USEL UR10, UR10, URZ, !UP0 ;  /* 0x0000003f0a0a7287 */ /* 0x000fe2000c000000 */
[-C--:B------:R-:W-:Y:S02]  /*71200*/  IADD3 R7, P1, R7, R2.reuse, RZ ;  /* 0x0000000207077210 */ /* 0x080fe40007f3e0ff */
[----:B------:R-:W-:-:S03]  /*71210*/  IADD3 R15, P2, R15, R2, RZ ;  /* 0x000000020f0f7210 */ /* 0x000fc60007f5e0ff */
[----:B------:R-:W-:Y:S01]  /*71220*/  ISETP.NE.U32.AND P0, PT, RZ, UR10, PT ;  /* 0x0000000aff007c0c */ /* 0x000fe2000bf05070 */
[----:B------:R4:W-:Y:S01]  /*71230*/  STL [R1+0x24f8], R7 ;  /* 0x0024f80701007387 */ /* 0x0009e20000100800 */
[----:B-1----:R-:W-:Y:S02]  /*71240*/  IMAD.MOV.U32 R8, RZ, RZ, R7 ;  /* 0x000000ffff087224 */ /* 0x002fe400078e0007 */
[--C-:B----4-:R-:W-:Y:S02]  /*71250*/  IMAD.X R20, R20, 0x1, R3.reuse, P1 ;  /* 0x0000000114147824 */ /* 0x110fe400008e0603 */
[----:B------:R-:W-:Y:S02]  /*71260*/  IMAD.X R19, R19, 0x1, R3, P2 ;  /* 0x0000000113137824 */ /* 0x000fe400010e0603 */
[----:B------:R-:W-:Y:S01]  /*71270*/  IMAD.MOV.U32 R9, RZ, RZ, R20 ;  /* 0x000000ffff097224 */ /* 0x000fe200078e0014 */
[----:B------:R-:W-:Y:S04]  /*71280*/  STL [R1+0x24f4], R20 ;  /* 0x0024f41401007387 */ /* 0x000fe80000100800 */
[----:B------:R1:W-:Y:S04]  /*71290*/  STL [R1+0x2500], R15 ;  /* 0x0025000f01007387 */ /* 0x0003e80000100800 */
[----:B------:R-:W4:Y:S04]  /*712a0*/  LDL.LU R7, [R1+0x2528] ;  /* 0x0025280001077983 */ /* 0x000f280000300800 */
[----:B------:R-:W-:Y:S04]  /*712b0*/  STL [R1+0x24fc], R19 ;  /* 0x0024fc1301007387 */ /* 0x000fe80000100800 */
[----:B------:R1:W-:Y:S02]  /*712c0*/  LDGSTS.E [R6+0x7400], desc[UR60][R8.64], P0 ;  /* 0x0740000008067fae */ /* 0x0003e4000812187c */
[----:B-1----:R-:W-:-:S02]  /*712d0*/  IMAD.MOV.U32 R8, RZ, RZ, R15 ;  /* 0x000000ffff087224 */ /* 0x002fc400078e000f */
[----:B------:R-:W4:Y:S01]  /*712e0*/  LDL.LU R15, [R1+0x2524] ;  /* 0x00252400010f7983 */ /* 0x000f220000300800 */
[-C--:B------:R-:W-:Y:S02]  /*712f0*/  IADD3 R17, P1, R17, R2.reuse, RZ ;  /* 0x0000000211117210 */ /* 0x080fe40007f3e0ff */
[----:B------:R-:W-:Y:S02]  /*71300*/  MOV R9, R19 ;  /* 0x0000001300097202 */ /* 0x000fe40000000f00 */
[----:B------:R-:W-:Y:S01]  /*71310*/  IADD3 R11, P2, R11, R2, RZ ;  /* 0x000000020b0b7210 */ /* 0x000fe20007f5e0ff */
[--C-:B------:R-:W-:Y:S01]  /*71320*/  IMAD.X R18, R18, 0x1, R3.reuse, P1 ;  /* 0x0000000112127824 */ /* 0x100fe200008e0603 */
[----:B------:R1:W-:Y:S04]  /*71330*/  STL [R1+0x2508], R17 ;  /* 0x0025081101007387 */ /* 0x0003e80000100800 */
[----:B------:R1:W-:Y:S01]  /*71340*/  LDGSTS.E [R6+0x7480], desc[UR60][R8.64], P0 ;  /* 0x0748000008067fae */ /* 0x0003e2000812187c */
[----:B------:R-:W-:-:S03]  /*71350*/  IMAD.X R12, R12, 0x1, R3, P2 ;  /* 0x000000010c0c7824 */ /* 0x000fc600010e0603 */
[----:B------:R-:W-:Y:S04]  /*71360*/  STL [R1+0x2504], R18 ;  /* 0x0025041201007387 */ /* 0x000fe80000100800 */
[----:B------:R-:W-:Y:S01]  /*71370*/  STL [R1+0x2510], R11 ;  /* 0x0025100b01007387 */ /* 0x000fe20000100800 */
[----:B-1----:R-:W-:-:S03]  /*71380*/  IMAD.MOV.U32 R8, RZ, RZ, R17 ;  /* 0x000000ffff087224 */ /* 0x002fc600078e0011 */
[----:B------:R-:W4:Y:S04]  /*71390*/  LDL.LU R17, [R1+0x2530] ;  /* 0x0025300001117983 */ /* 0x000f280000300800 */
[----:B------:R1:W-:Y:S04]  /*713a0*/  STL [R1+0x250c], R12 ;  /* 0x00250c0c01007387 */ /* 0x0003e80000100800 */
[----:B------:R-:W4:Y:S04]  /*713b0*/  LDL.LU R21, [R1+0x25f8] ;  /* 0x0025f80001157983 */ /* 0x000f280000300800 */
[----:B------:R-:W4:Y:S01]  /*713c0*/  LDL.LU R20, [R1+0x252c] ;  /* 0x00252c0001147983 */ /* 0x000f220000300800 */
[----:B------:R-:W-:-:S03]  /*713d0*/  IMAD.MOV.U32 R9, RZ, RZ, R18 ;  /* 0x000000ffff097224 */ /* 0x000fc600078e0012 */
[----:B------:R-:W4:Y:S04]  /*713e0*/  LDL.LU R22, [R1+0x25f4] ;  /* 0x0025f40001167983 */ /* 0x000f280000300800 */
[----:B------:R1:W-:Y:S01]  /*713f0*/  LDGSTS.E [R6+0x7500], desc[UR60][R8.64], P0 ;  /* 0x0750000008067fae */ /* 0x0003e2000812187c */
[-C--:B--2---:R-:W-:Y:S01]  /*71400*/  IADD3 R13, P1, R13, R2.reuse, RZ ;  /* 0x000000020d0d7210 */ /* 0x084fe20007f3e0ff */
[----:B-1----:R-:W-:Y:S01]  /*71410*/  IMAD.MOV.U32 R9, RZ, RZ, R12 ;  /* 0x000000ffff097224 */ /* 0x002fe200078e000c */
[----:B---3--:R-:W-:Y:S01]  /*71420*/  IADD3 R10, P2, R10, R2, RZ ;  /* 0x000000020a0a7210 */ /* 0x008fe20007f5e0ff */
[----:B------:R-:W-:Y:S01]  /*71430*/  IMAD.MOV.U32 R8, RZ, RZ, R11 ;  /* 0x000000ffff087224 */ /* 0x000fe200078e000b */
[----:B------:R-:W2:Y:S04]  /*71440*/  LDL.LU R12, [R1+0x2600] ;  /* 0x00260000010c7983 */ /* 0x000ea80000300800 */
[----:B------:R-:W3:Y:S04]  /*71450*/  LDL.LU R11, [R1+0x2608] ;  /* 0x00260800010b7983 */ /* 0x000ee80000300800 */
[----:B------:R1:W-:Y:S04]  /*71460*/  STL [R1+0x2518], R13 ;  /* 0x0025180d01007387 */ /* 0x0003e80000100800 */
[----:B------:R1:W-:Y:S02]  /*71470*/  LDGSTS.E [R6+0x7580], desc[UR60][R8.64], P0 ;  /* 0x0758000008067fae */ /* 0x0003e4000812187c */
[----:B-1----:R-:W-:Y:S01]  /*71480*/  IMAD.MOV.U32 R8, RZ, RZ, R13 ;  /* 0x000000ffff087224 */ /* 0x002fe200078e000d */
[----:B------:R-:W-:Y:S01]  /*71490*/  IADD3.X R16, R16, R3, RZ, P1, !PT ;  /* 0x0000000310107210 */ /* 0x000fe20000ffe4ff */
[----:B------:R-:W-:-:S04]  /*714a0*/  IMAD.X R14, R14, 0x1, R3, P2 ;  /* 0x000000010e0e7824 */ /* 0x000fc800010e0603 */
[----:B------:R-:W-:Y:S04]  /*714b0*/  STL [R1+0x2514], R16 ;  /* 0x0025141001007387 */ /* 0x000fe80000100800 */
[----:B------:R-:W-:Y:S04]  /*714c0*/  STL [R1+0x2520], R10 ;  /* 0x0025200a01007387 */ /* 0x000fe80000100800 */
[----:B------:R-:W3:Y:S04]  /*714d0*/  LDL.LU R18, [R1+0x25fc] ;  /* 0x0025fc0001127983 */ /* 0x000ee80000300800 */
[----:B------:R1:W-:Y:S04]  /*714e0*/  STL [R1+0x251c], R14 ;  /* 0x00251c0e01007387 */ /* 0x0003e80000100800 */
[----:B------:R-:W3:Y:S01]  /*714f0*/  LDL.LU R13, [R1+0x2604] ;  /* 0x00260400010d7983 */ /* 0x000ee20000300800 */
[----:B------:R-:W-:-:S05]  /*71500*/  IMAD.MOV.U32 R9, RZ, RZ, R16 ;  /* 0x000000ffff097224 */ /* 0x000fca00078e0010 */
[----:B------:R1:W-:Y:S02]  /*71510*/  LDGSTS.E [R6+0x7600], desc[UR60][R8.64], P0 ;  /* 0x0760000008067fae */ /* 0x0003e4000812187c */
[----:B-1----:R-:W-:Y:S02]  /*71520*/  IMAD.MOV.U32 R9, RZ, RZ, R14 ;  /* 0x000000ffff097224 */ /* 0x002fe400078e000e */
[----:B------:R-:W-:Y:S01]  /*71530*/  IMAD.MOV.U32 R8, RZ, RZ, R10 ;  /* 0x000000ffff087224 */ /* 0x000fe200078e000a */
[----:B------:R-:W3:Y:S04]  /*71540*/  LDL.LU R14, [R1+0x2610] ;  /* 0x00261000010e7983 */ /* 0x000ee80000300800 */
[----:B------:R-:W3:Y:S01]  /*71550*/  LDL.LU R10, [R1+0x2618] ;  /* 0x00261800010a7983 */ /* 0x000ee20000300800 */
[----:B------:R-:W-:-:S03]  /*71560*/  UISETP.GT.AND UP1, UPT, UR12, 0x21, UPT ;  /* 0x000000210c00788c */ /* 0x000fc6000bf24270 */
[----:B------:R1:W-:Y:S01]  /*71570*/  LDGSTS.E [R6+0x7680], desc[UR60][R8.64], P0 ;  /* 0x0768000008067fae */ /* 0x0003e2000812187c */
[----:B------:R-:W-:-:S04]  /*71580*/  USEL UR10, URZ, 0x4, !UP1 ;  /* 0x000000043f0a7887 */ /* 0x000fc8000c800000 */
[----:B------:R-:W-:Y:S01]  /*71590*/  USEL UR10, UR10, URZ, !UP0 ;  /* 0x0000003f0a0a7287 */ /* 0x000fe2000c000000 */
[----:B----4-:R-:W-:-:S05]  /*715a0*/  IADD3 R7, P1, R7, R2, RZ ;  /* 0x0000000207077210 */ /* 0x010fca0007f3e0ff */
[----:B------:R-:W-:Y:S01]  /*715b0*/  STL [R1+0x2528], R7 ;  /* 0x0025280701007387 */ /* 0x000fe20000100800 */
[----:B------:R-:W-:-:S05]  /*715c0*/  IMAD.X R15, R15, 0x1, R3, P1 ;  /* 0x000000010f0f7824 */ /* 0x000fca00008e0603 */
[----:B------:R4:W-:Y:S04]  /*715d0*/  STL [R1+0x2524], R15 ;  /* 0x0025240f01007387 */ /* 0x0009e80000100800 */
[----:B------:R-:W3:Y:S04]  /*715e0*/  LDL.LU R16, [R1+0x260c] ;  /* 0x00260c0001107983 */ /* 0x000ee80000300800 */
[----:B------:R-:W3:Y:S01]  /*715f0*/  LDL.LU R19, [R1+0x2614] ;  /* 0x0026140001137983 */ /* 0x000ee20000300800 */
[----:B-1----:R-:W-:Y:S01]  /*71600*/  MOV R8, R7 ;  /* 0x0000000700087202 */ /* 0x002fe20000000f00 */
[----:B------:R-:W-:Y:S01]  /*71610*/  IMAD.MOV.U32 R9, RZ, RZ, R15 ;  /* 0x000000ffff097224 */ /* 0x000fe200078e000f */
[----:B------:R-:W-:-:S04]  /*71620*/  ISETP.NE.U32.AND P1, PT, RZ, UR10, PT ;  /* 0x0000000aff007c0c */ /* 0x000fc8000bf25070 */
[----:B------:R1:W-:Y:S04]  /*71630*/  LDGSTS.E [R6+0x7700], desc[UR60][R8.64], P0 ;  /* 0x0770000008067fae */ /* 0x0003e8000812187c */
[----:B----4-:R-:W4:Y:S04]  /*71640*/  LDL.LU R15, [R1+0x2620] ;  /* 0x00262000010f7983 */ /* 0x010f280000300800 */
[----:B------:R-:W4:Y:S01]  /*71650*/  LDL.LU R7, [R1+0x2628] ;  /* 0x0026280001077983 */ /* 0x000f220000300800 */
[----:B------:R-:W-:-:S05]  /*71660*/  IADD3 R17, P2, R17, R2, RZ ;  /* 0x0000000211117210 */ /* 0x000fca0007f5e0ff */
[----:B------:R-:W-:Y:S02]  /*71670*/  IMAD.X R20, R20, 0x1, R3, P2 ;  /* 0x0000000114147824 */ /* 0x000fe400010e0603 */
[----:B-1----:R-:W-:Y:S01]  /*71680*/  IMAD.MOV.U32 R8, RZ, RZ, R17 ;  /* 0x000000ffff087224 */ /* 0x002fe200078e0011 */
[----:B------:R-:W-:Y:S01]  /*71690*/  IADD3 R21, P3, R21, R2, RZ ;  /* 0x0000000215157210 */ /* 0x000fe20007f7e0ff */
[----:B------:R-:W-:Y:S01]  /*716a0*/  IMAD.MOV.U32 R9, RZ, RZ, R20 ;  /* 0x000000ffff097224 */ /* 0x000fe200078e0014 */
[----:B------:R-:W-:Y:S04]  /*716b0*/  STL [R1+0x2530], R17 ;  /* 0x0025301101007387 */ /* 0x000fe80000100800 */
[----:B------:R1:W-:Y:S01]  /*716c0*/  STL [R1+0x252c], R20 ;  /* 0x00252c1401007387 */ /* 0x0003e20000100800 */
[----:B------:R-:W-:-:S03]  /*716d0*/  IMAD.X R22, R22, 0x1, R3, P3 ;  /* 0x0000000116167824 */ /* 0x000fc600018e0603 */
[----:B------:R3:W-:Y:S04]  /*716e0*/  LDGSTS.E [R6+0x7780], desc[UR60][R8.64], P0 ;  /* 0x0778000008067fae */ /* 0x0007e8000812187c */
[----:B------:R-:W-:Y:S04]  /*716f0*/  STL [R1+0x25f8], R21 ;  /* 0x0025f81501007387 */ /* 0x000fe80000100800 */
[----:B-1----:R-:W4:Y:S01]  /*71700*/  LDL.LU R20, [R1+0x261c] ;  /* 0x00261c0001147983 */ /* 0x002f220000300800 */
[-C--:B--2---:R-:W-:Y:S02]  /*71710*/  IADD3 R12, P0, R12, R2.reuse, RZ ;  /* 0x000000020c0c7210 */ /* 0x084fe40007f1e0ff */
[----:B---3--:R-:W-:Y:S01]  /*71720*/  IADD3 R11, P2, R11, R2, RZ ;  /* 0x000000020b0b7210 */ /* 0x008fe20007f5e0ff */
[----:B------:R-:W-:Y:S01]  /*71730*/  IMAD.MOV.U32 R8, RZ, RZ, R21 ;  /* 0x000000ffff087224 */ /* 0x000fe200078e0015 */
[----:B------:R-:W-:Y:S01]  /*71740*/  MOV R9, R22 ;  /* 0x0000001600097202 */ /* 0x000fe20000000f00 */
[----:B------:R-:W-:Y:S04]  /*71750*/  STL [R1+0x25f4], R22 ;  /* 0x0025f41601007387 */ /* 0x000fe80000100800 */
[----:B------:R-:W2:Y:S04]  /*71760*/  LDL.LU R17, [R1+0x2624] ;  /* 0x0026240001117983 */ /* 0x000ea80000300800 */
[----:B------:R1:W-:Y:S04]  /*71770*/  STL [R1+0x2600], R12 ;  /* 0x0026000c01007387 */ /* 0x0003e80000100800 */
[----:B------:R3:W-:Y:S02]  /*71780*/  LDGSTS.E [R6+0x8400], desc[UR60][R8.64], P1 ;  /* 0x0840000008067fae */ /* 0x0007e4000892187c */
[----:B---3--:R-:W-:-:S02]  /*71790*/  IMAD.MOV.U32 R8, RZ, RZ, R12 ;  /* 0x000000ffff087224 */ /* 0x008fc400078e000c */
[--C-:B------:R-:W-:Y:S02]  /*717a0*/  IMAD.X R18, R18, 0x1, R3.reuse, P0 ;  /* 0x0000000112127824 */ /* 0x100fe400000e0603 */
[----:B------:R-:W-:-:S03]  /*717b0*/  IMAD.X R13, R13, 0x1, R3, P2 ;  /* 0x000000010d0d7824 */ /* 0x000fc600010e0603 */
[----:B------:R3:W-:Y:S04]  /*717c0*/  STL [R1+0x25fc], R18 ;  /* 0x0025fc1201007387 */ /* 0x0007e80000100800 */
[----:B------:R3:W-:Y:S04]  /*717d0*/  STL [R1+0x2608], R11 ;  /* 0x0026080b01007387 */ /* 0x0007e80000100800 */
[----:B-1----:R-:W2:Y:S01]  /*717e0*/  LDL.LU R12, [R1+0x2630] ;  /* 0x00263000010c7983 */ /* 0x002ea20000300800 */
[----:B------:R-:W-:-:S03]  /*717f0*/  IMAD.MOV.U32 R9, RZ, RZ, R18 ;  /* 0x000000ffff097224 */ /* 0x000fc600078e0012 */
[----:B------:R1:W-:Y:S04]  /*71800*/  STL [R1+0x2604], R13 ;  /* 0x0026040d01007387 */ /* 0x0003e80000100800 */
[----:B------:R1:W-:Y:S04]  /*71810*/  LDGSTS.E [R6+0x8480], desc[UR60][R8.64], P1 ;  /* 0x0848000008067fae */ /* 0x0003e8000892187c */
[----:B---3--:R-:W3:Y:S01]  /*71820*/  LDL.LU R18, [R1+0x262c] ;  /* 0x00262c0001127983 */ /* 0x008ee20000300800 */
        /* <DEDUP_REMOVED lines=8> */
[----:B-1----:R-:W-:Y:S01]  /*718b0*/  IMAD.MOV.U32 R8, RZ, RZ, R14 ;  /* 0x000000ffff087224 */ /* 0x002fe200078e000e */
[----:B------:R-:W-:Y:S01]  /*718c0*/  IADD3.X R16, R16, R3, RZ, P0, !PT ;  /* 0x0000000310107210 */ /* 0x000fe200007fe4ff */
[----:B------:R-:W-:-:S04]  /*718d0*/  IMAD.X R19, R19, 0x1, R3, P2 ;  /* 0x0000000113137824 */ /* 0x000fc800010e0603 */
[----:B------:R1:W-:Y:S01]  /*718e0*/  STL [R1+0x260c], R16 ;  /* 0x00260c1001007387 */ /* 0x0003e20000100800 */
[----:B------:R-:W-:-:S03]  /*718f0*/  IMAD.MOV.U32 R9, RZ, RZ, R16 ;  /* 0x000000ffff097224 */ /* 0x000fc600078e0010 */
[----:B------:R-:W-:Y:S01]  /*71900*/  STL [R1+0x2618], R10 ;  /* 0x0026180a01007387 */ /* 0x000fe20000100800 */
[----:B----4-:R-:W-:-:S03]  /*71910*/  IADD3 R15, P0, R15, R2, RZ ;  /* 0x000000020f0f7210 */ /* 0x010fc60007f1e0ff */
[----:B------:R4:W-:Y:S04]  /*71920*/  LDGSTS.E [R6+0x8580], desc[UR60][R8.64], P1 ;  /* 0x0858000008067fae */ /* 0x0009e8000892187c */
[----:B-1----:R-:W3:Y:S04]  /*71930*/  LDL.LU R16, [R1+0x26f4] ;  /* 0x0026f40001107983 */ /* 0x002ee80000300800 */
[----:B------:R1:W-:Y:S04]  /*71940*/  STL [R1+0x2614], R19 ;  /* 0x0026141301007387 */ /* 0x0003e80000100800 */
[----:B------:R-:W3:Y:S01]  /*71950*/  LDL.LU R14, [R1+0x26fc] ;  /* 0x0026fc00010e7983 */ /* 0x000ee20000300800 */
[----:B------:R-:W-:Y:S01]  /*71960*/  IADD3 R7, P2, R7, R2, RZ ;  /* 0x0000000207077210 */ /* 0x000fe20007f5e0ff */
[----:B----4-:R-:W-:-:S02]  /*71970*/  IMAD.MOV.U32 R8, RZ, RZ, R10 ;  /* 0x000000ffff087224 */ /* 0x010fc400078e000a */
[----:B------:R-:W-:Y:S02]  /*71980*/  IMAD.MOV.U32 R9, RZ, RZ, R19 ;  /* 0x000000ffff097224 */ /* 0x000fe400078e0013 */
[----:B-1----:R-:W4:Y:S04]  /*71990*/  LDL.LU R19, [R1+0x2708] ;  /* 0x0027080001137983 */ /* 0x002f280000300800 */
[----:B------:R-:W4:Y:S04]  /*719a0*/  LDL.LU R10, [R1+0x2710] ;  /* 0x00271000010a7983 */ /* 0x000f280000300800 */
[----:B------:R-:W-:Y:S04]  /*719b0*/  STL [R1+0x2620], R15 ;  /* 0x0026200f01007387 */ /* 0x000fe80000100800 */
[----:B------:R1:W-:Y:S01]  /*719c0*/  LDGSTS.E [R6+0x8600], desc[UR60][R8.64], P1 ;  /* 0x0860000008067fae */ /* 0x0003e2000892187c */
[----:B------:R-:W-:-:S04]  /*719d0*/  IMAD.X R20, R20, 0x1, R3, P0 ;  /* 0x0000000114147824 */ /* 0x000fc800000e0603 */
[----:B-1----:R-:W-:Y:S01]  /*719e0*/  IMAD.MOV.U32 R9, RZ, RZ, R20 ;  /* 0x000000ffff097224 */ /* 0x002fe200078e0014 */
[----:B------:R1:W-:Y:S04]  /*719f0*/  STL [R1+0x261c], R20 ;  /* 0x00261c1401007387 */ /* 0x0003e80000100800 */
[----:B------:R-:W-:Y:S01]  /*71a00*/  STL [R1+0x2628], R7 ;  /* 0x0026280701007387 */ /* 0x000fe20000100800 */
[----:B------:R-:W-:Y:S01]  /*71a10*/  IMAD.MOV.U32 R8, RZ, RZ, R15 ;  /* 0x000000ffff087224 */ /* 0x000fe200078e000f */
[----:B--2---:R-:W-:-:S04]  /*71a20*/  IADD3.X R17, R17, R3, RZ, P2, !PT ;  /* 0x0000000311117210 */ /* 0x004fc800017fe4ff */
[----:B------:R2:W-:Y:S04]  /*71a30*/  LDGSTS.E [R6+0x8680], desc[UR60][R8.64], P1 ;  /* 0x0868000008067fae */ /* 0x0005e8000892187c */
[----:B-1----:R-:W4:Y:S04]  /*71a40*/  LDL.LU R20, [R1+0x2704] ;  /* 0x0027040001147983 */ /* 0x002f280000300800 */
[----:B------:R1:W-:Y:S04]  /*71a50*/  STL [R1+0x2624], R17 ;  /* 0x0026241101007387 */ /* 0x0003e80000100800 */
[----:B------:R-:W4:Y:S01]  /*71a60*/  LDL.LU R15, [R1+0x270c] ;  /* 0x00270c00010f7983 */ /* 0x000f220000300800 */
[----:B--2---:R-:W-:-:S02]  /*71a70*/  IMAD.MOV.U32 R8, RZ, RZ, R7 ;  /* 0x000000ffff087224 */ /* 0x004fc400078e0007 */
[----:B------:R-:W-:Y:S02]  /*71a80*/  IMAD.MOV.U32 R9, RZ, RZ, R17 ;  /* 0x000000ffff097224 */ /* 0x000fe400078e0011 */
[----:B-1----:R-:W2:Y:S04]  /*71a90*/  LDL.LU R17, [R1+0x2718] ;  /* 0x0027180001117983 */ /* 0x002ea80000300800 */
[----:B------:R-:W2:Y:S04]  /*71aa0*/  LDL.LU R7, [R1+0x2720] ;  /* 0x0027200001077983 */ /* 0x000ea80000300800 */
[----:B------:R1:W-:Y:S01]  /*71ab0*/  LDGSTS.E [R6+0x8700], desc[UR60][R8.64], P1 ;  /* 0x0870000008067fae */ /* 0x0003e2000892187c */
[----:B------:R-:W-:-:S05]  /*71ac0*/  IADD3 R12, P0, R12, R2, RZ ;  /* 0x000000020c0c7210 */ /* 0x000fca0007f1e0ff */
[----:B---3--:R-:W-:Y:S01]  /*71ad0*/  IMAD.X R18, R18, 0x1, R3, P0 ;  /* 0x0000000112127824 */ /* 0x008fe200000e0603 */
[----:B------:R-:W-:Y:S04]  /*71ae0*/  STL [R1+0x2630], R12 ;  /* 0x0026300c01007387 */ /* 0x000fe80000100800 */
[----:B------:R3:W-:Y:S01]  /*71af0*/  STL [R1+0x262c], R18 ;  /* 0x00262c1201007387 */ /* 0x0007e20000100800 */
[----:B-1----:R-:W-:Y:S01]  /*71b00*/  MOV R9, R18 ;  /* 0x0000001200097202 */ /* 0x002fe20000000f00 */
[----:B------:R-:W-:Y:S01]  /*71b10*/  IMAD.MOV.U32 R8, RZ, RZ, R12 ;  /* 0x000000ffff087224 */ /* 0x000fe200078e000c */
[----:B------:R-:W-:Y:S01]  /*71b20*/  UISETP.GT.AND UP1, UPT, UR12, 0x25, UPT ;  /* 0x000000250c00788c */ /* 0x000fe2000bf24270 */
[----:B---3--:R-:W3:Y:S04]  /*71b30*/  LDL.LU R18, [R1+0x2714] ;  /* 0x0027140001127983 */ /* 0x008ee80000300800 */
[----:B------:R-:W3:Y:S01]  /*71b40*/  LDL.LU R12, [R1+0x271c] ;  /* 0x00271c00010c7983 */ /* 0x000ee20000300800 */
[----:B------:R-:W-:-:S03]  /*71b50*/  USEL UR10, URZ, 0x4, !UP1 ;  /* 0x000000043f0a7887 */ /* 0x000fc6000c800000 */
[----:B------:R1:W-:Y:S01]  /*71b60*/  LDGSTS.E [R6+0x8780], desc[UR60][R8.64], P1 ;  /* 0x0878000008067fae */ /* 0x0003e2000892187c */
[----:B------:R-:W-:Y:S01]  /*71b70*/  USEL UR10, UR10, URZ, !UP0 ;  /* 0x0000003f0a0a7287 */ /* 0x000fe2000c000000 */
[-C--:B------:R-:W-:Y:S02]  /*71b80*/  IADD3 R11, P1, R11, R2.reuse, RZ ;  /* 0x000000020b0b7210 */ /* 0x080fe40007f3e0ff */
[----:B------:R-:W-:-:S03]  /*71b90*/  IADD3 R13, P2, R13, R2, RZ ;  /* 0x000000020d0d7210 */ /* 0x000fc60007f5e0ff */
[----:B------:R-:W-:Y:S01]  /*71ba0*/  ISETP.NE.U32.AND P0, PT, RZ, UR10, PT ;  /* 0x0000000aff007c0c */ /* 0x000fe2000bf05070 */
[----:B------:R1:W-:Y:S02]  /*71bb0*/  STL [R1+0x26f8], R11 ;  /* 0x0026f80b01007387 */ /* 0x0003e40000100800 */
[----:B-1----:R-:W-:Y:S02]  /*71bc0*/  IMAD.MOV.U32 R8, RZ, RZ, R11 ;  /* 0x000000ffff087224 */ /* 0x002fe400078e000b */
[--C-:B------:R-:W-:Y:S02]  /*71bd0*/  IMAD.X R16, R16, 0x1, R3.reuse, P1 ;  /* 0x0000000110107824 */ /* 0x100fe400008e0603 */
[----:B------:R-:W-:Y:S02]  /*71be0*/  IMAD.X R14, R14, 0x1, R3, P2 ;  /* 0x000000010e0e7824 */ /* 0x000fe400010e0603 */
[----:B------:R-:W-:Y:S01]  /*71bf0*/  IMAD.MOV.U32 R9, RZ, RZ, R16 ;  /* 0x000000ffff097224 */ /* 0x000fe200078e0010 */
[----:B------:R-:W-:Y:S04]  /*71c00*/  STL [R1+0x26f4], R16 ;  /* 0x0026f41001007387 */ /* 0x000fe80000100800 */
[----:B------:R1:W-:Y:S04]  /*71c10*/  STL [R1+0x2700], R13 ;  /* 0x0027000d01007387 */ /* 0x0003e80000100800 */
[----:B------:R-:W3:Y:S04]  /*71c20*/  LDL.LU R11, [R1+0x2728] ;  /* 0x00272800010b7983 */ /* 0x000ee80000300800 */
[----:B------:R4:W-:Y:S04]  /*71c30*/  STL [R1+0x26fc], R14 ;  /* 0x0026fc0e01007387 */ /* 0x0009e80000100800 */
[----:B------:R1:W-:Y:S02]  /*71c40*/  LDGSTS.E [R6+0x9400], desc[UR60][R8.64], P0 ;  /* 0x0940000008067fae */ /* 0x0003e4000812187c */
[----:B-1----:R-:W-:-:S02]  /*71c50*/  IMAD.MOV.U32 R8, RZ, RZ, R13 ;  /* 0x000000ffff087224 */ /* 0x002fc400078e000d */
[----:B------:R-:W3:Y:S01]  /*71c60*/  LDL.LU R13, [R1+0x2724] ;  /* 0x00272400010d7983 */ /* 0x000ee20000300800 */
[-C--:B----4-:R-:W-:Y:S01]  /*71c70*/  IADD3 R19, P1, R19, R2.reuse, RZ ;  /* 0x0000000213137210 */ /* 0x090fe20007f3e0ff */
[----:B------:R-:W-:Y:S01]  /*71c80*/  IMAD.MOV.U32 R9, RZ, RZ, R14 ;  /* 0x000000ffff097224 */ /* 0x000fe200078e000e */
[----:B------:R-:W-:Y:S01]  /*71c90*/  IADD3 R10, P2, R10, R2, RZ ;  /* 0x000000020a0a7210 */ /* 0x000fe20007f5e0ff */
[----:B------:R-:W4:Y:S04]  /*71ca0*/  LDL.LU R14, [R1+0x2730] ;  /* 0x00273000010e7983 */ /* 0x000f280000300800 */
[----:B------:R-:W4:Y:S04]  /*71cb0*/  LDL.LU R16, [R1+0x27f8] ;  /* 0x0027f80001107983 */ /* 0x000f280000300800 */
[----:B------:R-:W-:Y:S04]  /*71cc0*/  STL [R1+0x2708], R19 ;  /* 0x0027081301007387 */ /* 0x000fe80000100800 */
[----:B------:R1:W-:Y:S01]  /*71cd0*/  LDGSTS.E [R6+0x9480], desc[UR60][R8.64], P0 ;  /* 0x0948000008067fae */ /* 0x0003e2000812187c */
[----:B------:R-:W-:-:S05]  /*71ce0*/  IADD3.X R20, R20, R3, RZ, P1, !PT ;  /* 0x0000000314147210 */ /* 0x000fca0000ffe4ff */
[----:B------:R2:W-:Y:S04]  /*71cf0*/  STL [R1+0x2704], R20 ;  /* 0x0027041401007387 */ /* 0x0005e80000100800 */
[----:B------:R-:W-:Y:S01]  /*71d00*/  STL [R1+0x2710], R10 ;  /* 0x0027100a01007387 */ /* 0x000fe20000100800 */
[----:B-1----:R-:W-:Y:S02]  /*71d10*/  IMAD.MOV.U32 R9, RZ, RZ, R20 ;  /* 0x000000ffff097224 */ /* 0x002fe400078e0014 */
[----:B------:R-:W-:Y:S02]  /*71d20*/  IMAD.MOV.U32 R8, RZ, RZ, R19 ;  /* 0x000000ffff087224 */ /* 0x000fe400078e0013 */
[----:B------:R-:W-:-:S03]  /*71d30*/  IMAD.X R15, R15, 0x1, R3, P2 ;  /* 0x000000010f0f7824 */ /* 0x000fc600010e0603 */
[----:B------:R1:W-:Y:S04]  /*71d40*/  LDGSTS.E [R6+0x9500], desc[UR60][R8.64], P0 ;  /* 0x0950000008067fae */ /* 0x0003e8000812187c */
[----:B--2---:R-:W2:Y:S01]  /*71d50*/  LDL.LU R20, [R1+0x272c] ;  /* 0x00272c0001147983 */ /* 0x004ea20000300800 */
[----:B------:R-:W-:-:S03]  /*71d60*/  IADD3 R17, P1, R17, R2, RZ ;  /* 0x0000000211117210 */ /* 0x000fc60007f3e0ff */
[----:B------:R1:W-:Y:S04]  /*71d70*/  STL [R1+0x270c], R15 ;  /* 0x00270c0f01007387 */ /* 0x0003e80000100800 */
[----:B------:R-:W2:Y:S01]  /*71d80*/  LDL.LU R19, [R1+0x27f4] ;  /* 0x0027f40001137983 */ /* 0x000ea20000300800 */
[----:B------:R-:W-:Y:S01]  /*71d90*/  IADD3 R7, P2, R7, R2, RZ ;  /* 0x0000000207077210 */ /* 0x000fe20007f5e0ff */
[----:B-1----:R-:W-:Y:S02]  /*71da0*/  IMAD.MOV.U32 R8, RZ, RZ, R10 ;  /* 0x000000ffff087224 */ /* 0x002fe400078e000a */
[----:B------:R-:W-:Y:S02]  /*71db0*/  IMAD.MOV.U32 R9, RZ, RZ, R15 ;  /* 0x000000ffff097224 */ /* 0x000fe400078e000f */
[----:B------:R-:W2:Y:S04]  /*71dc0*/  LDL.LU R15, [R1+0x2800] ;  /* 0x00280000010f7983 */ /* 0x000ea80000300800 */
[----:B------:R-:W2:Y:S04]  /*71dd0*/  LDL.LU R10, [R1+0x2808] ;  /* 0x00280800010a7983 */ /* 0x000ea80000300800 */
[----:B------:R-:W-:Y:S04]  /*71de0*/  STL [R1+0x2718], R17 ;  /* 0x0027181101007387 */ /* 0x000fe80000100800 */
[----:B------:R1:W-:Y:S02]  /*71df0*/  LDGSTS.E [R6+0x9580], desc[UR60][R8.64], P0 ;  /* 0x0958000008067fae */ /* 0x0003e4000812187c */
[----:B-1----:R-:W-:-:S02]  /*71e00*/  IMAD.MOV.U32 R8, RZ, RZ, R17 ;  /* 0x000000ffff087224 */ /* 0x002fc400078e0011 */
[----:B---3--:R-:W-:Y:S01]  /*71e10*/  IMAD.X R18, R18, 0x1, R3, P1 ;  /* 0x0000000112127824 */ /* 0x008fe200008e0603 */
[----:B------:R-:W-:-:S03]  /*71e20*/  IADD3.X R12, R12, R3, RZ, P2, !PT ;  /* 0x000000030c0c7210 */ /* 0x000fc600017fe4ff */
[----:B------:R-:W-:Y:S01]  /*71e30*/  IMAD.MOV.U32 R9, RZ, RZ, R18 ;  /* 0x000000ffff097224 */ /* 0x000fe200078e0012 */
[----:B------:R1:W-:Y:S04]  /*71e40*/  STL [R1+0x2714], R18 ;  /* 0x0027141201007387 */ /* 0x0003e80000100800 */
[----:B------:R-:W-:Y:S04]  /*71e50*/  STL [R1+0x2720], R7 ;  /* 0x0027200701007387 */ /* 0x000fe80000100800 */
[----:B------:R3:W-:Y:S04]  /*71e60*/  LDGSTS.E [R6+0x9600], desc[UR60][R8.64], P0 ;  /* 0x0960000008067fae */ /* 0x0007e8000812187c */
[----:B-1----:R-:W2:Y:S04]  /*71e70*/  LDL.LU R18, [R1+0x27fc] ;  /* 0x0027fc0001127983 */ /* 0x002ea80000300800 */
[----:B------:R1:W-:Y:S04]  /*71e80*/  STL [R1+0x271c], R12 ;  /* 0x00271c0c01007387 */ /* 0x0003e80000100800 */
[----:B------:R-:W2:Y:S01]  /*71e90*/  LDL.LU R17, [R1+0x2804] ;  /* 0x0028040001117983 */ /* 0x000ea20000300800 */
[----:B---3--:R-:W-:-:S02]  /*71ea0*/  IMAD.MOV.U32 R8, RZ, RZ, R7 ;  /* 0x000000ffff087224 */ /* 0x008fc400078e0007 */
[----:B------:R-:W-:Y:S02]  /*71eb0*/  IMAD.MOV.U32 R9, RZ, RZ, R12 ;  /* 0x000000ffff097224 */ /* 0x000fe400078e000c */
[----:B-1----:R-:W3:Y:S04]  /*71ec0*/  LDL.LU R12, [R1+0x2810] ;  /* 0x00281000010c7983 */ /* 0x002ee80000300800 */
[----:B------:R-:W3:Y:S04]  /*71ed0*/  LDL.LU R7, [R1+0x2818] ;  /* 0x0028180001077983 */ /* 0x000ee80000300800 */
[----:B------:R1:W-:Y:S01]  /*71ee0*/  LDGSTS.E [R6+0x9680], desc[UR60][R8.64], P0 ;  /* 0x0968000008067fae */ /* 0x0003e2000812187c */
[----:B------:R-:W-:-:S04]  /*71ef0*/  UISETP.GT.AND UP1, UPT, UR12, 0x29, UPT ;  /* 0x000000290c00788c */ /* 0x000fc8000bf24270 */
[----:B------:R-:W-:-:S04]  /*71f00*/  USEL UR10, URZ, 0x4, !UP1 ;  /* 0x000000043f0a7887 */ /* 0x000fc8000c800000 */
[----:B------:R-:W-:Y:S01]  /*71f10*/  USEL UR10, UR10, URZ, !UP0 ;  /* 0x0000003f0a0a7287 */ /* 0x000fe2000c000000 */
[----:B------:R-:W-:-:S05]  /*71f20*/  IADD3 R11, P1, R11, R2, RZ ;  /* 0x000000020b0b7210 */ /* 0x000fca0007f3e0ff */
[----:B------:R-:W-:Y:S01]  /*71f30*/  STL [R1+0x2728], R11 ;  /* 0x0027280b01007387 */ /* 0x000fe20000100800 */
[----:B------:R-:W-:-:S05]  /*71f40*/  IMAD.X R13, R13, 0x1, R3, P1 ;  /* 0x000000010d0d7824 */ /* 0x000fca00008e0603 */
[----:B------:R4:W-:Y:S01]  /*71f50*/  STL [R1+0x2724], R13 ;  /* 0x0027240d01007387 */ /* 0x0009e20000100800 */
[----:B-1----:R-:W-:Y:S01]  /*71f60*/  MOV R9, R13 ;  /* 0x0000000d00097202 */ /* 0x002fe20000000f00 */
[----:B------:R-:W-:Y:S01]  /*71f70*/  IMAD.MOV.U32 R8, RZ, RZ, R11 ;  /* 0x000000ffff087224 */ /* 0x000fe200078e000b */
[-C--:B----4-:R-:W-:Y:S02]  /*71f80*/  IADD3 R14, P2, R14, R2.reuse, RZ ;  /* 0x000000020e0e7210 */ /* 0x090fe40007f5e0ff */
[----:B------:R-:W-:Y:S02]  /*71f90*/  IADD3 R16, P3, R16, R2, RZ ;  /* 0x0000000210107210 */ /* 0x000fe40007f7e0ff */
[----:B------:R-:W-:Y:S01]  /*71fa0*/  ISETP.NE.U32.AND P1, PT, RZ, UR10, PT ;  /* 0x0000000aff007c0c */ /* 0x000fe2000bf25070 */
[----:B------:R1:W-:Y:S04]  /*71fb0*/  LDGSTS.E [R6+0x9700], desc[UR60][R8.64], P0 ;  /* 0x0970000008067fae */ /* 0x0003e8000812187c */
[----:B------:R-:W4:Y:S04]  /*71fc0*/  LDL.LU R13, [R1+0x280c] ;  /* 0x00280c00010d7983 */ /* 0x000f280000300800 */
[----:B------:R-:W4:Y:S04]  /*71fd0*/  LDL.LU R11, [R1+0x2814] ;  /* 0x00281400010b7983 */ /* 0x000f280000300800 */
[----:B------:R1:W-:Y:S01]  /*71fe0*/  STL [R1+0x2730], R14 ;  /* 0x0027300e01007387 */ /* 0x0003e20000100800 */
[----:B--2---:R-:W-:-:S02]  /*71ff0*/  IMAD.X R20, R20, 0x1, R3, P2 ;  /* 0x0000000114147824 */ /* 0x004fc400010e0603 */
[----:B-1----:R-:W-:Y:S02]  /*72000*/  IMAD.MOV.U32 R8, RZ, RZ, R14 ;  /* 0x000000ffff087224 */ /* 0x002fe400078e000e */
[----:B------:R-:W-:Y:S02]  /*72010*/  IMAD.MOV.U32 R9, RZ, RZ, R20 ;  /* 0x000000ffff097224 */ /* 0x000fe400078e0014 */
[----:B------:R-:W-:Y:S01]  /*72020*/  IMAD.X R19, R19, 0x1, R3, P3 ;  /* 0x0000000113137824 */ /* 0x000fe200018e0603 */
[----:B------:R-:W-:Y:S04]  /*72030*/  STL [R1+0x272c], R20 ;  /* 0x00272c1401007387 */ /* 0x000fe80000100800 */
[----:B------:R1:W-:Y:S04]  /*72040*/  STL [R1+0x27f8], R16 ;  /* 0x0027f81001007387 */ /* 0x0003e80000100800 */
[----:B------:R2:W-:Y:S04]  /*72050*/  LDGSTS.E [R6+0x9780], desc[UR60][R8.64], P0 ;  /* 0x0978000008067fae */ /* 0x0005e8000812187c */
[----:B------:R-:W4:Y:S04]  /*72060*/  LDL.LU R21, [R1+0x2820] ;  /* 0x0028200001157983 */ /* 0x000f280000300800 */
[----:B------:R-:W-:Y:S04]  /*72070*/  STL [R1+0x27f4], R19 ;  /* 0x0027f41301007387 */ /* 0x000fe80000100800 */
[----:B------:R-:W4:Y:S04]  /*72080*/  LDL.LU R14, [R1+0x2828] ;  /* 0x00282800010e7983 */ /* 0x000f280000300800 */
[----:B------:R-:W4:Y:S01]  /*72090*/  LDL.LU R22, [R1+0x281c] ;  /* 0x00281c0001167983 */ /* 0x000f220000300800 */
[----:B------:R-:W-:-:S02]  /*720a0*/  IADD3 R15, P0, R15, R2, RZ ;  /* 0x000000020f0f7210 */ /* 0x000fc40007f1e0ff */
[----:B------:R-:W-:Y:S01]  /*720b0*/  IADD3 R10, P2, R10, R2, RZ ;  /* 0x000000020a0a7210 */ /* 0x000fe20007f5e0ff */
[----:B--2---:R-:W-:Y:S02]  /*720c0*/  IMAD.MOV.U32 R8, RZ, RZ, R16 ;  /* 0x000000ffff087224 */ /* 0x004fe400078e0010 */
[----:B------:R-:W-:Y:S01]  /*720d0*/  IMAD.MOV.U32 R9, RZ, RZ, R19 ;  /* 0x000000ffff097224 */ /* 0x000fe200078e0013 */
[----:B-1----:R-:W2:Y:S04]  /*720e0*/  LDL.LU R16, [R1+0x2824] ;  /* 0x0028240001107983 */ /* 0x002ea80000300800 */
[----:B------:R1:W-:Y:S04]  /*720f0*/  STL [R1+0x2800], R15 ;  /* 0x0028000f01007387 */ /* 0x0003e80000100800 */
[----:B------:R1:W-:Y:S02]  /*72100*/  LDGSTS.E [R6+0xa400], desc[UR60][R8.64], P1 ;  /* 0x0a40000008067fae */ /* 0x0003e4000892187c */
[----:B-1----:R-:W-:Y:S01]  /*72110*/  IMAD.MOV.U32 R8, RZ, RZ, R15 ;  /* 0x000000ffff087224 */ /* 0x002fe200078e000f */
[----:B------:R-:W-:Y:S01]  /*72120*/  IADD3.X R18, R18, R3, RZ, P0, !PT ;  /* 0x0000000312127210 */ /* 0x000fe200007fe4ff */
[----:B------:R-:W-:-:S04]  /*72130*/  IMAD.X R17, R17, 0x1, R3, P2 ;  /* 0x0000000111117824 */ /* 0x000fc800010e0603 */
[----:B------:R-:W-:Y:S01]  /*72140*/  STL [R1+0x27fc], R18 ;  /* 0x0027fc1201007387 */ /* 0x000fe20000100800 */
[----:B------:R-:W-:-:S03]  /*72150*/  IMAD.MOV.U32 R9, RZ, RZ, R18 ;  /* 0x000000ffff097224 */ /* 0x000fc600078e0012 */
[----:B------:R-:W-:Y:S04]  /*72160*/  STL [R1+0x2808], R10 ;  /* 0x0028080a01007387 */ /* 0x000fe80000100800 */
[----:B------:R-:W2:Y:S04]  /*72170*/  LDL.LU R15, [R1+0x2830] ;  /* 0x00283000010f7983 */ /* 0x000ea80000300800 */
[----:B------:R1:W-:Y:S04]  /*72180*/  STL [R1+0x2804], R17 ;  /* 0x0028041101007387 */ /* 0x0003e80000100800 */
[----:B------:R3:W-:Y:S02]  /*72190*/  LDGSTS.E [R6+0xa480], desc[UR60][R8.64], P1 ;  /* 0x0a48000008067fae */ /* 0x0007e4000892187c */
[----:B---3--:R-:W-:-:S02]  /*721a0*/  IMAD.MOV.U32 R9, RZ, RZ, R17 ;  /* 0x000000ffff097224 */ /* 0x008fc400078e0011 */
[----:B-1----:R-:W3:Y:S01]  /*721b0*/  LDL.LU R17, [R1+0x282c] ;  /* 0x00282c0001117983 */ /* 0x002ee20000300800 */
[-C--:B------:R-:W-:Y:S02]  /*721c0*/  IADD3 R12, P0, R12, R2.reuse, RZ ;  /* 0x000000020c0c7210 */ /* 0x080fe40007f1e0ff */
[----:B------:R-:W-:Y:S01]  /*721d0*/  IADD3 R7, P2, R7, R2, RZ ;  /* 0x0000000207077210 */ /* 0x000fe20007f5e0ff */
[----:B------:R-:W-:Y:S01]  /*721e0*/  IMAD.MOV.U32 R8, RZ, RZ, R10 ;  /* 0x000000ffff087224 */ /* 0x000fe200078e000a */
[----:B------:R-:W3:Y:S04]  /*721f0*/  LDL.LU R19, [R1+0x28f8] ;  /* 0x0028f80001137983 */ /* 0x000ee80000300800 */
[----:B------:R-:W3:Y:S04]  /*72200*/  LDL.LU R10, [R1+0x2900] ;  /* 0x00290000010a7983 */ /* 0x000ee80000300800 */
[----:B------:R1:W-:Y:S04]  /*72210*/  STL [R1+0x2810], R12 ;  /* 0x0028100c01007387 */ /* 0x0003e80000100800 */
[----:B------:R1:W-:Y:S02]  /*72220*/  LDGSTS.E [R6+0xa500], desc[UR60][R8.64], P1 ;  /* 0x0a50000008067fae */ /* 0x0003e4000892187c */
[----:B-1----:R-:W-:-:S02]  /*72230*/  IMAD.MOV.U32 R8, RZ, RZ, R12 ;  /* 0x000000ffff087224 */ /* 0x002fc400078e000c */
[----:B----4-:R-:W-:Y:S01]  /*72240*/  IMAD.X R13, R13, 0x1, R3, P0 ;  /* 0x000000010d0d7824 */ /* 0x010fe200000e0603 */
[----:B------:R-:W-:-:S04]  /*72250*/  IADD3.X R11, R11, R3, RZ, P2, !PT ;  /* 0x000000030b0b7210 */ /* 0x000fc800017fe4ff */
[----:B------:R-:W-:Y:S04]  /*72260*/  STL [R1+0x280c], R13 ;  /* 0x00280c0d01007387 */ /* 0x000fe80000100800 */
[----:B------:R-:W-:Y:S04]  /*72270*/  STL [R1+0x2818], R7 ;  /* 0x0028180701007387 */ /* 0x000fe80000100800 */
[----:B------:R-:W4:Y:S01]  /*72280*/  LDL.LU R20, [R1+0x28f4] ;  /* 0x0028f40001147983 */ /* 0x000f220000300800 */
[----:B------:R-:W-:-:S03]  /*72290*/  IMAD.MOV.U32 R9, RZ, RZ, R13 ;  /* 0x000000ffff097224 */ /* 0x000fc600078e000d */
[----:B------:R1:W-:Y:S04]  /*722a0*/  STL [R1+0x2814], R11 ;  /* 0x0028140b01007387 */ /* 0x0003e80000100800 */
[----:B------:R-:W4:Y:S04]  /*722b0*/  LDL.LU R12, [R1+0x28fc] ;  /* 0x0028fc00010c7983 */ /* 0x000f280000300800 */
[----:B------:R-:W4:Y:S04]  /*722c0*/  LDL.LU R18, [R1+0x2904] ;  /* 0x0029040001127983 */ /* 0x000f280000300800 */
[----:B------:R1:W-:Y:S02]  /*722d0*/  LDGSTS.E [R6+0xa580], desc[UR60][R8.64], P1 ;  /* 0x0a58000008067fae */ /* 0x0003e4000892187c */
[----:B-1----:R-:W-:-:S02]  /*722e0*/  IMAD.MOV.U32 R9, RZ, RZ, R11 ;  /* 0x000000ffff097224 */ /* 0x002fc400078e000b */
[----:B------:R-:W4:Y:S01]  /*722f0*/  LDL.LU R11, [R1+0x2908] ;  /* 0x00290800010b7983 */ /* 0x000f220000300800 */
[----:B------:R-:W-:-:S03]  /*72300*/  IMAD.MOV.U32 R8, RZ, RZ, R7 ;  /* 0x000000ffff087224 */ /* 0x000fc600078e0007 */
[----:B------:R-:W4:Y:S04]  /*72310*/  LDL.LU R13, [R1+0x290c] ;  /* 0x00290c00010d7983 */ /* 0x000f280000300800 */
[----:B------:R-:W4:Y:S01]  /*72320*/  LDL.LU R7, [R1+0x2910] ;  /* 0x0029100001077983 */ /* 0x000f220000300800 */
[-C--:B------:R-:W-:Y:S02]  /*72330*/  IADD3 R21, P0, R21, R2.reuse, RZ ;  /* 0x0000000215157210 */ /* 0x080fe40007f1e0ff */
[----:B------:R-:W-:Y:S01]  /*72340*/  IADD3 R14, P2, R14, R2, RZ ;  /* 0x000000020e0e7210 */ /* 0x000fe20007f5e0ff */
[----:B------:R1:W-:Y:S02]  /*72350*/  LDGSTS.E [R6+0xa600], desc[UR60][R8.64], P1 ;  /* 0x0a60000008067fae */ /* 0x0003e4000892187c */
[----:B------:R-:W-:-:S02]  /*72360*/  IMAD.X R22, R22, 0x1, R3, P0 ;  /* 0x0000000116167824 */ /* 0x000fc400000e0603 */
[----:B--2---:R-:W-:Y:S01]  /*72370*/  IMAD.X R16, R16, 0x1, R3, P2 ;  /* 0x0000000110107824 */ /* 0x004fe200010e0603 */
[----:B------:R-:W-:Y:S04]  /*72380*/  STL [R1+0x2820], R21 ;  /* 0x0028201501007387 */ /* 0x000fe80000100800 */
[----:B------:R-:W-:Y:S01]  /*72390*/  STL [R1+0x281c], R22 ;  /* 0x00281c1601007387 */ /* 0x000fe20000100800 */
[----:B-1----:R-:W-:Y:S01]  /*723a0*/  MOV R8, R21 ;  /* 0x0000001500087202 */ /* 0x002fe20000000f00 */
[----:B------:R-:W-:Y:S02]  /*723b0*/  IMAD.MOV.U32 R9, RZ, RZ, R22 ;  /* 0x000000ffff097224 */ /* 0x000fe400078e0016 */
[----:B------:R-:W-:Y:S04]  /*723c0*/  STL [R1+0x2828], R14 ;  /* 0x0028280e01007387 */ /* 0x000fe80000100800 */
[----:B------:R1:W-:Y:S04]  /*723d0*/  STL [R1+0x2824], R16 ;  /* 0x0028241001007387 */ /* 0x0003e80000100800 */
[----:B------:R2:W-:Y:S02]  /*723e0*/  LDGSTS.E [R6+0xa680], desc[UR60][R8.64], P1 ;  /* 0x0a68000008067fae */ /* 0x0005e4000892187c */
[----:B--2---:R-:W-:-:S02]  /*723f0*/  IMAD.MOV.U32 R8, RZ, RZ, R14 ;  /* 0x000000ffff087224 */ /* 0x004fc400078e000e */
[----:B------:R-:W-:Y:S02]  /*72400*/  IMAD.MOV.U32 R9, RZ, RZ, R16 ;  /* 0x000000ffff097224 */ /* 0x000fe400078e0010 */
[----:B-1----:R-:W2:Y:S04]  /*72410*/  LDL.LU R16, [R1+0x2918] ;  /* 0x0029180001107983 */ /* 0x002ea80000300800 */
[----:B------:R-:W2:Y:S04]  /*72420*/  LDL.LU R14, [R1+0x2920] ;  /* 0x00292000010e7983 */ /* 0x000ea80000300800 */
[----:B------:R1:W-:Y:S01]  /*72430*/  LDGSTS.E [R6+0xa700], desc[UR60][R8.64], P1 ;  /* 0x0a70000008067fae */ /* 0x0003e2000892187c */
[----:B------:R-:W-:-:S05]  /*72440*/  IADD3 R15, P0, R15, R2, RZ ;  /* 0x000000020f0f7210 */ /* 0x000fca0007f1e0ff */
[----:B------:R-:W-:Y:S01]  /*72450*/  STL [R1+0x2830], R15 ;  /* 0x0028300f01007387 */ /* 0x000fe20000100800 */
[----:B-1----:R-:W-:Y:S02]  /*72460*/  IMAD.MOV.U32 R8, RZ, RZ, R15 ;  /* 0x000000ffff087224 */ /* 0x002fe400078e000f */
[----:B---3--:R-:W-:-:S04]  /*72470*/  IMAD.X R17, R17, 0x1, R3, P0 ;  /* 0x0000000111117824 */ /* 0x008fc800000e0603 */
[----:B------:R-:W-:Y:S01]  /*72480*/  IMAD.MOV.U32 R9, RZ, RZ, R17 ;  /* 0x000000ffff097224 */ /* 0x000fe200078e0011 */
[----:B------:R1:W-:Y:S01]  /*72490*/  STL [R1+0x282c], R17 ;  /* 0x00282c1101007387 */ /* 0x0003e20000100800 */
[----:B------:R-:W-:-:S03]  /*724a0*/  UISETP.GT.AND UP1, UPT, UR12, 0x2d, UPT ;  /* 0x0000002d0c00788c */ /* 0x000fc6000bf24270 */
[----:B------:R3:W-:Y:S04]  /*724b0*/  LDGSTS.E [R6+0xa780], desc[UR60][R8.64], P1 ;  /* 0x0a78000008067fae */ /* 0x0007e8000892187c */
[----:B-1----:R-:W2:Y:S04]  /*724c0*/  LDL.LU R17, [R1+0x2914] ;  /* 0x0029140001117983 */ /* 0x002ea80000300800 */
[----:B------:R-:W2:Y:S01]  /*724d0*/  LDL.LU R15, [R1+0x291c] ;  /* 0x00291c00010f7983 */ /* 0x000ea20000300800 */
[----:B------:R-:W-:-:S04]  /*724e0*/  USEL UR10, URZ, 0x4, !UP1 ;  /* 0x000000043f0a7887 */ /* 0x000fc8000c800000 */
[----:B------:R-:W-:Y:S01]  /*724f0*/  USEL UR10, UR10, URZ, !UP0 ;  /* 0x0000003f0a0a7287 */ /* 0x000fe2000c000000 */
[----:B------:R-:W-:-:S05]  /*72500*/  IADD3 R19, P1, R19, R2, RZ ;  /* 0x0000000213137210 */ /* 0x000fca0007f3e0ff */
[----:B------:R-:W-:Y:S02]  /*72510*/  ISETP.NE.U32.AND P0, PT, RZ, UR10, PT ;  /* 0x0000000aff007c0c */ /* 0x000fe4000bf05070 */
[----:B------:R-:W-:Y:S01]  /*72520*/  IADD3 R10, P2, R10, R2, RZ ;  /* 0x000000020a0a7210 */ /* 0x000fe20007f5e0ff */
[----:B---3--:R-:W-:Y:S01]  /*72530*/  IMAD.MOV.U32 R8, RZ, RZ, R19 ;  /* 0x000000ffff087224 */ /* 0x008fe200078e0013 */
[----:B------:R-:W-:Y:S01]  /*72540*/  STL [R1+0x28f8], R19 ;  /* 0x0028f81301007387 */ /* 0x000fe20000100800 */
[----:B----4-:R-:W-:Y:S02]  /*72550*/  IADD3.X R20, R20, R3, RZ, P1, !PT ;  /* 0x0000000314147210 */ /* 0x010fe40000ffe4ff */
[----:B------:R-:W-:-:S03]  /*72560*/  IMAD.X R12, R12, 0x1, R3, P2 ;  /* 0x000000010c0c7824 */ /* 0x000fc600010e0603 */
[----:B------:R-:W-:Y:S01]  /*72570*/  IMAD.MOV.U32 R9, RZ, RZ, R20 ;  /* 0x000000ffff097224 */ /* 0x000fe200078e0014 */
[----:B------:R-:W-:Y:S04]  /*72580*/  STL [R1+0x28f4], R20 ;  /* 0x0028f41401007387 */ /* 0x000fe80000100800 */
[----:B------:R-:W-:Y:S04]  /*72590*/  STL [R1+0x2900], R10 ;  /* 0x0029000a01007387 */ /* 0x000fe80000100800 */
[----:B------:R1:W-:Y:S04]  /*725a0*/  LDGSTS.E [R6+0xb400], desc[UR60][R8.64], P0 ;  /* 0x0b40000008067fae */ /* 0x0003e8000812187c */
[----:B------:R3:W-:Y:S01]  /*725b0*/  STL [R1+0x28fc], R12 ;  /* 0x0028fc0c01007387 */ /* 0x0007e20000100800 */
[----:B------:R-:W-:Y:S01]  /*725c0*/  IADD3 R11, P1, R11, R2, RZ ;  /* 0x000000020b0b7210 */ /* 0x000fe20007f3e0ff */
[----:B-1----:R-:W-:-:S02]  /*725d0*/  IMAD.MOV.U32 R8, RZ, RZ, R10 ;  /* 0x000000ffff087224 */ /* 0x002fc400078e000a */
[----:B------:R-:W-:Y:S01]  /*725e0*/  IMAD.MOV.U32 R9, RZ, RZ, R12 ;  /* 0x000000ffff097224 */ /* 0x000fe200078e000c */
[----:B------:R-:W-:Y:S01]  /*725f0*/  IADD3 R7, P2, R7, R2, RZ ;  /* 0x0000000207077210 */ /* 0x000fe20007f5e0ff */
[----:B------:R-:W-:Y:S01]  /*72600*/  IMAD.X R18, R18, 0x1, R3, P1 ;  /* 0x0000000112127824 */ /* 0x000fe200008e0603 */
[----:B---3--:R-:W3:Y:S04]  /*72610*/  LDL.LU R12, [R1+0x2924] ;  /* 0x00292400010c7983 */ /* 0x008ee80000300800 */
[----:B------:R-:W4:Y:S04]  /*72620*/  LDL.LU R10, [R1+0x2928] ;  /* 0x00292800010a7983 */ /* 0x000f280000300800 */
[----:B------:R1:W-:Y:S01]  /*72630*/  LDGSTS.E [R6+0xb480], desc[UR60][R8.64], P0 ;  /* 0x0b48000008067fae */ /* 0x0003e2000812187c */
[----:B------:R-:W-:-:S03]  /*72640*/  IADD3.X R13, R13, R3, RZ, P2, !PT ;  /* 0x000000030d0d7210 */ /* 0x000fc600017fe4ff */
[----:B------:R1:W-:Y:S04]  /*72650*/  STL [R1+0x2908], R11 ;  /* 0x0029080b01007387 */ /* 0x0003e80000100800 */
[----:B------:R-:W-:Y:S04]  /*72660*/  STL [R1+0x2904], R18 ;  /* 0x0029041201007387 */ /* 0x000fe80000100800 */
[----:B------:R-:W-:Y:S01]  /*72670*/  STL [R1+0x2910], R7 ;  /* 0x0029100701007387 */ /* 0x000fe20000100800 */
[----:B-1----:R-:W-:Y:S02]  /*72680*/  IMAD.MOV.U32 R8, RZ, RZ, R11 ;  /* 0x000000ffff087224 */ /* 0x002fe400078e000b */
[----:B------:R-:W-:Y:S01]  /*72690*/  IMAD.MOV.U32 R9, RZ, RZ, R18 ;  /* 0x000000ffff097224 */ /* 0x000fe200078e0012 */
[----:B------:R-:W3:Y:S04]  /*726a0*/  LDL.LU R11, [R1+0x2930] ;  /* 0x00293000010b7983 */ /* 0x000ee80000300800 */
[----:B------:R1:W-:Y:S04]  /*726b0*/  STL [R1+0x290c], R13 ;  /* 0x00290c0d01007387 */ /* 0x0003e80000100800 */
[----:B------:R-:W3:Y:S04]  /*726c0*/  LDL.LU R21, [R1+0x29f8] ;  /* 0x0029f80001157983 */ /* 0x000ee80000300800 */
[----:B------:R1:W-:Y:S02]  /*726d0*/  LDGSTS.E [R6+0xb500], desc[UR60][R8.64], P0 ;  /* 0x0b50000008067fae */ /* 0x0003e4000812187c */
[----:B-1----:R-:W-:-:S02]  /*726e0*/  IMAD.MOV.U32 R9, RZ, RZ, R13 ;  /* 0x000000ffff097224 */ /* 0x002fc400078e000d */
[----:B------:R-:W3:Y:S04]  /*726f0*/  LDL.LU R13, [R1+0x292c] ;  /* 0x00292c00010d7983 */ /* 0x000ee80000300800 */
[----:B------:R-:W3:Y:S01]  /*72700*/  LDL.LU R22, [R1+0x29f4] ;  /* 0x0029f40001167983 */ /* 0x000ee20000300800 */
[-C--:B--2---:R-:W-:Y:S02]  /*72710*/  IADD3 R16, P1, R16, R2.reuse, RZ ;  /* 0x0000000210107210 */ /* 0x084fe40007f3e0ff */
[----:B------:R-:W-:Y:S01]  /*72720*/  IADD3 R14, P2, R14, R2, RZ ;  /* 0x000000020e0e7210 */ /* 0x000fe20007f5e0ff */
[----:B------:R-:W-:Y:S01]  /*72730*/  IMAD.MOV.U32 R8, RZ, RZ, R7 ;  /* 0x000000ffff087224 */ /* 0x000fe200078e0007 */
[----:B------:R-:W2:Y:S04]  /*72740*/  LDL.LU R19, [R1+0x2a00] ;  /* 0x002a000001137983 */ /* 0x000ea80000300800 */
[----:B------:R-:W2:Y:S04]  /*72750*/  LDL.LU R7, [R1+0x2a08] ;  /* 0x002a080001077983 */ /* 0x000ea80000300800 */
[----:B------:R-:W-:Y:S04]  /*72760*/  STL [R1+0x2918], R16 ;  /* 0x0029181001007387 */ /* 0x000fe80000100800 */
[----:B------:R1:W-:Y:S01]  /*72770*/  LDGSTS.E [R6+0xb580], desc[UR60][R8.64], P0 ;  /* 0x0b58000008067fae */ /* 0x0003e2000812187c */
[----:B------:R-:W-:-:S02]  /*72780*/  IMAD.X R17, R17, 0x1, R3, P1 ;  /* 0x0000000111117824 */ /* 0x000fc400008e0603 */
[----:B------:R-:W-:-:S03]  /*72790*/  IMAD.X R15, R15, 0x1, R3, P2 ;  /* 0x000000010f0f7824 */ /* 0x000fc600010e0603 */
[----:B------:R1:W-:Y:S04]  /*727a0*/  STL [R1+0x2914], R17 ;  /* 0x0029141101007387 */ /* 0x0003e80000100800 */
[----:B------:R-:W-:Y:S04]  /*727b0*/  STL [R1+0x2920], R14 ;  /* 0x0029200e01007387 */ /* 0x000fe80000100800 */
[----:B------:R-:W2:Y:S04]  /*727c0*/  LDL.LU R20, [R1+0x29fc] ;  /* 0x0029fc0001147983 */ /* 0x000ea80000300800 */
[----:B------:R1:W-:Y:S04]  /*727d0*/  STL [R1+0x291c], R15 ;  /* 0x00291c0f01007387 */ /* 0x0003e80000100800 */
[----:B------:R-:W2:Y:S01]  /*727e0*/  LDL.LU R18, [R1+0x2a04] ;  /* 0x002a040001127983 */ /* 0x000ea20000300800 */
[----:B-1----:R-:W-:Y:S01]  /*727f0*/  MOV R8, R16 ;  /* 0x0000001000087202 */ /* 0x002fe20000000f00 */
[----:B------:R-:W-:-:S02]  /*72800*/  IMAD.MOV.U32 R9, RZ, RZ, R17 ;  /* 0x000000ffff097224 */ /* 0x000fc400078e0011 */
        /* <DEDUP_REMOVED lines=8> */
[----:B------:R-:W-:-:S04]  /*72890*/  UISETP.GT.AND UP1, UPT, UR12, 0x31, UPT ;  /* 0x000000310c00788c */ /* 0x000fc8000bf24270 */
[----:B------:R-:W-:-:S04]  /*728a0*/  USEL UR10, URZ, 0x4, !UP1 ;  /* 0x000000043f0a7887 */ /* 0x000fc8000c800000 */
[----:B------:R-:W-:Y:S01]  /*728b0*/  USEL UR10, UR10, URZ, !UP0 ;  /* 0x0000003f0a0a7287 */ /* 0x000fe2000c000000 */
[----:B----4-:R-:W-:-:S05]  /*728c0*/  IADD3 R10, P1, R10, R2, RZ ;  /* 0x000000020a0a7210 */ /* 0x010fca0007f3e0ff */
[----:B---3--:R-:W-:Y:S01]  /*728d0*/  IMAD.X R12, R12, 0x1, R3, P1 ;  /* 0x000000010c0c7824 */ /* 0x008fe200008e0603 */
[----:B------:R-:W-:Y:S01]  /*728e0*/  STL [R1+0x2928], R10 ;  /* 0x0029280a01007387 */ /* 0x000fe20000100800 */
[----:B-1----:R-:W-:Y:S02]  /*728f0*/  IMAD.MOV.U32 R8, RZ, RZ, R10 ;  /* 0x000000ffff087224 */ /* 0x002fe400078e000a */
[----:B------:R-:W-:Y:S01]  /*72900*/  IMAD.MOV.U32 R9, RZ, RZ, R12 ;  /* 0x000000ffff097224 */ /* 0x000fe200078e000c */
[----:B------:R1:W-:Y:S04]  /*72910*/  STL [R1+0x2924], R12 ;  /* 0x0029240c01007387 */ /* 0x0003e80000100800 */
[----:B------:R3:W-:Y:S01]  /*72920*/  LDGSTS.E [R6+0xb700], desc[UR60][R8.64], P0 ;  /* 0x0b70000008067fae */ /* 0x0007e2000812187c */
[----:B------:R-:W-:-:S02]  /*72930*/  IADD3 R11, P2, R11, R2, RZ ;  /* 0x000000020b0b7210 */ /* 0x000fc40007f5e0ff */
[----:B------:R-:W-:Y:S01]  /*72940*/  IADD3 R21, P3, R21, R2, RZ ;  /* 0x0000000215157210 */ /* 0x000fe20007f7e0ff */
[----:B-1----:R-:W4:Y:S04]  /*72950*/  LDL.LU R12, [R1+0x2a20] ;  /* 0x002a2000010c7983 */ /* 0x002f280000300800 */
[----:B------:R-:W4:Y:S04]  /*72960*/  LDL.LU R10, [R1+0x2a28] ;  /* 0x002a2800010a7983 */ /* 0x000f280000300800 */
[----:B------:R-:W-:Y:S01]  /*72970*/  STL [R1+0x2930], R11 ;  /* 0x0029300b01007387 */ /* 0x000fe20000100800 */
[----:B------:R-:W-:Y:S01]  /*72980*/  IADD3.X R13, R13, R3, RZ, P2, !PT ;  /* 0x000000030d0d7210 */ /* 0x000fe200017fe4ff */
[----:B------:R-:W-:-:S04]  /*72990*/  IMAD.X R22, R22, 0x1, R3, P3 ;  /* 0x0000000116167824 */ /* 0x000fc800018e0603 */
[----:B------:R1:W-:Y:S01]  /*729a0*/  STL [R1+0x292c], R13 ;  /* 0x00292c0d01007387 */ /* 0x0003e20000100800 */
[----:B---3--:R-:W-:-:S03]  /*729b0*/  IMAD.MOV.U32 R9, RZ, RZ, R13 ;  /* 0x000000ffff097224 */ /* 0x008fc600078e000d */
[----:B------:R-:W-:Y:S01]  /*729c0*/  STL [R1+0x29f8], R21 ;  /* 0x0029f81501007387 */ /* 0x000fe20000100800 */
[----:B------:R-:W-:Y:S01]  /*729d0*/  IMAD.MOV.U32 R8, RZ, RZ, R11 ;  /* 0x000000ffff087224 */ /* 0x000fe200078e000b */
[----:B------:R-:W-:-:S04]  /*729e0*/  ISETP.NE.U32.AND P1, PT, RZ, UR10, PT ;  /* 0x0000000aff007c0c */ /* 0x000fc8000bf25070 */
[----:B------:R3:W-:Y:S04]  /*729f0*/  LDGSTS.E [R6+0xb780], desc[UR60][R8.64], P0 ;  /* 0x0b78000008067fae */ /* 0x0007e8000812187c */
[----:B-1----:R-:W4:Y:S04]  /*72a00*/  LDL.LU R13, [R1+0x2a1c] ;  /* 0x002a1c00010d7983 */ /* 0x002f280000300800 */
[----:B------:R-:W-:Y:S04]  /*72a10*/  STL [R1+0x29f4], R22 ;  /* 0x0029f41601007387 */ /* 0x000fe80000100800 */
[----:B------:R-:W4:Y:S01]  /*72a20*/  LDL.LU R11, [R1+0x2a24] ;  /* 0x002a2400010b7983 */ /* 0x000f220000300800 */
[----:B--2---:R-:W-:-:S02]  /*72a30*/  IADD3 R19, P0, R19, R2, RZ ;  /* 0x0000000213137210 */ /* 0x004fc40007f1e0ff */
[----:B------:R-:W-:Y:S01]  /*72a40*/  IADD3 R7, P2, R7, R2, RZ ;  /* 0x0000000207077210 */ /* 0x000fe20007f5e0ff */
[----:B---3--:R-:W-:Y:S02]  /*72a50*/  IMAD.MOV.U32 R8, RZ, RZ, R21 ;  /* 0x000000ffff087224 */ /* 0x008fe400078e0015 */
[----:B------:R-:W-:Y:S01]  /*72a60*/  IMAD.MOV.U32 R9, RZ, RZ, R22 ;  /* 0x000000ffff097224 */ /* 0x000fe200078e0016 */
[----:B------:R-:W-:Y:S04]  /*72a70*/  STL [R1+0x2a00], R19 ;  /* 0x002a001301007387 */ /* 0x000fe80000100800 */
[----:B------:R1:W-:Y:S02]  /*72a80*/  LDGSTS.E [R6+0xc400], desc[UR60][R8.64], P1 ;  /* 0x0c40000008067fae */ /* 0x0003e4000892187c */
[----:B-1----:R-:W-:-:S02]  /*72a90*/  IMAD.MOV.U32 R8, RZ, RZ, R19 ;  /* 0x000000ffff087224 */ /* 0x002fc400078e0013 */
[----:B------:R-:W-:Y:S01]  /*72aa0*/  IMAD.X R20, R20, 0x1, R3, P0 ;  /* 0x0000000114147824 */ /* 0x000fe200000e0603 */
[----:B------:R-:W-:-:S03]  /*72ab0*/  IADD3.X R18, R18, R3, RZ, P2, !PT ;  /* 0x0000000312127210 */ /* 0x000fc600017fe4ff */
[----:B------:R-:W-:Y:S01]  /*72ac0*/  IMAD.MOV.U32 R9, RZ, RZ, R20 ;  /* 0x000000ffff097224 */ /* 0x000fe200078e0014 */
[----:B------:R1:W-:Y:S04]  /*72ad0*/  STL [R1+0x29fc], R20 ;  /* 0x0029fc1401007387 */ /* 0x0003e80000100800 */
[----:B------:R2:W-:Y:S04]  /*72ae0*/  STL [R1+0x2a08], R7 ;  /* 0x002a080701007387 */ /* 0x0005e80000100800 */
[----:B------:R3:W-:Y:S04]  /*72af0*/  STL [R1+0x2a04], R18 ;  /* 0x002a041201007387 */ /* 0x0007e80000100800 */
[----:B------:R3:W-:Y:S04]  /*72b00*/  LDGSTS.E [R6+0xc480], desc[UR60][R8.64], P1 ;  /* 0x0c48000008067fae */ /* 0x0007e8000892187c */
[----:B-1----:R-:W4:Y:S01]  /*72b10*/  LDL.LU R20, [R1+0x2a2c] ;  /* 0x002a2c0001147983 */ /* 0x002f220000300800 */
[----:B---3--:R-:W-:-:S03]  /*72b20*/  IMAD.MOV.U32 R8, RZ, RZ, R7 ;  /* 0x000000ffff087224 */ /* 0x008fc600078e0007 */
[----:B--2---:R-:W2:Y:S01]  /*72b30*/  LDL.LU R7, [R1+0x2a30] ;  /* 0x002a300001077983 */ /* 0x004ea20000300800 */
[-C--:B------:R-:W-:Y:S02]  /*72b40*/  IADD3 R16, P0, R16, R2.reuse, RZ ;  /* 0x0000000210107210 */ /* 0x080fe40007f1e0ff */
[----:B------:R-:W-:-:S03]  /*72b50*/  IADD3 R14, P2, R14, R2, RZ ;  /* 0x000000020e0e7210 */ /* 0x000fc60007f5e0ff */
[--C-:B------:R-:W-:Y:S02]  /*72b60*/  IMAD.X R17, R17, 0x1, R3.reuse, P0 ;  /* 0x0000000111117824 */ /* 0x100fe400000e0603 */
[----:B------:R-:W-:Y:S01]  /*72b70*/  IMAD.X R15, R15, 0x1, R3, P2 ;  /* 0x000000010f0f7824 */ /* 0x000fe200010e0603 */
[----:B------:R1:W-:Y:S04]  /*72b80*/  STL [R1+0x2a10], R16 ;  /* 0x002a101001007387 */ /* 0x0003e80000100800 */
[----:B------:R-:W-:Y:S04]  /*72b90*/  STL [R1+0x2a0c], R17 ;  /* 0x002a0c1101007387 */ /* 0x000fe80000100800 */
[----:B------:R3:W-:Y:S04]  /*72ba0*/  STL [R1+0x2a18], R14 ;  /* 0x002a180e01007387 */ /* 0x0007e80000100800 */
[----:B------:R4:W-:Y:S04]  /*72bb0*/  STL [R1+0x2a14], R15 ;  /* 0x002a140f01007387 */ /* 0x0009e80000100800 */
[----:B------:R-:W2:Y:S01]  /*72bc0*/  LDL.LU R23, [R1+0x2af4] ;  /* 0x002af40001177983 */ /* 0x000ea20000300800 */
[----:B------:R-:W-:-:S03]  /*72bd0*/  IMAD.MOV.U32 R9, RZ, RZ, R18 ;  /* 0x000000ffff097224 */ /* 0x000fc600078e0012 */
[----:B------:R-:W2:Y:S04]  /*72be0*/  LDL.LU R22, [R1+0x2af8] ;  /* 0x002af80001167983 */ /* 0x000ea80000300800 */
[----:B------:R-:W2:Y:S04]  /*72bf0*/  LDL.LU R19, [R1+0x2afc] ;  /* 0x002afc0001137983 */ /* 0x000ea80000300800 */
[----:B------:R1:W-:Y:S04]  /*72c00*/  LDGSTS.E [R6+0xc500], desc[UR60][R8.64], P1 ;  /* 0x0c50000008067fae */ /* 0x0003e8000892187c */
[----:B------:R-:W2:Y:S01]  /*72c10*/  LDL.LU R18, [R1+0x2b00] ;  /* 0x002b000001127983 */ /* 0x000ea20000300800 */
[----:B-1----:R-:W-:Y:S01]  /*72c20*/  MOV R8, R16 ;  /* 0x0000001000087202 */ /* 0x002fe20000000f00 */
[----:B------:R-:W-:-:S02]  /*72c30*/  IMAD.MOV.U32 R9, RZ, RZ, R17 ;  /* 0x000000ffff097224 */ /* 0x000fc400078e0011 */
[----:B------:R-:W2:Y:S04]  /*72c40*/  LDL.LU R16, [R1+0x2b08] ;  /* 0x002b080001107983 */ /* 0x000ea80000300800 */
[----:B------:R1:W-:Y:S02]  /*72c50*/  LDGSTS.E [R6+0xc580], desc[UR60][R8.64], P1 ;  /* 0x0c58000008067fae */ /* 0x0003e4000892187c */
[----:B-1----:R-:W-:Y:S02]  /*72c60*/  IMAD.MOV.U32 R8, RZ, RZ, R14 ;  /* 0x000000ffff087224 */ /* 0x002fe400078e000e */
[----:B---3--:R-:W3:Y:S01]  /*72c70*/  LDL.LU R14, [R1+0x2b10] ;  /* 0x002b1000010e7983 */ /* 0x008ee20000300800 */
[----:B------:R-:W-:-:S05]  /*72c80*/  IMAD.MOV.U32 R9, RZ, RZ, R15 ;  /* 0x000000ffff097224 */ /* 0x000fca00078e000f */
[----:B------:R1:W-:Y:S01]  /*72c90*/  LDGSTS.E [R6+0xc600], desc[UR60][R8.64], P1 ;  /* 0x0c60000008067fae */ /* 0x0003e2000892187c */
[-C--:B----4-:R-:W-:Y:S02]  /*72ca0*/  IADD3 R12, P0, R12, R2.reuse, RZ ;  /* 0x000000020c0c7210 */ /* 0x090fe40007f1e0ff */
[----:B------:R-:W-:-:S03]  /*72cb0*/  IADD3 R10, P2, R10, R2, RZ ;  /* 0x000000020a0a7210 */ /* 0x000fc60007f5e0ff */
[----:B------:R-:W-:Y:S01]  /*72cc0*/  STL [R1+0x2a20], R12 ;  /* 0x002a200c01007387 */ /* 0x000fe20000100800 */
[----:B-1----:R-:W-:Y:S02]  /*72cd0*/  IMAD.MOV.U32 R8, RZ, RZ, R12 ;  /* 0x000000ffff087224 */ /* 0x002fe400078e000c */
[--C-:B------:R-:W-:Y:S02]  /*72ce0*/  IMAD.X R13, R13, 0x1, R3.reuse, P0 ;  /* 0x000000010d0d7824 */ /* 0x100fe400000e0603 */
[----:B------:R-:W-:-:S03]  /*72cf0*/  IMAD.X R11, R11, 0x1, R3, P2 ;  /* 0x000000010b0b7824 */ /* 0x000fc600010e0603 */
[----:B------:R1:W-:Y:S04]  /*72d00*/  STL [R1+0x2a1c], R13 ;  /* 0x002a1c0d01007387 */ /* 0x0003e80000100800 */
[----:B------:R-:W-:Y:S04]  /*72d10*/  STL [R1+0x2a28], R10 ;  /* 0x002a280a01007387 */ /* 0x000fe80000100800 */
[----:B------:R-:W4:Y:S04]  /*72d20*/  LDL.LU R17, [R1+0x2b04] ;  /* 0x002b040001117983 */ /* 0x000f280000300800 */
[----:B------:R1:W-:Y:S01]  /*72d30*/  STL [R1+0x2a24], R11 ;  /* 0x002a240b01007387 */ /* 0x0003e20000100800 */
[----:B------:R-:W-:-:S03]  /*72d40*/  MOV R9, R13 ;  /* 0x0000000d00097202 */ /* 0x000fc60000000f00 */
[----:B------:R-:W4:Y:S04]  /*72d50*/  LDL.LU R15, [R1+0x2b0c] ;  /* 0x002b0c00010f7983 */ /* 0x000f280000300800 */
[----:B------:R1:W-:Y:S04]  /*72d60*/  LDGSTS.E [R6+0xc680], desc[UR60][R8.64], P1 ;  /* 0x0c68000008067fae */ /* 0x0003e8000892187c */
[----:B-1----:R-:W4:Y:S04]  /*72d70*/  LDL.LU R13, [R1+0x2b14] ;  /* 0x002b1400010d7983 */ /* 0x002f280000300800 */
[----:B------:R-:W4:Y:S01]  /*72d80*/  LDL.LU R12, [R1+0x2b18] ;  /* 0x002b1800010c7983 */ /* 0x000f220000300800 */
[----:B------:R-:W-:-:S02]  /*72d90*/  IMAD.MOV.U32 R9, RZ, RZ, R11 ;  /* 0x000000ffff097224 */ /* 0x000fc400078e000b */
[----:B------:R-:W-:Y:S01]  /*72da0*/  IMAD.MOV.U32 R8, RZ, RZ, R10 ;  /* 0x000000ffff087224 */ /* 0x000fe200078e000a */
[----:B------:R-:W4:Y:S04]  /*72db0*/  LDL.LU R11, [R1+0x2b1c] ;  /* 0x002b1c00010b7983 */ /* 0x000f280000300800 */
[----:B------:R-:W4:Y:S04]  /*72dc0*/  LDL.LU R10, [R1+0x2b20] ;  /* 0x002b2000010a7983 */ /* 0x000f280000300800 */
[----:B------:R1:W-:Y:S01]  /*72dd0*/  LDGSTS.E [R6+0xc700], desc[UR60][R8.64], P1 ;  /* 0x0c70000008067fae */ /* 0x0003e2000892187c */
[----:B--2---:R-:W-:-:S05]  /*72de0*/  IADD3 R7, P0, R7, R2, RZ ;  /* 0x0000000207077210 */ /* 0x004fca0007f1e0ff */
[----:B------:R-:W-:Y:S01]  /*72df0*/  IMAD.X R20, R20, 0x1, R3, P0 ;  /* 0x0000000114147824 */ /* 0x000fe200000e0603 */
[----:B------:R-:W-:Y:S03]  /*72e00*/  STL [R1+0x2a30], R7 ;  /* 0x002a300701007387 */ /* 0x000fe60000100800 */
[----:B-1----:R-:W-:Y:S01]  /*72e10*/  IMAD.MOV.U32 R9, RZ, RZ, R20 ;  /* 0x000000ffff097224 */ /* 0x002fe200078e0014 */
[----:B------:R1:W-:Y:S04]  /*72e20*/  STL [R1+0x2a2c], R20 ;  /* 0x002a2c1401007387 */ /* 0x0003e80000100800 */
[----:B------:R-:W2:Y:S01]  /*72e30*/  LDL.LU R21, [R1+0x2b24] ;  /* 0x002b240001157983 */ /* 0x000ea20000300800 */
[----:B------:R-:W-:Y:S01]  /*72e40*/  IMAD.MOV.U32 R8, RZ, RZ, R7 ;  /* 0x000000ffff087224 */ /* 0x000fe200078e0007 */
[----:B------:R-:W-:-:S02]  /*72e50*/  UISETP.GT.AND UP1, UPT, UR12, 0x35, UPT ;  /* 0x000000350c00788c */ /* 0x000fc4000bf24270 */
[----:B-1----:R-:W2:Y:S04]  /*72e60*/  LDL.LU R20, [R1+0x2b28] ;  /* 0x002b280001147983 */ /* 0x002ea80000300800 */
[----:B------:R-:W2:Y:S04]  /*72e70*/  LDL.LU R24, [R1+0x2b2c] ;  /* 0x002b2c0001187983 */ /* 0x000ea80000300800 */
[----:B------:R-:W2:Y:S01]  /*72e80*/  LDL.LU R7, [R1+0x2b30] ;  /* 0x002b300001077983 */ /* 0x000ea20000300800 */
[----:B------:R-:W-:-:S03]  /*72e90*/  USEL UR10, URZ, 0x4, !UP1 ;  /* 0x000000043f0a7887 */ /* 0x000fc6000c800000 */
[----:B------:R1:W-:Y:S01]  /*72ea0*/  LDGSTS.E [R6+0xc780], desc[UR60][R8.64], P1 ;  /* 0x0c78000008067fae */ /* 0x0003e2000892187c */
[----:B------:R-:W-:Y:S01]  /*72eb0*/  USEL UR10, UR10, URZ, !UP0 ;  /* 0x0000003f0a0a7287 */ /* 0x000fe2000c000000 */
[----:B------:R-:W-:-:S05]  /*72ec0*/  IADD3 R22, P1, R22, R2, RZ ;  /* 0x0000000216167210 */ /* 0x000fca0007f3e0ff */
[----:B------:R-:W-:Y:S01]  /*72ed0*/  ISETP.NE.U32.AND P0, PT, RZ, UR10, PT ;  /* 0x0000000aff007c0c */ /* 0x000fe2000bf05070 */
[----:B------:R-:W-:Y:S01]  /*72ee0*/  IMAD.X R23, R23, 0x1, R3, P1 ;  /* 0x0000000117177824 */ /* 0x000fe200008e0603 */
[-C--:B------:R-:W-:Y:S01]  /*72ef0*/  IADD3 R18, P2, R18, R2.reuse, RZ ;  /* 0x0000000212127210 */ /* 0x080fe20007f5e0ff */
[----:B-1----:R-:W-:Y:S02]  /*72f00*/  IMAD.MOV.U32 R8, RZ, RZ, R22 ;  /* 0x000000ffff087224 */ /* 0x002fe400078e0016 */
[----:B------:R-:W-:Y:S01]  /*72f10*/  IMAD.MOV.U32 R9, RZ, RZ, R23 ;  /* 0x000000ffff097224 */ /* 0x000fe200078e0017 */
[----:B------:R-:W-:Y:S02]  /*72f20*/  IADD3.X R19, R19, R3, RZ, P2, !PT ;  /* 0x0000000313137210 */ /* 0x000fe400017fe4ff */
[----:B------:R-:W-:-:S05]  /*72f30*/  IADD3 R16, P1, R16, R2, RZ ;  /* 0x0000000210107210 */ /* 0x000fca0007f3e0ff */
[----:B------:R1:W-:Y:S01]  /*72f40*/  LDGSTS.E [R6+0xd400], desc[UR60][R8.64], P0 ;  /* 0x0d40000008067fae */ /* 0x0003e2000812187c */
[----:B---3--:R-:W-:Y:S01]  /*72f50*/  IADD3 R14, P2, R14, R2, RZ ;  /* 0x000000020e0e7210 */ /* 0x008fe20007f5e0ff */
[----:B-1----:R-:W-:Y:S02]  /*72f60*/  IMAD.MOV.U32 R8, RZ, RZ, R18 ;  /* 0x000000ffff087224 */ /* 0x002fe400078e0012 */
[----:B------:R-:W-:-:S05]  /*72f70*/  IMAD.MOV.U32 R9, RZ, RZ, R19 ;  /* 0x000000ffff097224 */ /* 0x000fca00078e0013 */
[----:B------:R1:W-:Y:S04]  /*72f80*/  LDGSTS.E [R6+0xd480], desc[UR60][R8.64], P0 ;  /* 0x0d48000008067fae */ /* 0x0003e8000812187c */
[----:B------:R-:W-:Y:S04]  /*72f90*/  STL [R1+0x2af8], R22 ;  /* 0x002af81601007387 */ /* 0x000fe80000100800 */
[----:B------:R-:W-:Y:S04]  /*72fa0*/  STL [R1+0x2af4], R23 ;  /* 0x002af41701007387 */ /* 0x000fe80000100800 */
[----:B------:R-:W-:Y:S01]  /*72fb0*/  STL [R1+0x2b00], R18 ;  /* 0x002b001201007387 */ /* 0x000fe20000100800 */
[----:B-1----:R-:W-:-:S03]  /*72fc0*/  MOV R8, R16 ;  /* 0x0000001000087202 */ /* 0x002fc60000000f00 */
[----:B------:R-:W-:Y:S04]  /*72fd0*/  STL [R1+0x2afc], R19 ;  /* 0x002afc1301007387 */ /* 0x000fe80000100800 */
[----:B------:R-:W-:Y:S01]  /*72fe0*/  STL [R1+0x2b08], R16 ;  /* 0x002b081001007387 */ /* 0x000fe20000100800 */
[----:B----4-:R-:W-:-:S04]  /*72ff0*/  IMAD.X R17, R17, 0x1, R3, P1 ;  /* 0x0000000111117824 */ /* 0x010fc800008e0603 */
[----:B------:R-:W-:Y:S02]  /*73000*/  IMAD.MOV.U32 R9, RZ, RZ, R17 ;  /* 0x000000ffff097224 */ /* 0x000fe400078e0011 */
[--C-:B------:R-:W-:Y:S01]  /*73010*/  IMAD.X R15, R15, 0x1, R3.reuse, P2 ;  /* 0x000000010f0f7824 */ /* 0x100fe200010e0603 */
[----:B------:R-:W-:Y:S02]  /*73020*/  IADD3 R12, P1, R12, R2, RZ ;  /* 0x000000020c0c7210 */ /* 0x000fe40007f3e0ff */
[----:B------:R1:W-:Y:S03]  /*73030*/  LDGSTS.E [R6+0xd500], desc[UR60][R8.64], P0 ;  /* 0x0d50000008067fae */ /* 0x0003e6000812187c */
[----:B------:R-:W-:Y:S01]  /*73040*/  IMAD.X R13, R13, 0x1, R3, P1 ;  /* 0x000000010d0d7824 */ /* 0x000fe200008e0603 */
[----:B------:R-:W-:Y:S01]  /*73050*/  STL [R1+0x2b04], R17 ;  /* 0x002b041101007387 */ /* 0x000fe20000100800 */
[----:B-1----:R-:W-:-:S02]  /*73060*/  IMAD.MOV.U32 R8, RZ, RZ, R14 ;  /* 0x000000ffff087224 */ /* 0x002fc400078e000e */
[----:B------:R-:W-:Y:S01]  /*73070*/  IMAD.MOV.U32 R9, RZ, RZ, R15 ;  /* 0x000000ffff097224 */ /* 0x000fe200078e000f */
[----:B------:R-:W-:Y:S01]  /*73080*/  IADD3 R10, P2, R10, R2, RZ ;  /* 0x000000020a0a7210 */ /* 0x000fe20007f5e0ff */
[----:B------:R-:W-:Y:S04]  /*73090*/  STL [R1+0x2b10], R14 ;  /* 0x002b100e01007387 */ /* 0x000fe80000100800 */
[----:B------:R1:W-:Y:S04]  /*730a0*/  LDGSTS.E [R6+0xd580], desc[UR60][R8.64], P0 ;  /* 0x0d58000008067fae */ /* 0x0003e8000812187c */
[----:B------:R-:W-:Y:S01]  /*730b0*/  STL [R1+0x2b0c], R15 ;  /* 0x002b0c0f01007387 */ /* 0x000fe20000100800 */
[----:B------:R-:W-:-:S03]  /*730c0*/  IMAD.X R11, R11, 0x1, R3, P2 ;  /* 0x000000010b0b7824 */ /* 0x000fc600010e0603 */
[----:B------:R-:W-:Y:S04]  /*730d0*/  STL [R1+0x2b18], R12 ;  /* 0x002b180c01007387 */ /* 0x000fe80000100800 */
[----:B------:R-:W-:Y:S04]  /*730e0*/  STL [R1+0x2b14], R13 ;  /* 0x002b140d01007387 */ /* 0x000fe80000100800 */
[----:B------:R-:W-:Y:S04]  /*730f0*/  STL [R1+0x2b20], R10 ;  /* 0x002b200a01007387 */ /* 0x000fe80000100800 */
[----:B------:R3:W-:Y:S01]  /*73100*/  STL [R1+0x2b1c], R11 ;  /* 0x002b1c0b01007387 */ /* 0x0007e20000100800 */
[----:B-1----:R-:W-:Y:S01]  /*73110*/  IMAD.MOV.U32 R8, RZ, RZ, R12 ;  /* 0x000000ffff087224 */ /* 0x002fe200078e000c */
[----:B------:R-:W-:-:S05]  /*73120*/  MOV R9, R13 ;  /* 0x0000000d00097202 */ /* 0x000fca0000000f00 */
[----:B------:R1:W-:Y:S02]  /*73130*/  LDGSTS.E [R6+0xd600], desc[UR60][R8.64], P0 ;  /* 0x0d60000008067fae */ /* 0x0003e4000812187c */
[----:B-1----:R-:W-:Y:S02]  /*73140*/  IMAD.MOV.U32 R8, RZ, RZ, R10 ;  /* 0x000000ffff087224 */ /* 0x002fe400078e000a */
[----:B------:R-:W-:Y:S02]  /*73150*/  IMAD.MOV.U32 R9, RZ, RZ, R11 ;  /* 0x000000ffff097224 */ /* 0x000fe400078e000b */
[----:B---3--:R-:W3:Y:S04]  /*73160*/  LDL.LU.64 R10, [R1+0x2150] ;  /* 0x00215000010a7983 */ /* 0x008ee80000300a00 */
[----:B------:R-:W4:Y:S04]  /*73170*/  LDL.LU.64 R12, [R1+0x2148] ;  /* 0x00214800010c7983 */ /* 0x000f280000300a00 */
[----:B------:R-:W4:Y:S04]  /*73180*/  LDL.LU.64 R14, [R1+0x2140] ;  /* 0x00214000010e7983 */ /* 0x000f280000300a00 */
[----:B------:R-:W4:Y:S04]  /*73190*/  LDL.LU.64 R16, [R1+0x2138] ;  /* 0x0021380001107983 */ /* 0x000f280000300a00 */
[----:B------:R-:W4:Y:S04]  /*731a0*/  LDL.LU.64 R18, [R1+0x2130] ;  /* 0x0021300001127983 */ /* 0x000f280000300a00 */
[----:B------:R1:W-:Y:S01]  /*731b0*/  LDGSTS.E [R6+0xd680], desc[UR60][R8.64], P0 ;  /* 0x0d68000008067fae */ /* 0x0003e2000812187c */
[----:B--2---:R-:W-:-:S02]  /*731c0*/  IADD3 R20, P1, R20, R2, RZ ;  /* 0x0000000214147210 */ /* 0x004fc40007f3e0ff */
[----:B------:R-:W-:-:S03]  /*731d0*/  IADD3 R7, P2, R7, R2, RZ ;  /* 0x0000000207077210 */ /* 0x000fc60007f5e0ff */
[--C-:B------:R-:W-:Y:S01]  /*731e0*/  IMAD.X R21, R21, 0x1, R3.reuse, P1 ;  /* 0x0000000115157824 */ /* 0x100fe200008e0603 */
[----:B------:R-:W-:Y:S01]  /*731f0*/  STL [R1+0x2b28], R20 ;  /* 0x002b281401007387 */ /* 0x000fe20000100800 */
[----:B------:R-:W-:Y:S02]  /*73200*/  IMAD.X R24, R24, 0x1, R3, P2 ;  /* 0x0000000118187824 */ /* 0x000fe400010e0603 */
[----:B-1----:R-:W-:Y:S02]  /*73210*/  IMAD.MOV.U32 R8, RZ, RZ, R20 ;  /* 0x000000ffff087224 */ /* 0x002fe400078e0014 */
[----:B------:R-:W-:Y:S01]  /*73220*/  IMAD.MOV.U32 R9, RZ, RZ, R21 ;  /* 0x000000ffff097224 */ /* 0x000fe200078e0015 */
[----:B------:R1:W-:Y:S04]  /*73230*/  STL [R1+0x2b24], R21 ;  /* 0x002b241501007387 */ /* 0x0003e80000100800 */
[----:B------:R-:W-:Y:S04]  /*73240*/  STL [R1+0x2b30], R7 ;  /* 0x002b300701007387 */ /* 0x000fe80000100800 */
[----:B------:R2:W-:Y:S04]  /*73250*/  LDGSTS.E [R6+0xd700], desc[UR60][R8.64], P0 ;  /* 0x0d70000008067fae */ /* 0x0005e8000812187c */
[----:B-1----:R-:W4:Y:S04]  /*73260*/  LDL.LU.64 R20, [R1+0x2128] ;  /* 0x0021280001147983 */ /* 0x002f280000300a00 */
[----:B------:R1:W-:Y:S04]  /*73270*/  STL [R1+0x2b2c], R24 ;  /* 0x002b2c1801007387 */ /* 0x0003e80000100800 */
[----:B------:R-:W4:Y:S01]  /*73280*/  LDL.LU.64 R22, [R1+0x2120] ;  /* 0x0021200001167983 */ /* 0x000f220000300a00 */
[----:B--2---:R-:W-:-:S03]  /*73290*/  IMAD.MOV.U32 R9, RZ, RZ, R24 ;  /* 0x000000ffff097224 */ /* 0x004fc600078e0018 */
[----:B-1----:R-:W2:Y:S04]  /*732a0*/  LDL.LU.64 R24, [R1+0x2118] ;  /* 0x0021180001187983 */ /* 0x002ea80000300a00 */
        /* <DEDUP_REMOVED lines=14> */
[----:B------:R-:W-:-:S05]  /*73390*/  MOV R8, R7 ;  /* 0x0000000700087202 */ /* 0x000fca0000000f00 */
[----:B------:R3:W-:Y:S01]  /*733a0*/  LDGSTS.E [R6+0xd780], desc[UR60][R8.64], P0 ;  /* 0x0d78000008067fae */ /* 0x0007e2000812187c */
[----:B------:R-:W-:-:S04]  /*733b0*/  UISETP.GT.AND UP1, UPT, UR12, 0x39, UPT ;  /* 0x000000390c00788c */ /* 0x000fc8000bf24270 */
[----:B------:R-:W-:Y:S02]  /*733c0*/  USEL UR10, URZ, 0x4, !UP1 ;  /* 0x000000043f0a7887 */ /* 0x000fe4000c800000 */
[----:B------:R-:W-:Y:S02]  /*733d0*/  UISETP.GT.AND UP2, UPT, UR12, 0x3d, UPT ;  /* 0x0000003d0c00788c */ /* 0x000fe4000bf44270 */
[----:B------:R-:W-:Y:S02]  /*733e0*/  USEL UR10, UR10, URZ, !UP0 ;  /* 0x0000003f0a0a7287 */ /* 0x000fe4000c000000 */
[----:B------:R-:W-:-:S04]  /*733f0*/  USEL UR11, URZ, 0x4, !UP2 ;  /* 0x000000043f0b7887 */ /* 0x000fc8000d000000 */
[----:B------:R-:W-:Y:S01]  /*73400*/  ISETP.NE.U32.AND P1, PT, RZ, UR10, PT ;  /* 0x0000000aff007c0c */ /* 0x000fe2000bf25070 */
[----:B------:R-:W-:-:S06]  /*73410*/  USEL UR11, UR11, URZ, !UP0 ;  /* 0x0000003f0b0b7287 */ /* 0x000fcc000c000000 */
[----:B------:R-:W-:Y:S02]  /*73420*/  ISETP.NE.U32.AND P2, PT, RZ, UR11, PT ;  /* 0x0000000bff007c0c */ /* 0x000fe4000bf45070 */
[----:B---3--:R-:W-:-:S05]  /*73430*/  IADD3 R8, P0, R10, R2, RZ ;  /* 0x000000020a087210 */ /* 0x008fca0007f1e0ff */
[----:B------:R-:W-:Y:S01]  /*73440*/  IMAD.X R7, R11, 0x1, R3, P0 ;  /* 0x000000010b077824 */ /* 0x000fe200000e0603 */
[----:B----4-:R-:W-:-:S05]  /*73450*/  IADD3 R10, P0, R12, R2, RZ ;  /* 0x000000020c0a7210 */ /* 0x010fca0007f1e0ff */
        /* <DEDUP_REMOVED lines=8> */
[----:B------:R-:W-:Y:S02]  /*734e0*/  IADD3.X R17, R21, R3, RZ, P0, !PT ;  /* 0x0000000315117210 */ /* 0x000fe400007fe4ff */
[----:B------:R-:W-:-:S05]  /*734f0*/  IADD3 R20, P0, R22, R2, RZ ;  /* 0x0000000216147210 */ /* 0x000fca0007f1e0ff */
        /* <DEDUP_REMOVED lines=15> */
[----:B------:R-:W-:-:S05]  /*735f0*/  IADD3 R36, P0, R48, R2, RZ ;  /* 0x0000000230247210 */ /* 0x000fca0007f1e0ff */
[----:B------:R-:W-:Y:S01]  /*73600*/  IMAD.X R35, R49, 0x1, R3, P0 ;  /* 0x0000000131237824 */ /* 0x000fe200000e0603 */
[----:B------:R-:W-:-:S05]  /*73610*/  IADD3 R38, P0, R46, R2, RZ ;  /* 0x000000022e267210 */ /* 0x000fca0007f1e0ff */
[----:B------:R-:W-:Y:S01]  /*73620*/  IMAD.X R37, R47, 0x1, R3, P0 ;  /* 0x000000012f257824 */ /* 0x000fe200000e0603 */
[----:B------:R-:W-:Y:S01]  /*73630*/  IADD3 R44, P0, R44, R2, RZ ;  /* 0x000000022c2c7210 */ /* 0x000fe20007f1e0ff */
[----:B------:R-:W-:Y:S02]  /*73640*/  IMAD.MOV.U32 R230, RZ, RZ, R8 ;  /* 0x000000ffffe67224 */ /* 0x000fe400078e0008 */
[----:B------:R-:W-:Y:S01]  /*73650*/  IMAD.MOV.U32 R231, RZ, RZ, R7 ;  /* 0x000000ffffe77224 */ /* 0x000fe200078e0007 */
[----:B------:R-:W-:Y:S01]  /*73660*/  MOV R228, R10 ;  /* 0x0000000a00e47202 */ /* 0x000fe20000000f00 */
[----:B------:R-:W-:Y:S02]  /*73670*/  IMAD.X R45, R45, 0x1, R3, P0 ;  /* 0x000000012d2d7824 */ /* 0x000fe400000e0603 */
[----:B------:R-:W-:Y:S02]  /*73680*/  IMAD.MOV.U32 R229, RZ, RZ, R9 ;  /* 0x000000ffffe57224 */ /* 0x000fe400078e0009 */
[----:B------:R-:W-:-:S02]  /*73690*/  IMAD.MOV.U32 R226, RZ, RZ, R12 ;  /* 0x000000ffffe27224 */ /* 0x000fc400078e000c */
[----:B------:R-:W-:Y:S01]  /*736a0*/  IMAD.MOV.U32 R227, RZ, RZ, R11 ;  /* 0x000000ffffe37224 */ /* 0x000fe200078e000b */
[----:B------:R-:W-:Y:S01]  /*736b0*/  STL [R1+0x2fbc], R44 ;  /* 0x002fbc2c01007387 */ /* 0x000fe20000100800 */
[----:B------:R-:W-:Y:S02]  /*736c0*/  IMAD.MOV.U32 R224, RZ, RZ, R14 ;  /* 0x000000ffffe07224 */ /* 0x000fe400078e000e */
[----:B------:R-:W-:Y:S01]  /*736d0*/  IMAD.MOV.U32 R225, RZ, RZ, R13 ;  /* 0x000000ffffe17224 */ /* 0x000fe200078e000d */
[----:B------:R-:W-:Y:S01]  /*736e0*/  STL [R1+0x2f34], R45 ;  /* 0x002f342d01007387 */ /* 0x000fe20000100800 */
[----:B------:R-:W-:Y:S01]  /*736f0*/  IMAD.MOV.U32 R68, RZ, RZ, R16 ;  /* 0x000000ffff447224 */ /* 0x000fe200078e0010 */
[----:B------:R-:W-:Y:S02]  /*73700*/  MOV R69, R15 ;  /* 0x0000000f00457202 */ /* 0x000fe40000000f00 */
[----:B------:R-:W-:Y:S01]  /*73710*/  STL.64 [R1+0x2150], R230 ;  /* 0x002150e601007387 */ /* 0x000fe20000100a00 */
[----:B------:R-:W-:-:S02]  /*73720*/  IMAD.MOV.U32 R66, RZ, RZ, R18 ;  /* 0x000000ffff427224 */ /* 0x000fc400078e0012 */
[----:B------:R-:W-:Y:S01]  /*73730*/  IMAD.MOV.U32 R67, RZ, RZ, R17 ;  /* 0x000000ffff437224 */ /* 0x000fe200078e0011 */
[----:B------:R-:W-:Y:S01]  /*73740*/  STL.64 [R1+0x2148], R228 ;  /* 0x002148e401007387 */ /* 0x000fe20000100a00 */
[----:B------:R-:W-:Y:S02]  /*73750*/  IMAD.MOV.U32 R64, RZ, RZ, R20 ;  /* 0x000000ffff407224 */ /* 0x000fe400078e0014 */
[----:B------:R-:W-:Y:S01]  /*73760*/  IMAD.MOV.U32 R65, RZ, RZ, R19 ;  /* 0x000000ffff417224 */ /* 0x000fe200078e0013 */
[----:B------:R-:W-:Y:S01]  /*73770*/  STL.64 [R1+0x2140], R226 ;  /* 0x002140e201007387 */ /* 0x000fe20000100a00 */
[----:B------:R-:W-:Y:S02]  /*73780*/  IMAD.MOV.U32 R62, RZ, RZ, R22 ;  /* 0x000000ffff3e7224 */ /* 0x000fe400078e0016 */
[----:B------:R-:W-:Y:S01]  /*73790*/  IMAD.MOV.U32 R63, RZ, RZ, R21 ;  /* 0x000000ffff3f7224 */ /* 0x000fe200078e0015 */
[----:B------:R-:W-:Y:S01]  /*737a0*/  STL.64 [R1+0x2138], R224 ;  /* 0x002138e001007387 */ /* 0x000fe20000100a00 */
[----:B------:R-:W-:Y:S01]  /*737b0*/  MOV R60, R24 ;  /* 0x00000018003c7202 */ /* 0x000fe20000000f00 */
[----:B------:R-:W-:-:S02]  /*737c0*/  IMAD.MOV.U32 R61, RZ, RZ, R23 ;  /* 0x000000ffff3d7224 */ /* 0x000fc400078e0017 */
        /* <DEDUP_REMOVED lines=8> */
[----:B------:R-:W-:-:S02]  /*73850*/  MOV R55, R29 ;  /* 0x0000001d00377202 */ /* 0x000fc40000000f00 */
[----:B------:R-:W-:Y:S01]  /*73860*/  STL.64 [R1+0x2118], R62 ;  /* 0x0021183e01007387 */ /* 0x000fe20000100a00 */
[----:B------:R-:W-:Y:S02]  /*73870*/  IMAD.MOV.U32 R52, RZ, RZ, R32 ;  /* 0x000000ffff347224 */ /* 0x000fe400078e0020 */
        /* <DEDUP_REMOVED lines=18> */
[----:B------:R-:W4:Y:S04]  /*739a0*/  LDL.LU R19, [R1+0x2f14] ;  /* 0x002f140001137983 */ /* 0x000f280000300800 */
[----:B------:R-:W-:Y:S04]  /*739b0*/  LDGSTS.E [R6+0xe400], desc[UR60][R230.64], P1 ;  /* 0x0e400000e6067fae */ /* 0x000fe8000892187c */
[----:B------:R-:W-:Y:S04]  /*739c0*/  LDGSTS.E [R6+0xe480], desc[UR60][R228.64], P1 ;  /* 0x0e480000e4067fae */ /* 0x000fe8000892187c */
[----:B------:R-:W-:Y:S04]  /*739d0*/  LDGSTS.E [R6+0xe500], desc[UR60][R226.64], P1 ;  /* 0x0e500000e2067fae */ /* 0x000fe8000892187c */
[----:B------:R-:W-:Y:S04]  /*739e0*/  LDGSTS.E [R6+0xe580], desc[UR60][R224.64], P1 ;  /* 0x0e580000e0067fae */ /* 0x000fe8000892187c */
[----:B------:R-:W-:Y:S04]  /*739f0*/  LDGSTS.E [R6+0xe600], desc[UR60][R68.64], P1 ;  /* 0x0e60000044067fae */ /* 0x000fe8000892187c */
[----:B------:R-:W-:Y:S04]  /*73a00*/  LDGSTS.E [R6+0xe680], desc[UR60][R66.64], P1 ;  /* 0x0e68000042067fae */ /* 0x000fe8000892187c */
[----:B------:R-:W-:Y:S04]  /*73a10*/  LDGSTS.E [R6+0xe700], desc[UR60][R64.64], P1 ;  /* 0x0e70000040067fae */ /* 0x000fe8000892187c */
[----:B------:R-:W4:Y:S04]  /*73a20*/  LDL.LU R13, [R1+0x2f18] ;  /* 0x002f1800010d7983 */ /* 0x000f280000300800 */
[----:B------:R-:W-:Y:S04]  /*73a30*/  LDGSTS.E [R6+0xe780], desc[UR60][R62.64], P1 ;  /* 0x0e7800003e067fae */ /* 0x000fe8000892187c */
[----:B------:R-:W-:Y:S04]  /*73a40*/  LDGSTS.E [R6+0xf400], desc[UR60][R60.64], P2 ;  /* 0x0f4000003c067fae */ /* 0x000fe8000912187c */
[----:B------:R-:W-:Y:S04]  /*73a50*/  LDGSTS.E [R6+0xf480], desc[UR60][R58.64], P2 ;  /* 0x0f4800003a067fae */ /* 0x000fe8000912187c */
[----:B------:R-:W-:Y:S04]  /*73a60*/  LDGSTS.E [R6+0xf500], desc[UR60][R56.64], P2 ;  /* 0x0f50000038067fae */ /* 0x000fe8000912187c */
[----:B------:R-:W4:Y:S01]  /*73a70*/  LDL.LU R10, [R1+0x2f10] ;  /* 0x002f1000010a7983 */ /* 0x000f220000300800 */
[----:B------:R-:W-:-:S03]  /*73a80*/  IADD3 R42, P1, R42, R2, RZ ;  /* 0x000000022a2a7210 */ /* 0x000fc60007f3e0ff */
[----:B------:R-:W-:Y:S04]  /*73a90*/  LDGSTS.E [R6+0xf580], desc[UR60][R54.64], P2 ;  /* 0x0f58000036067fae */ /* 0x000fe8000912187c */
[----:B------:R-:W4:Y:S04]  /*73aa0*/  LDL.LU R20, [R1+0x2f0c] ;  /* 0x002f0c0001147983 */ /* 0x000f280000300800 */
[----:B------:R-:W-:Y:S04]  /*73ab0*/  LDGSTS.E [R6+0xf600], desc[UR60][R52.64], P2 ;  /* 0x0f60000034067fae */ /* 0x000fe8000912187c */
[----:B------:R-:W-:Y:S04]  /*73ac0*/  LDGSTS.E [R6+0xf680], desc[UR60][R50.64], P2 ;  /* 0x0f68000032067fae */ /* 0x000fe8000912187c */
[----:B------:R-:W-:Y:S04]  /*73ad0*/  LDGSTS.E [R6+0xf700], desc[UR60][R48.64], P2 ;  /* 0x0f70000030067fae */ /* 0x000fe8000912187c */
[----:B------:R-:W-:Y:S01]  /*73ae0*/  LDGSTS.E [R6+0xf780], desc[UR60][R46.64], P2 ;  /* 0x0f7800002e067fae */ /* 0x000fe2000912187c */
[----:B------:R-:W-:Y:S01]  /*73af0*/  IMAD.X R43, R43, 0x1, R3, P1 ;  /* 0x000000012b2b7824 */ /* 0x000fe200008e0603 */
[----:B------:R-:W-:-:S02]  /*73b00*/  IADD3 R39, P2, R39, R2, RZ ;  /* 0x0000000227277210 */ /* 0x000fc40007f5e0ff */
[----:B------:R-:W4:Y:S04]  /*73b10*/  LDL.LU R14, [R1+0x2f04] ;  /* 0x002f0400010e7983 */ /* 0x000f280000300800 */
[----:B------:R-:W-:Y:S04]  /*73b20*/  STL [R1+0x2f38], R42 ;  /* 0x002f382a01007387 */ /* 0x000fe80000100800 */
[----:B------:R-:W-:Y:S01]  /*73b30*/  STL [R1+0x2f2c], R43 ;  /* 0x002f2c2b01007387 */ /* 0x000fe20000100800 */
[----:B------:R-:W-:-:S03]  /*73b40*/  IMAD.X R41, R41, 0x1, R3, P2 ;  /* 0x0000000129297824 */ /* 0x000fc600010e0603 */
[----:B------:R-:W-:Y:S04]  /*73b50*/  STL [R1+0x2f30], R39 ;  /* 0x002f302701007387 */ /* 0x000fe80000100800 */
[----:B------:R-:W4:Y:S04]  /*73b60*/  LDL.LU R16, [R1+0x2f08] ;  /* 0x002f080001107983 */ /* 0x000f280000300800 */
[----:B------:R-:W-:Y:S04]  /*73b70*/  STL [R1+0x2f24], R41 ;  /* 0x002f242901007387 */ /* 0x000fe80000100800 */
[----:B------:R-:W4:Y:S01]  /*73b80*/  LDL.LU R17, [R1+0x2efc] ;  /* 0x002efc0001117983 */ /* 0x000f220000300800 */
[----:B------:R-:W-:Y:S01]  /*73b90*/  UISETP.GT.AND UP3, UPT, UR12, 0x2, UPT ;  /* 0x000000020c00788c */ /* 0x000fe2000bf64270 */
[----:B------:R-:W-:Y:S01]  /*73ba0*/  LOP3.LUT R7, R40, 0x40, RZ, 0x3c, !PT ;  /* 0x0000004028077812 */ /* 0x000fe200078e3cff */
[----:B------:R-:W-:-:S02]  /*73bb0*/  IMAD.MOV.U32 R8, RZ, RZ, R44 ;  /* 0x000000ffff087224 */ /* 0x000fc400078e002c */
[----:B------:R-:W-:Y:S01]  /*73bc0*/  IMAD.MOV.U32 R9, RZ, RZ, R45 ;  /* 0x000000ffff097224 */ /* 0x000fe200078e002d */
[----:B------:R-:W-:Y:S01]  /*73bd0*/  USEL UR10, URZ, 0x4, !UP3 ;  /* 0x000000043f0a7887 */ /* 0x000fe2000d800000 */
[----:B------:R-:W4:Y:S01]  /*73be0*/  LDL.LU R15, [R1+0x2ec0] ;  /* 0x002ec000010f7983 */ /* 0x000f220000300800 */
[----:B------:R-:W-:-:S03]  /*73bf0*/  VIADD R7, R7, UR13 ;  /* 0x0000000d07077c36 */ /* 0x000fc60008000000 */
[----:B------:R-:W4:Y:S01]  /*73c00*/  LDL.LU R6, [R1+0x2e38] ;  /* 0x002e380001067983 */ /* 0x000f220000300800 */
[----:B------:R-:W-:-:S06]  /*73c10*/  USEL UR10, UR10, URZ, !UP0 ;  /* 0x0000003f0a0a7287 */ /* 0x000fcc000c000000 */
        /* <DEDUP_REMOVED lines=11> */
[----:B------:R-:W-:Y:S01]  /*73cd0*/  STL [R1+0x2f28], R12 ;  /* 0x002f280c01007387 */ /* 0x000fe20000100800 */
[----:B------:R-:W-:-:S03]  /*73ce0*/  IMAD.X R19, R19, 0x1, R3, P2 ;  /* 0x0000000113137824 */ /* 0x000fc600010e0603 */
[----:B------:R2:W-:Y:S01]  /*73cf0*/  STL [R1+0x2f1c], R18 ;  /* 0x002f1c1201007387 */ /* 0x0005e20000100800 */
[----:B-1----:R-:W-:-:S03]  /*73d00*/  MOV R9, R18 ;  /* 0x0000001200097202 */ /* 0x002fc60000000f00 */
[----:B------:R-:W-:Y:S01]  /*73d10*/  STL [R1+0x2f20], R11 ;  /* 0x002f200b01007387 */ /* 0x000fe20000100800 */
[----:B------:R-:W-:Y:S01]  /*73d20*/  IMAD.MOV.U32 R8, RZ, RZ, R12 ;  /* 0x000000ffff087224 */ /* 0x000fe200078e000c */
[-C--:B------:R-:W-:Y:S02]  /*73d30*/  IADD3 R13, P1, R13, R2.reuse, RZ ;  /* 0x000000020d0d7210 */ /* 0x080fe40007f3e0ff */
[----:B------:R-:W-:Y:S02]  /*73d40*/  IADD3 R10, P2, R10, R2, RZ ;  /* 0x000000020a0a7210 */ /* 0x000fe40007f5e0ff */
[----:B------:R1:W-:Y:S04]  /*73d50*/  LDGSTS.E [R7+0x980], desc[UR60][R8.64], P0 ;  /* 0x0098000008077fae */ /* 0x0003e8000812187c */
[----:B--2---:R-:W2:Y:S04]  /*73d60*/  LDL.LU R18, [R1+0x2e34] ;  /* 0x002e340001127983 */ /* 0x004ea80000300800 */
[----:B------:R3:W-:Y:S04]  /*73d70*/  STL [R1+0x2f14], R19 ;  /* 0x002f141301007387 */ /* 0x0007e80000100800 */
[----:B------:R-:W4:Y:S01]  /*73d80*/  LDL.LU R12, [R1+0x2e2c] ;  /* 0x002e2c00010c7983 */ /* 0x000f220000300800 */
[----:B------:R-:W-:-:S02]  /*73d90*/  IMAD.X R20, R20, 0x1, R3, P1 ;  /* 0x0000000114147824 */ /* 0x000fc400008e0603 */
[----:B-1----:R-:W-:Y:S02]  /*73da0*/  IMAD.MOV.U32 R8, RZ, RZ, R11 ;  /* 0x000000ffff087224 */ /* 0x002fe400078e000b */
[----:B------:R-:W-:Y:S02]  /*73db0*/  IMAD.MOV.U32 R9, RZ, RZ, R19 ;  /* 0x000000ffff097224 */ /* 0x000fe400078e0013 */
[----:B---3--:R-:W3:Y:S04]  /*73dc0*/  LDL.LU R19, [R1+0x2e30] ;  /* 0x002e300001137983 */ /* 0x008ee80000300800 */
[----:B------:R-:W3:Y:S04]  /*73dd0*/  LDL.LU R11, [R1+0x2e28] ;  /* 0x002e2800010b7983 */ /* 0x000ee80000300800 */
[----:B------:R-:W-:Y:S04]  /*73de0*/  STL [R1+0x2f18], R13 ;  /* 0x002f180d01007387 */ /* 0x000fe80000100800 */
[----:B------:R1:W-:Y:S04]  /*73df0*/  LDGSTS.E [R7+0xa00], desc[UR60][R8.64], P0 ;  /* 0x00a0000008077fae */ /* 0x0003e8000812187c */
[----:B------:R1:W-:Y:S04]  /*73e00*/  STL [R1+0x2f0c], R20 ;  /* 0x002f0c1401007387 */ /* 0x0003e80000100800 */
[----:B------:R-:W-:Y:S01]  /*73e10*/  STL [R1+0x2f10], R10 ;  /* 0x002f100a01007387 */ /* 0x000fe20000100800 */
[----:B------:R-:W-:Y:S01]  /*73e20*/  IMAD.X R14, R14, 0x1, R3, P2 ;  /* 0x000000010e0e7824 */ /* 0x000fe200010e0603 */
[----:B------:R-:W-:Y:S01]  /*73e30*/  IADD3 R16, P1, R16, R2, RZ ;  /* 0x0000000210107210 */ /* 0x000fe20007f3e0ff */
[----:B-1----:R-:W-:-:S02]  /*73e40*/  IMAD.MOV.U32 R9, RZ, RZ, R20 ;  /* 0x000000ffff097224 */ /* 0x002fc400078e0014 */
[----:B------:R-:W3:Y:S01]  /*73e50*/  LDL.LU R20, [R1+0x2e24] ;  /* 0x002e240001147983 */ /* 0x000ee20000300800 */
[----:B------:R-:W-:-:S03]  /*73e60*/  IMAD.MOV.U32 R8, RZ, RZ, R13 ;  /* 0x000000ffff087224 */ /* 0x000fc600078e000d */
[----:B------:R1:W-:Y:S04]  /*73e70*/  STL [R1+0x2f04], R14 ;  /* 0x002f040e01007387 */ /* 0x0003e80000100800 */
[----:B------:R-:W3:Y:S01]  /*73e80*/  LDL.LU R13, [R1+0x2e1c] ;  /* 0x002e1c00010d7983 */ /* 0x000ee20000300800 */
[----:B------:R-:W-:-:S03]  /*73e90*/  IMAD.X R17, R17, 0x1, R3, P1 ;  /* 0x0000000111117824 */ /* 0x000fc600008e0603 */
[----:B------:R1:W-:Y:S02]  /*73ea0*/  LDGSTS.E [R7+0xa80], desc[UR60][R8.64], P0 ;  /* 0x00a8000008077fae */ /* 0x0003e4000812187c */
[----:B-1----:R-:W-:Y:S01]  /*73eb0*/  MOV R8, R10 ;  /* 0x0000000a00087202 */ /* 0x002fe20000000f00 */
[----:B------:R-:W-:Y:S02]  /*73ec0*/  IMAD.MOV.U32 R9, RZ, RZ, R14 ;  /* 0x000000ffff097224 */ /* 0x000fe400078e000e */
[----:B------:R-:W3:Y:S04]  /*73ed0*/  LDL.LU R14, [R1+0x2e20] ;  /* 0x002e2000010e7983 */ /* 0x000ee80000300800 */
[----:B------:R-:W3:Y:S04]  /*73ee0*/  LDL.LU R10, [R1+0x2e18] ;  /* 0x002e1800010a7983 */ /* 0x000ee80000300800 */
[----:B------:R1:W-:Y:S04]  /*73ef0*/  LDGSTS.E [R7+0xb00], desc[UR60][R8.64], P0 ;  /* 0x00b0000008077fae */ /* 0x0003e8000812187c */
[----:B------:R-:W-:Y:S04]  /*73f00*/  STL [R1+0x2f08], R16 ;  /* 0x002f081001007387 */ /* 0x000fe80000100800 */
[----:B------:R1:W-:Y:S02]  /*73f10*/  STL [R1+0x2efc], R17 ;  /* 0x002efc1101007387 */ /* 0x0003e40000100800 */
[----:B-1----:R-:W-:-:S02]  /*73f20*/  IMAD.MOV.U32 R9, RZ, RZ, R17 ;  /* 0x000000ffff097224 */ /* 0x002fc400078e0011 */
[----:B------:R-:W3:Y:S01]  /*73f30*/  LDL.LU R17, [R1+0x2e14] ;  /* 0x002e140001117983 */ /* 0x000ee20000300800 */
[----:B------:R-:W-:-:S03]  /*73f40*/  IMAD.MOV.U32 R8, RZ, RZ, R16 ;  /* 0x000000ffff087224 */ /* 0x000fc600078e0010 */
[----:B------:R-:W3:Y:S01]  /*73f50*/  LDL.LU R16, [R1+0x2e0c] ;  /* 0x002e0c0001107983 */ /* 0x000ee20000300800 */
[-C--:B------:R-:W-:Y:S02]  /*73f60*/  IADD3 R15, P1, R15, R2.reuse, RZ ;  /* 0x000000020f0f7210 */ /* 0x080fe40007f3e0ff */
[----:B------:R-:W-:Y:S01]  /*73f70*/  IADD3 R6, P2, R6, R2, RZ ;  /* 0x0000000206067210 */ /* 0x000fe20007f5e0ff */
[----:B------:R1:W-:Y:S04]  /*73f80*/  LDGSTS.E [R7+0xb80], desc[UR60][R8.64], P0 ;  /* 0x00b8000008077fae */ /* 0x0003e8000812187c */
[----:B------:R4:W-:Y:S01]  /*73f90*/  STL [R1+0x2ec0], R15 ;  /* 0x002ec00f01007387 */ /* 0x0009e20000100800 */
[----:B------:R-:W-:Y:S01]  /*73fa0*/  UISETP.GT.AND UP1, UPT, UR12, 0x6, UPT ;  /* 0x000000060c00788c */ /* 0x000fe2000bf24270 */
[----:B-1----:R-:W-:-:S03]  /*73fb0*/  MOV R8, R15 ;  /* 0x0000000f00087202 */ /* 0x002fc60000000f00 */
[----:B------:R-:W-:-:S04]  /*73fc0*/  USEL UR10, URZ, 0x4, !UP1 ;  /* 0x000000043f0a7887 */ /* 0x000fc8000c800000 */
[----:B------:R-:W-:-:S06]  /*73fd0*/  USEL UR10, UR10, URZ, !UP0 ;  /* 0x0000003f0a0a7287 */ /* 0x000fcc000c000000 */
[----:B------:R-:W-:Y:S01]  /*73fe0*/  ISETP.NE.U32.AND P0, PT, RZ, UR10, PT ;  /* 0x0000000aff007c0c */ /* 0x000fe2000bf05070 */
[--C-:B--2---:R-:W-:Y:S02]  /*73ff0*/  IMAD.X R18, R18, 0x1, R3.reuse, P1 ;  /* 0x0000000112127824 */ /* 0x104fe400008e0603 */
[----:B----4-:R-:W-:-:S03]  /*74000*/  IMAD.X R12, R12, 0x1, R3, P2 ;  /* 0x000000010c0c7824 */ /* 0x010fc600010e0603 */
[----:B------:R1:W-:Y:S04]  /*74010*/  STL [R1+0x2e34], R18 ;  /* 0x002e341201007387 */ /* 0x0003e80000100800 */
[----:B------:R2:W-:Y:S04]  /*74020*/  STL [R1+0x2e38], R6 ;  /* 0x002e380601007387 */ /* 0x0005e80000100800 */
[----:B------:R-:W4:Y:S01]  /*74030*/  LDL.LU R15, [R1+0x2e10] ;  /* 0x002e1000010f7983 */ /* 0x000f220000300800 */
[----:B------:R-:W-:-:S03]  /*74040*/  IMAD.MOV.U32 R9, RZ, RZ, R18 ;  /* 0x000000ffff097224 */ /* 0x000fc600078e0012 */
[----:B------:R2:W-:Y:S04]  /*74050*/  STL [R1+0x2e2c], R12 ;  /* 0x002e2c0c01007387 */ /* 0x0005e80000100800 */
[----:B------:R2:W-:Y:S04]  /*74060*/  LDGSTS.E [R7+0x1800], desc[UR60][R8.64], P0 ;  /* 0x0180000008077fae */ /* 0x0005e8000812187c */
[----:B-1----:R-:W4:Y:S01]  /*74070*/  LDL.LU R18, [R1+0x2e04] ;  /* 0x002e040001127983 */ /* 0x002f220000300800 */
[-C--:B---3--:R-:W-:Y:S02]  /*74080*/  IADD3 R19, P1, R19, R2.reuse, RZ ;  /* 0x0000000213137210 */ /* 0x088fe40007f3e0ff */
[----:B------:R-:W-:Y:S01]  /*74090*/  IADD3 R11, P2, R11, R2, RZ ;  /* 0x000000020b0b7210 */ /* 0x000fe20007f5e0ff */
[----:B--2---:R-:W-:-:S02]  /*740a0*/  IMAD.MOV.U32 R8, RZ, RZ, R6 ;  /* 0x000000ffff087224 */ /* 0x004fc400078e0006 */
[----:B------:R-:W-:Y:S01]  /*740b0*/  IMAD.MOV.U32 R9, RZ, RZ, R12 ;  /* 0x000000ffff097224 */ /* 0x000fe200078e000c */
[----:B------:R-:W2:Y:S04]  /*740c0*/  LDL.LU R6, [R1+0x2e08] ;  /* 0x002e080001067983 */ /* 0x000ea80000300800 */
[----:B------:R-:W3:Y:S01]  /*740d0*/  LDL.LU R12, [R1+0x2d84] ;  /* 0x002d8400010c7983 */ /* 0x000ee20000300800 */
[----:B------:R-:W-:-:S03]  /*740e0*/  IMAD.X R20, R20, 0x1, R3, P1 ;  /* 0x0000000114147824 */ /* 0x000fc600008e0603 */
[----:B------:R-:W-:Y:S04]  /*740f0*/  STL [R1+0x2e30], R19 ;  /* 0x002e301301007387 */ /* 0x000fe80000100800 */
[----:B------:R1:W-:Y:S04]  /*74100*/  LDGSTS.E [R7+0x1880], desc[UR60][R8.64], P0 ;  /* 0x0188000008077fae */ /* 0x0003e8000812187c */
[----:B------:R1:W-:Y:S04]  /*74110*/  STL [R1+0x2e24], R20 ;  /* 0x002e241401007387 */ /* 0x0003e80000100800 */
[----:B------:R-:W-:Y:S01]  /*74120*/  STL [R1+0x2e28], R11 ;  /* 0x002e280b01007387 */ /* 0x000fe20000100800 */
[----:B------:R-:W-:Y:S01]  /*74130*/  IMAD.X R13, R13, 0x1, R3, P2 ;  /* 0x000000010d0d7824 */ /* 0x000fe200010e0603 */
[----:B-1----:R-:W-:-:S02]  /*74140*/  MOV R9, R20 ;  /* 0x0000001400097202 */ /* 0x002fc40000000f00 */
        /* <DEDUP_REMOVED lines=16> */
[----:B------:R-:W-:-:S02]  /*74250*/  IMAD.X R16, R16, 0x1, R3, P2 ;  /* 0x0000000110107824 */ /* 0x000fc400010e0603 */
[----:B-1----:R-:W-:Y:S02]  /*74260*/  IMAD.MOV.U32 R9, RZ, RZ, R17 ;  /* 0x000000ffff097224 */ /* 0x002fe400078e0011 */
[----:B------:R-:W3:Y:S01]  /*74270*/  LDL.LU R17, [R1+0x2d88] ;  /* 0x002d880001117983 */ /* 0x000ee20000300800 */
[----:B------:R-:W-:-:S03]  /*74280*/  IMAD.MOV.U32 R8, RZ, RZ, R14 ;  /* 0x000000ffff087224 */ /* 0x000fc600078e000e */
[----:B------:R1:W-:Y:S04]  /*74290*/  STL [R1+0x2e0c], R16 ;  /* 0x002e0c1001007387 */ /* 0x0003e80000100800 */
[----:B------:R-:W3:Y:S04]  /*742a0*/  LDL.LU R14, [R1+0x2d90] ;  /* 0x002d9000010e7983 */ /* 0x000ee80000300800 */
[----:B------:R1:W-:Y:S02]  /*742b0*/  LDGSTS.E [R7+0x1a00], desc[UR60][R8.64], P0 ;  /* 0x01a0000008077fae */ /* 0x0003e4000812187c */
[----:B-1----:R-:W-:Y:S01]  /*742c0*/  MOV R8, R10 ;  /* 0x0000000a00087202 */ /* 0x002fe20000000f00 */
[----:B------:R-:W-:-:S02]  /*742d0*/  IMAD.MOV.U32 R9, RZ, RZ, R16 ;  /* 0x000000ffff097224 */ /* 0x000fc400078e0010 */
[----:B------:R-:W3:Y:S04]  /*742e0*/  LDL.LU R16, [R1+0x2d9c] ;  /* 0x002d9c0001107983 */ /* 0x000ee80000300800 */
[----:B------:R-:W3:Y:S04]  /*742f0*/  LDL.LU R10, [R1+0x2da4] ;  /* 0x002da400010a7983 */ /* 0x000ee80000300800 */
[----:B------:R1:W-:Y:S01]  /*74300*/  LDGSTS.E [R7+0x1a80], desc[UR60][R8.64], P0 ;  /* 0x01a8000008077fae */ /* 0x0003e2000812187c */
[----:B------:R-:W-:-:S04]  /*74310*/  UISETP.GT.AND UP1, UPT, UR12, 0xa, UPT ;  /* 0x0000000a0c00788c */ /* 0x000fc8000bf24270 */
[----:B------:R-:W-:-:S04]  /*74320*/  USEL UR10, URZ, 0x4, !UP1 ;  /* 0x000000043f0a7887 */ /* 0x000fc8000c800000 */
[----:B------:R-:W-:Y:S01]  /*74330*/  USEL UR10, UR10, URZ, !UP0 ;  /* 0x0000003f0a0a7287 */ /* 0x000fe2000c000000 */
[----:B----4-:R-:W-:-:S05]  /*74340*/  IADD3 R15, P1, R15, R2, RZ ;  /* 0x000000020f0f7210 */ /* 0x010fca0007f3e0ff */
[----:B------:R-:W-:Y:S01]  /*74350*/  IMAD.X R18, R18, 0x1, R3, P1 ;  /* 0x0000000112127824 */ /* 0x000fe200008e0603 */
[----:B------:R-:W-:Y:S03]  /*74360*/  STL [R1+0x2e10], R15 ;  /* 0x002e100f01007387 */ /* 0x000fe60000100800 */
[----:B-1----:R-:W-:Y:S01]  /*74370*/  IMAD.MOV.U32 R9, RZ, RZ, R18 ;  /* 0x000000ffff097224 */ /* 0x002fe200078e0012 */
[----:B------:R1:W-:Y:S01]  /*74380*/  STL [R1+0x2e04], R18 ;  /* 0x002e041201007387 */ /* 0x0003e20000100800 */
[----:B------:R-:W-:Y:S01]  /*74390*/  IMAD.MOV.U32 R8, RZ, RZ, R15 ;  /* 0x000000ffff087224 */ /* 0x000fe200078e000f */
[----:B--2---:R-:W-:-:S04]  /*743a0*/  IADD3 R6, P2, R6, R2, RZ ;  /* 0x0000000206067210 */ /* 0x004fc80007f5e0ff */
[----:B------:R2:W-:Y:S04]  /*743b0*/  LDGSTS.E [R7+0x1b00], desc[UR60][R8.64], P0 ;  /* 0x01b0000008077fae */ /* 0x0005e8000812187c */
[----:B-1----:R-:W4:Y:S04]  /*743c0*/  LDL.LU R18, [R1+0x2d98] ;  /* 0x002d980001127983 */ /* 0x002f280000300800 */
[----:B------:R-:W4:Y:S01]  /*743d0*/  LDL.LU R15, [R1+0x2da0] ;  /* 0x002da000010f7983 */ /* 0x000f220000300800 */
[----:B---3--:R-:W-:Y:S02]  /*743e0*/  IADD3 R12, P3, R12, R2, RZ ;  /* 0x000000020c0c7210 */ /* 0x008fe40007f7e0ff */
[----:B------:R-:W-:Y:S01]  /*743f0*/  ISETP.NE.U32.AND P1, PT, RZ, UR10, PT ;  /* 0x0000000aff007c0c */ /* 0x000fe2000bf25070 */
[----:B------:R1:W-:Y:S01]  /*74400*/  STL [R1+0x2e08], R6 ;  /* 0x002e080601007387 */ /* 0x0003e20000100800 */
[----:B--2---:R-:W-:Y:S01]  /*74410*/  MOV R8, R6 ;  /* 0x0000000600087202 */ /* 0x004fe20000000f00 */
[----:B------:R-:W-:-:S04]  /*74420*/  IMAD.X R20, R20, 0x1, R3, P2 ;  /* 0x0000000114147824 */ /* 0x000fc800010e0603 */
[----:B------:R-:W-:Y:S02]  /*74430*/  IMAD.MOV.U32 R9, RZ, RZ, R20 ;  /* 0x000000ffff097224 */ /* 0x000fe400078e0014 */
[----:B------:R-:W-:Y:S01]  /*74440*/  IMAD.X R19, R19, 0x1, R3, P3 ;  /* 0x0000000113137824 */ /* 0x000fe200018e0603 */
[----:B------:R-:W-:Y:S04]  /*74450*/  STL [R1+0x2dfc], R20 ;  /* 0x002dfc1401007387 */ /* 0x000fe80000100800 */
[----:B------:R2:W-:Y:S04]  /*74460*/  LDGSTS.E [R7+0x1b80], desc[UR60][R8.64], P0 ;  /* 0x01b8000008077fae */ /* 0x0005e8000812187c */
[----:B------:R3:W-:Y:S04]  /*74470*/  STL [R1+0x2d84], R12 ;  /* 0x002d840c01007387 */ /* 0x0007e80000100800 */
[----:B------:R-:W4:Y:S04]  /*74480*/  LDL.LU R21, [R1+0x2dac] ;  /* 0x002dac0001157983 */ /* 0x000f280000300800 */
[----:B------:R-:W-:Y:S04]  /*74490*/  STL [R1+0x2d80], R19 ;  /* 0x002d801301007387 */ /* 0x000fe80000100800 */
[----:B-1----:R-:W4:Y:S04]  /*744a0*/  LDL.LU R6, [R1+0x2db4] ;  /* 0x002db40001067983 */ /* 0x002f280000300800 */
[----:B------:R-:W4:Y:S01]  /*744b0*/  LDL.LU R22, [R1+0x2da8] ;  /* 0x002da80001167983 */ /* 0x000f220000300800 */
[----:B------:R-:W-:Y:S01]  /*744c0*/  IADD3 R13, P0, R13, R2, RZ ;  /* 0x000000020d0d7210 */ /* 0x000fe20007f1e0ff */
[----:B--2---:R-:W-:-:S02]  /*744d0*/  IMAD.MOV.U32 R8, RZ, RZ, R12 ;  /* 0x000000ffff087224 */ /* 0x004fc400078e000c */
[----:B------:R-:W-:Y:S01]  /*744e0*/  IMAD.MOV.U32 R9, RZ, RZ, R19 ;  /* 0x000000ffff097224 */ /* 0x000fe200078e0013 */
[----:B------:R-:W-:Y:S01]  /*744f0*/  IADD3 R11, P2, R11, R2, RZ ;  /* 0x000000020b0b7210 */ /* 0x000fe20007f5e0ff */
[----:B---3--:R-:W2:Y:S04]  /*74500*/  LDL.LU R12, [R1+0x2db0] ;  /* 0x002db000010c7983 */ /* 0x008ea80000300800 */
[----:B------:R1:W-:Y:S04]  /*74510*/  STL [R1+0x2d8c], R13 ;  /* 0x002d8c0d01007387 */ /* 0x0003e80000100800 */
[----:B------:R3:W-:Y:S01]  /*74520*/  LDGSTS.E [R7+0x2800], desc[UR60][R8.64], P1 ;  /* 0x0280000008077fae */ /* 0x0007e2000892187c */
[----:B------:R-:W-:-:S02]  /*74530*/  IMAD.X R17, R17, 0x1, R3, P0 ;  /* 0x0000000111117824 */ /* 0x000fc400000e0603 */
[----:B---3--:R-:W-:Y:S02]  /*74540*/  IMAD.MOV.U32 R8, RZ, RZ, R13 ;  /* 0x000000ffff087224 */ /* 0x008fe400078e000d */
[----:B------:R-:W-:Y:S01]  /*74550*/  IMAD.X R14, R14, 0x1, R3, P2 ;  /* 0x000000010e0e7824 */ /* 0x000fe200010e0603 */
[----:B------:R3:W-:Y:S04]  /*74560*/  STL [R1+0x2d88], R17 ;  /* 0x002d881101007387 */ /* 0x0007e80000100800 */
[----:B------:R3:W-:Y:S04]  /*74570*/  STL [R1+0x2d94], R11 ;  /* 0x002d940b01007387 */ /* 0x0007e80000100800 */
[----:B-1----:R-:W2:Y:S01]  /*74580*/  LDL.LU R13, [R1+0x2dbc] ;  /* 0x002dbc00010d7983 */ /* 0x002ea20000300800 */
[----:B------:R-:W-:-:S03]  /*74590*/  MOV R9, R17 ;  /* 0x0000001100097202 */ /* 0x000fc60000000f00 */
        /* <DEDUP_REMOVED lines=19> */
[----:B------:R-:W-:-:S05]  /*746d0*/  IMAD.MOV.U32 R9, RZ, RZ, R18 ;  /* 0x000000ffff097224 */ /* 0x000fca00078e0012 */
[----:B------:R1:W-:Y:S04]  /*746e0*/  LDGSTS.E [R7+0x2980], desc[UR60][R8.64], P1 ;  /* 0x0298000008077fae */ /* 0x0003e8000892187c */
[----:B-1----:R-:W4:Y:S01]  /*746f0*/  LDL.LU R18, [R1+0x2c90] ;  /* 0x002c900001127983 */ /* 0x002f220000300800 */
[----:B------:R-:W-:-:S03]  /*74700*/  IMAD.MOV.U32 R9, RZ, RZ, R15 ;  /* 0x000000ffff097224 */ /* 0x000fc600078e000f */
[----:B------:R-:W4:Y:S01]  /*74710*/  LDL.LU R15, [R1+0x2c94] ;  /* 0x002c9400010f7983 */ /* 0x000f220000300800 */
[----:B------:R-:W-:Y:S02]  /*74720*/  IADD3 R21, P0, R21, R2, RZ ;  /* 0x0000000215157210 */ /* 0x000fe40007f1e0ff */
[----:B------:R-:W-:Y:S01]  /*74730*/  MOV R8, R10 ;  /* 0x0000000a00087202 */ /* 0x000fe20000000f00 */
[----:B------:R-:W4:Y:S04]  /*74740*/  LDL.LU R16, [R1+0x2c98] ;  /* 0x002c980001107983 */ /* 0x000f280000300800 */
[----:B------:R-:W4:Y:S01]  /*74750*/  LDL.LU R10, [R1+0x2c9c] ;  /* 0x002c9c00010a7983 */ /* 0x000f220000300800 */
[----:B------:R-:W-:Y:S01]  /*74760*/  IADD3 R6, P2, R6, R2, RZ ;  /* 0x0000000206067210 */ /* 0x000fe20007f5e0ff */
[----:B------:R-:W-:-:S02]  /*74770*/  IMAD.X R22, R22, 0x1, R3, P0 ;  /* 0x0000000116167824 */ /* 0x000fc400000e0603 */
[----:B------:R1:W-:Y:S04]  /*74780*/  LDGSTS.E [R7+0x2a00], desc[UR60][R8.64], P1 ;  /* 0x02a0000008077fae */ /* 0x0003e8000892187c */
[----:B------:R-:W-:Y:S01]  /*74790*/  STL [R1+0x2dac], R21 ;  /* 0x002dac1501007387 */ /* 0x000fe20000100800 */
[----:B--2---:R-:W-:-:S03]  /*747a0*/  IMAD.X R12, R12, 0x1, R3, P2 ;  /* 0x000000010c0c7824 */ /* 0x004fc600010e0603 */
[----:B------:R-:W-:Y:S01]  /*747b0*/  STL [R1+0x2da8], R22 ;  /* 0x002da81601007387 */ /* 0x000fe20000100800 */
[----:B-1----:R-:W-:Y:S02]  /*747c0*/  IMAD.MOV.U32 R8, RZ, RZ, R21 ;  /* 0x000000ffff087224 */ /* 0x002fe400078e0015 */
[----:B------:R-:W-:Y:S01]  /*747d0*/  IMAD.MOV.U32 R9, RZ, RZ, R22 ;  /* 0x000000ffff097224 */ /* 0x000fe200078e0016 */
[----:B------:R-:W-:Y:S04]  /*747e0*/  STL [R1+0x2db4], R6 ;  /* 0x002db40601007387 */ /* 0x000fe80000100800 */
[----:B------:R1:W-:Y:S04]  /*747f0*/  STL [R1+0x2db0], R12 ;  /* 0x002db00c01007387 */ /* 0x0003e80000100800 */
[----:B------:R2:W-:Y:S01]  /*74800*/  LDGSTS.E [R7+0x2a80], desc[UR60][R8.64], P1 ;  /* 0x02a8000008077fae */ /* 0x0005e2000892187c */
[----:B------:R-:W-:Y:S01]  /*74810*/  IADD3 R13, P0, R13, R2, RZ ;  /* 0x000000020d0d7210 */ /* 0x000fe20007f1e0ff */
[----:B--2---:R-:W-:Y:S01]  /*74820*/  IMAD.MOV.U32 R8, RZ, RZ, R6 ;  /* 0x000000ffff087224 */ /* 0x004fe200078e0006 */
[----:B------:R-:W-:-:S03]  /*74830*/  MOV R9, R12 ;  /* 0x0000000c00097202 */ /* 0x000fc60000000f00 */
[----:B---3--:R-:W-:Y:S01]  /*74840*/  IMAD.X R17, R17, 0x1, R3, P0 ;  /* 0x0000000111117824 */ /* 0x008fe200000e0603 */
[----:B-1----:R-:W2:Y:S04]  /*74850*/  LDL.LU R12, [R1+0x2ca4] ;  /* 0x002ca400010c7983 */ /* 0x002ea80000300800 */
        /* <DEDUP_REMOVED lines=12> */
[-C--:B------:R-:W-:Y:S02]  /*74920*/  IADD3 R11, P1, R11, R2.reuse, RZ ;  /* 0x000000020b0b7210 */ /* 0x080fe40007f3e0ff */
[----:B------:R-:W-:-:S03]  /*74930*/  IADD3 R14, P2, R14, R2, RZ ;  /* 0x000000020e0e7210 */ /* 0x000fc60007f5e0ff */
[----:B------:R-:W-:Y:S01]  /*74940*/  ISETP.NE.U32.AND P0, PT, RZ, UR10, PT ;  /* 0x0000000aff007c0c */ /* 0x000fe2000bf05070 */
[----:B------:R4:W-:Y:S01]  /*74950*/  STL [R1+0x2c84], R11 ;  /* 0x002c840b01007387 */ /* 0x0009e20000100800 */
[----:B-1----:R-:W-:Y:S02]  /*74960*/  IMAD.MOV.U32 R8, RZ, RZ, R11 ;  /* 0x000000ffff087224 */ /* 0x002fe400078e000b */
[--C-:B----4-:R-:W-:Y:S02]  /*74970*/  IMAD.X R20, R20, 0x1, R3.reuse, P1 ;  /* 0x0000000114147824 */ /* 0x110fe400008e0603 */
[----:B------:R-:W-:-:S03]  /*74980*/  IMAD.X R19, R19, 0x1, R3, P2 ;  /* 0x0000000113137824 */ /* 0x000fc600010e0603 */
[----:B------:R-:W-:Y:S01]  /*74990*/  STL [R1+0x2c80], R20 ;  /* 0x002c801401007387 */ /* 0x000fe20000100800 */
[----:B------:R-:W-:-:S03]  /*749a0*/  MOV R9, R20 ;  /* 0x0000001400097202 */ /* 0x000fc60000000f00 */
[----:B------:R1:W-:Y:S04]  /*749b0*/  STL [R1+0x2c8c], R14 ;  /* 0x002c8c0e01007387 */ /* 0x0003e80000100800 */
[----:B------:R-:W4:Y:S04]  /*749c0*/  LDL.LU R11, [R1+0x2cb4] ;  /* 0x002cb400010b7983 */ /* 0x000f280000300800 */
[----:B------:R-:W-:Y:S04]  /*749d0*/  STL [R1+0x2c88], R19 ;  /* 0x002c881301007387 */ /* 0x000fe80000100800 */
[----:B------:R1:W-:Y:S02]  /*749e0*/  LDGSTS.E [R7+0x3800], desc[UR60][R8.64], P0 ;  /* 0x0380000008077fae */ /* 0x0003e4000812187c */
[----:B-1----:R-:W-:-:S02]  /*749f0*/  IMAD.MOV.U32 R8, RZ, RZ, R14 ;  /* 0x000000ffff087224 */ /* 0x002fc400078e000e */
[----:B------:R-:W4:Y:S01]  /*74a00*/  LDL.LU R14, [R1+0x2cb0] ;  /* 0x002cb000010e7983 */ /* 0x000f220000300800 */
[-C--:B------:R-:W-:Y:S02]  /*74a10*/  IADD3 R15, P1, R15, R2.reuse, RZ ;  /* 0x000000020f0f7210 */ /* 0x080fe40007f3e0ff */
[----:B------:R-:W-:Y:S01]  /*74a20*/  IADD3 R10, P2, R10, R2, RZ ;  /* 0x000000020a0a7210 */ /* 0x000fe20007f5e0ff */
[----:B------:R-:W-:Y:S02]  /*74a30*/  IMAD.MOV.U32 R9, RZ, RZ, R19 ;  /* 0x000000ffff097224 */ /* 0x000fe400078e0013 */
[--C-:B------:R-:W-:Y:S02]  /*74a40*/  IMAD.X R18, R18, 0x1, R3.reuse, P1 ;  /* 0x0000000112127824 */ /* 0x100fe400008e0603 */
[----:B------:R-:W-:Y:S01]  /*74a50*/  IMAD.X R16, R16, 0x1, R3, P2 ;  /* 0x0000000110107824 */ /* 0x000fe200010e0603 */
[----:B------:R1:W-:Y:S04]  /*74a60*/  STL [R1+0x2c94], R15 ;  /* 0x002c940f01007387 */ /* 0x0003e80000100800 */
[----:B------:R1:W-:Y:S04]  /*74a70*/  LDGSTS.E [R7+0x3880], desc[UR60][R8.64], P0 ;  /* 0x0388000008077fae */ /* 0x0003e8000812187c */
[----:B------:R-:W-:Y:S04]  /*74a80*/  STL [R1+0x2c90], R18 ;  /* 0x002c901201007387 */ /* 0x000fe80000100800 */
[----:B------:R-:W-:Y:S01]  /*74a90*/  STL [R1+0x2c9c], R10 ;  /* 0x002c9c0a01007387 */ /* 0x000fe20000100800 */
[----:B-1----:R-:W-:-:S03]  /*74aa0*/  IMAD.MOV.U32 R8, RZ, RZ, R15 ;  /* 0x000000ffff087224 */ /* 0x002fc600078e000f */
[----:B------:R-:W4:Y:S04]  /*74ab0*/  LDL.LU R15, [R1+0x2cbc] ;  /* 0x002cbc00010f7983 */ /* 0x000f280000300800 */
[----:B------:R1:W-:Y:S04]  /*74ac0*/  STL [R1+0x2c98], R16 ;  /* 0x002c981001007387 */ /* 0x0003e80000100800 */
[----:B------:R-:W4:Y:S04]  /*74ad0*/  LDL.LU R21, [R1+0x2238] ;  /* 0x0022380001157983 */ /* 0x000f280000300800 */
[----:B------:R-:W4:Y:S01]  /*74ae0*/  LDL.LU R20, [R1+0x2cb8] ;  /* 0x002cb80001147983 */ /* 0x000f220000300800 */
[----:B------:R-:W-:-:S03]  /*74af0*/  MOV R9, R18 ;  /* 0x0000001200097202 */ /* 0x000fc60000000f00 */
[----:B------:R-:W4:Y:S04]  /*74b00*/  LDL.LU R22, [R1+0x2234] ;  /* 0x0022340001167983 */ /* 0x000f280000300800 */
[----:B------:R1:W-:Y:S01]  /*74b10*/  LDGSTS.E [R7+0x3900], desc[UR60][R8.64], P0 ;  /* 0x0390000008077fae */ /* 0x0003e2000812187c */
[-C--:B--2---:R-:W-:Y:S02]  /*74b20*/  IADD3 R12, P1, R12, R2.reuse, RZ ;  /* 0x000000020c0c7210 */ /* 0x084fe40007f3e0ff */
[----:B---3--:R-:W-:Y:S01]  /*74b30*/  IADD3 R6, P2, R6, R2, RZ ;  /* 0x0000000206067210 */ /* 0x008fe20007f5e0ff */
[----:B-1----:R-:W-:Y:S02]  /*74b40*/  IMAD.MOV.U32 R8, RZ, RZ, R10 ;  /* 0x000000ffff087224 */ /* 0x002fe400078e000a */
[----:B------:R-:W-:-:S02]  /*74b50*/  IMAD.MOV.U32 R9, RZ, RZ, R16 ;  /* 0x000000ffff097224 */ /* 0x000fc400078e0010 */
[----:B------:R-:W2:Y:S04]  /*74b60*/  LDL.LU R16, [R1+0x2240] ;  /* 0x0022400001107983 */ /* 0x000ea80000300800 */
[----:B------:R-:W3:Y:S04]  /*74b70*/  LDL.LU R10, [R1+0x2248] ;  /* 0x00224800010a7983 */ /* 0x000ee80000300800 */
[----:B------:R-:W-:Y:S04]  /*74b80*/  STL [R1+0x2ca4], R12 ;  /* 0x002ca40c01007387 */ /* 0x000fe80000100800 */
[----:B------:R1:W-:Y:S01]  /*74b90*/  LDGSTS.E [R7+0x3980], desc[UR60][R8.64], P0 ;  /* 0x0398000008077fae */ /* 0x0003e2000812187c */
[----:B------:R-:W-:-:S02]  /*74ba0*/  IMAD.X R17, R17, 0x1, R3, P1 ;  /* 0x0000000111117824 */ /* 0x000fc400008e0603 */
[----:B------:R-:W-:-:S03]  /*74bb0*/  IMAD.X R13, R13, 0x1, R3, P2 ;  /* 0x000000010d0d7824 */ /* 0x000fc600010e0603 */
[----:B------:R1:W-:Y:S04]  /*74bc0*/  STL [R1+0x2ca0], R17 ;  /* 0x002ca01101007387 */ /* 0x0003e80000100800 */
[----:B------:R-:W-:Y:S01]  /*74bd0*/  STL [R1+0x2cac], R6 ;  /* 0x002cac0601007387 */ /* 0x000fe20000100800 */
[----:B-1----:R-:W-:Y:S01]  /*74be0*/  MOV R9, R17 ;  /* 0x0000001100097202 */ /* 0x002fe20000000f00 */
[----:B------:R-:W-:-:S05]  /*74bf0*/  IMAD.MOV.U32 R8, RZ, RZ, R12 ;  /* 0x000000ffff087224 */ /* 0x000fca00078e000c */
[----:B------:R1:W-:Y:S04]  /*74c00*/  LDGSTS.E [R7+0x3a00], desc[UR60][R8.64], P0 ;  /* 0x03a0000008077fae */ /* 0x0003e8000812187c */
[----:B------:R-:W3:Y:S04]  /*74c10*/  LDL.LU R17, [R1+0x223c] ;  /* 0x00223c0001117983 */ /* 0x000ee80000300800 */
[----:B------:R1:W-:Y:S04]  /*74c20*/  STL [R1+0x2ca8], R13 ;  /* 0x002ca80d01007387 */ /* 0x0003e80000100800 */
[----:B------:R-:W3:Y:S01]  /*74c30*/  LDL.LU R12, [R1+0x2244] ;  /* 0x00224400010c7983 */ /* 0x000ee20000300800 */
[----:B-1----:R-:W-:-:S02]  /*74c40*/  IMAD.MOV.U32 R9, RZ, RZ, R13 ;  /* 0x000000ffff097224 */ /* 0x002fc400078e000d */
        /* <DEDUP_REMOVED lines=13> */
[----:B-1----:R-:W-:Y:S02]  /*74d20*/  IMAD.MOV.U32 R8, RZ, RZ, R11 ;  /* 0x000000ffff087224 */ /* 0x002fe400078e000b */
[----:B------:R-:W-:Y:S01]  /*74d30*/  IMAD.MOV.U32 R9, RZ, RZ, R14 ;  /* 0x000000ffff097224 */ /* 0x000fe200078e000e */
[----:B------:R-:W-:-:S04]  /*74d40*/  ISETP.NE.U32.AND P1, PT, RZ, UR10, PT ;  /* 0x0000000aff007c0c */ /* 0x000fc8000bf25070 */
[----:B------:R1:W-:Y:S04]  /*74d50*/  LDGSTS.E [R7+0x3b00], desc[UR60][R8.64], P0 ;  /* 0x03b0000008077fae */ /* 0x0003e8000812187c */
[----:B----4-:R-:W4:Y:S04]  /*74d60*/  LDL.LU R14, [R1+0x2260] ;  /* 0x00226000010e7983 */ /* 0x010f280000300800 */
[----:B------:R-:W4:Y:S01]  /*74d70*/  LDL.LU R11, [R1+0x2268] ;  /* 0x00226800010b7983 */ /* 0x000f220000300800 */
[----:B------:R-:W-:-:S04]  /*74d80*/  IADD3 R15, P2, R15, R2, RZ ;  /* 0x000000020f0f7210 */ /* 0x000fc80007f5e0ff */
[----:B------:R-:W-:Y:S02]  /*74d90*/  IADD3.X R20, R20, R3, RZ, P2, !PT ;  /* 0x0000000314147210 */ /* 0x000fe400017fe4ff */
[----:B------:R-:W-:Y:S01]  /*74da0*/  IADD3 R21, P3, R21, R2, RZ ;  /* 0x0000000215157210 */ /* 0x000fe20007f7e0ff */
[----:B-1----:R-:W-:Y:S01]  /*74db0*/  IMAD.MOV.U32 R8, RZ, RZ, R15 ;  /* 0x000000ffff087224 */ /* 0x002fe200078e000f */
[----:B------:R-:W-:Y:S01]  /*74dc0*/  STL [R1+0x2cbc], R15 ;  /* 0x002cbc0f01007387 */ /* 0x000fe20000100800 */
[----:B------:R-:W-:-:S03]  /*74dd0*/  IMAD.MOV.U32 R9, RZ, RZ, R20 ;  /* 0x000000ffff097224 */ /* 0x000fc600078e0014 */
[----:B------:R1:W-:Y:S04]  /*74de0*/  STL [R1+0x2cb8], R20 ;  /* 0x002cb81401007387 */ /* 0x0003e80000100800 */
[----:B------:R-:W-:Y:S04]  /*74df0*/  STL [R1+0x2238], R21 ;  /* 0x0022381501007387 */ /* 0x000fe80000100800 */
[----:B------:R3:W-:Y:S01]  /*74e00*/  LDGSTS.E [R7+0x3b80], desc[UR60][R8.64], P0 ;  /* 0x03b8000008077fae */ /* 0x0007e2000812187c */
[----:B------:R-:W-:-:S03]  /*74e10*/  IMAD.X R22, R22, 0x1, R3, P3 ;  /* 0x0000000116167824 */ /* 0x000fc600018e0603 */
[----:B-1----:R-:W4:Y:S01]  /*74e20*/  LDL.LU R20, [R1+0x225c] ;  /* 0x00225c0001147983 */ /* 0x002f220000300800 */
[-C--:B--2---:R-:W-:Y:S01]  /*74e30*/  IADD3 R16, P0, R16, R2.reuse, RZ ;  /* 0x0000000210107210 */ /* 0x084fe20007f1e0ff */
[----:B---3--:R-:W-:Y:S02]  /*74e40*/  IMAD.MOV.U32 R8, RZ, RZ, R21 ;  /* 0x000000ffff087224 */ /* 0x008fe400078e0015 */
[----:B------:R-:W-:Y:S01]  /*74e50*/  IMAD.MOV.U32 R9, RZ, RZ, R22 ;  /* 0x000000ffff097224 */ /* 0x000fe200078e0016 */
[----:B------:R-:W-:Y:S01]  /*74e60*/  IADD3 R10, P2, R10, R2, RZ ;  /* 0x000000020a0a7210 */ /* 0x000fe20007f5e0ff */
[----:B------:R-:W-:Y:S04]  /*74e70*/  STL [R1+0x2234], R22 ;  /* 0x0022341601007387 */ /* 0x000fe80000100800 */
[----:B------:R-:W2:Y:S04]  /*74e80*/  LDL.LU R15, [R1+0x2264] ;  /* 0x00226400010f7983 */ /* 0x000ea80000300800 */
[----:B------:R1:W-:Y:S04]  /*74e90*/  STL [R1+0x2240], R16 ;  /* 0x0022401001007387 */ /* 0x0003e80000100800 */
[----:B------:R3:W-:Y:S01]  /*74ea0*/  LDGSTS.E [R7+0x4800], desc[UR60][R8.64], P1 ;  /* 0x0480000008077fae */ /* 0x0007e2000892187c */
[----:B------:R-:W-:Y:S01]  /*74eb0*/  IADD3.X R17, R17, R3, RZ, P0, !PT ;  /* 0x0000000311117210 */ /* 0x000fe200007fe4ff */
[----:B---3--:R-:W-:-:S02]  /*74ec0*/  IMAD.MOV.U32 R8, RZ, RZ, R16 ;  /* 0x000000ffff087224 */ /* 0x008fc400078e0010 */
[----:B------:R-:W-:Y:S02]  /*74ed0*/  IMAD.X R12, R12, 0x1, R3, P2 ;  /* 0x000000010c0c7824 */ /* 0x000fe400010e0603 */
[----:B------:R3:W-:Y:S04]  /*74ee0*/  STL [R1+0x223c], R17 ;  /* 0x00223c1101007387 */ /* 0x0007e80000100800 */
[----:B------:R-:W-:Y:S04]  /*74ef0*/  STL [R1+0x2248], R10 ;  /* 0x0022480a01007387 */ /* 0x000fe80000100800 */
[----:B-1----:R-:W2:Y:S01]  /*74f00*/  LDL.LU R16, [R1+0x2270] ;  /* 0x0022700001107983 */ /* 0x002ea20000300800 */
[----:B------:R-:W-:-:S03]  /*74f10*/  IMAD.MOV.U32 R9, RZ, RZ, R17 ;  /* 0x000000ffff097224 */ /* 0x000fc600078e0011 */
[----:B------:R1:W-:Y:S01]  /*74f20*/  STL [R1+0x2244], R12 ;  /* 0x0022440c01007387 */ /* 0x0003e20000100800 */
[----:B------:R-:W-:-:S03]  /*74f30*/  IADD3 R13, P0, R13, R2, RZ ;  /* 0x000000020d0d7210 */ /* 0x000fc60007f1e0ff */
[----:B------:R1:W-:Y:S04]  /*74f40*/  LDGSTS.E [R7+0x4880], desc[UR60][R8.64], P1 ;  /* 0x0488000008077fae */ /* 0x0003e8000892187c */
[----:B---3--:R-:W3:Y:S01]  /*74f50*/  LDL.LU R17, [R1+0x226c] ;  /* 0x00226c0001117983 */ /* 0x008ee20000300800 */
[----:B------:R-:W-:Y:S01]  /*74f60*/  IADD3 R6, P2, R6, R2, RZ ;  /* 0x0000000206067210 */ /* 0x000fe20007f5e0ff */
[----:B-1----:R-:W-:Y:S02]  /*74f70*/  IMAD.MOV.U32 R8, RZ, RZ, R10 ;  /* 0x000000ffff087224 */ /* 0x002fe400078e000a */
[----:B------:R-:W-:Y:S02]  /*74f80*/  IMAD.MOV.U32 R9, RZ, RZ, R12 ;  /* 0x000000ffff097224 */ /* 0x000fe400078e000c */
        /* <DEDUP_REMOVED lines=22> */
[----:B------:R-:W-:-:S05]  /*750f0*/  IADD3.X R20, R20, R3, RZ, P0, !PT ;  /* 0x0000000314147210 */ /* 0x000fca00007fe4ff */
[----:B------:R2:W-:Y:S01]  /*75100*/  STL [R1+0x225c], R20 ;  /* 0x00225c1401007387 */ /* 0x0005e20000100800 */
[----:B-1----:R-:W-:-:S03]  /*75110*/  IMAD.MOV.U32 R9, RZ, RZ, R20 ;  /* 0x000000ffff097224 */ /* 0x002fc600078e0014 */
[----:B------:R-:W-:Y:S01]  /*75120*/  STL [R1+0x2268], R11 ;  /* 0x0022680b01007387 */ /* 0x000fe20000100800 */
[----:B--2---:R-:W-:Y:S02]  /*75130*/  IMAD.X R15, R15, 0x1, R3, P2 ;  /* 0x000000010f0f7824 */ /* 0x004fe400010e0603 */
[----:B------:R-:W-:-:S05]  /*75140*/  IMAD.MOV.U32 R8, RZ, RZ, R14 ;  /* 0x000000ffff087224 */ /* 0x000fca00078e000e */
[----:B------:R1:W-:Y:S04]  /*75150*/  LDGSTS.E [R7+0x4a80], desc[UR60][R8.64], P1 ;  /* 0x04a8000008077fae */ /* 0x0003e8000892187c */
[----:B------:R-:W2:Y:S04]  /*75160*/  LDL.LU R20, [R1+0x2344] ;  /* 0x0023440001147983 */ /* 0x000ea80000300800 */
[----:B------:R1:W-:Y:S04]  /*75170*/  STL [R1+0x2264], R15 ;  /* 0x0022640f01007387 */ /* 0x0003e80000100800 */
[----:B------:R-:W2:Y:S01]  /*75180*/  LDL.LU R14, [R1+0x234c] ;  /* 0x00234c00010e7983 */ /* 0x000ea20000300800 */
[----:B-1----:R-:W-:-:S02]  /*75190*/  IMAD.MOV.U32 R8, RZ, RZ, R11 ;  /* 0x000000ffff087224 */ /* 0x002fc400078e000b */
[----:B------:R-:W-:Y:S02]  /*751a0*/  IMAD.MOV.U32 R9, RZ, RZ, R15 ;  /* 0x000000ffff097224 */ /* 0x000fe400078e000f */
[----:B------:R-:W2:Y:S04]  /*751b0*/  LDL.LU R15, [R1+0x2358] ;  /* 0x00235800010f7983 */ /* 0x000ea80000300800 */
[----:B------:R-:W2:Y:S04]  /*751c0*/  LDL.LU R11, [R1+0x2360] ;  /* 0x00236000010b7983 */ /* 0x000ea80000300800 */
[----:B------:R1:W-:Y:S01]  /*751d0*/  LDGSTS.E [R7+0x4b00], desc[UR60][R8.64], P1 ;  /* 0x04b0000008077fae */ /* 0x0003e2000892187c */
[----:B------:R-:W-:-:S04]  /*751e0*/  IADD3 R16, P0, R16, R2, RZ ;  /* 0x0000000210107210 */ /* 0x000fc80007f1e0ff */
[----:B---3--:R-:W-:Y:S01]  /*751f0*/  IADD3.X R17, R17, R3, RZ, P0, !PT ;  /* 0x0000000311117210 */ /* 0x008fe200007fe4ff */
[----:B------:R3:W-:Y:S01]  /*75200*/  STL [R1+0x2270], R16 ;  /* 0x0022701001007387 */ /* 0x0007e20000100800 */
[----:B-1----:R-:W-:-:S03]  /*75210*/  IMAD.MOV.U32 R8, RZ, RZ, R16 ;  /* 0x000000ffff087224 */ /* 0x002fc600078e0010 */
[----:B------:R1:W-:Y:S01]  /*75220*/  STL [R1+0x226c], R17 ;  /* 0x00226c1101007387 */ /* 0x0003e20000100800 */
[----:B------:R-:W-:-:S03]  /*75230*/  IMAD.MOV.U32 R9, RZ, RZ, R17 ;  /* 0x000000ffff097224 */ /* 0x000fc600078e0011 */
[----:B---3--:R-:W3:Y:S04]  /*75240*/  LDL.LU R16, [R1+0x2354] ;  /* 0x0023540001107983 */ /* 0x008ee80000300800 */
[----:B------:R1:W-:Y:S04]  /*75250*/  LDGSTS.E [R7+0x4b80], desc[UR60][R8.64], P1 ;  /* 0x04b8000008077fae */ /* 0x0003e8000892187c */
[----:B-1----:R-:W3:Y:S01]  /*75260*/  LDL.LU R17, [R1+0x235c] ;  /* 0x00235c0001117983 */ /* 0x002ee20000300800 */
[-C--:B------:R-:W-:Y:S02]  /*75270*/  IADD3 R12, P1, R12, R2.reuse, RZ ;  /* 0x000000020c0c7210 */ /* 0x080fe40007f3e0ff */
[----:B------:R-:W-:-:S03]  /*75280*/  IADD3 R10, P2, R10, R2, RZ ;  /* 0x000000020a0a7210 */ /* 0x000fc60007f5e0ff */
[----:B------:R1:W-:Y:S01]  /*75290*/  STL [R1+0x2338], R12 ;  /* 0x0023380c01007387 */ /* 0x0003e20000100800 */
[----:B------:R-:W-:Y:S01]  /*752a0*/  UISETP.GT.AND UP1, UPT, UR12, 0x16, UPT ;  /* 0x000000160c00788c */ /* 0x000fe2000bf24270 */
[----:B------:R-:W-:-:S03]  /*752b0*/  IMAD.MOV.U32 R8, RZ, RZ, R12 ;  /* 0x000000ffff087224 */ /* 0x000fc600078e000c */
[----:B------:R-:W-:-:S04]  /*752c0*/  USEL UR10, URZ, 0x4, !UP1 ;  /* 0x000000043f0a7887 */ /* 0x000fc8000c800000 */
[----:B------:R-:W-:-:S06]  /*752d0*/  USEL UR10, UR10, URZ, !UP0 ;  /* 0x0000003f0a0a7287 */ /* 0x000fcc000c000000 */
[----:B------:R-:W-:Y:S01]  /*752e0*/  ISETP.NE.U32.AND P0, PT, RZ, UR10, PT ;  /* 0x0000000aff007c0c */ /* 0x000fe2000bf05070 */
[--C-:B------:R-:W-:Y:S02]  /*752f0*/  IMAD.X R18, R18, 0x1, R3.reuse, P1 ;  /* 0x0000000112127824 */ /* 0x100fe400008e0603 */
[----:B------:R-:W-:-:S03]  /*75300*/  IMAD.X R13, R13, 0x1, R3, P2 ;  /* 0x000000010d0d7824 */ /* 0x000fc600010e0603 */
[----:B------:R4:W-:Y:S04]  /*75310*/  STL [R1+0x2334], R18 ;  /* 0x0023341201007387 */ /* 0x0009e80000100800 */
[----:B------:R4:W-:Y:S04]  /*75320*/  STL [R1+0x2340], R10 ;  /* 0x0023400a01007387 */ /* 0x0009e80000100800 */
[----:B-1----:R-:W3:Y:S01]  /*75330*/  LDL.LU R12, [R1+0x2368] ;  /* 0x00236800010c7983 */ /* 0x002ee20000300800 */
[----:B------:R-:W-:-:S03]  /*75340*/  MOV R9, R18 ;  /* 0x0000001200097202 */ /* 0x000fc60000000f00 */
[----:B------:R1:W-:Y:S01]  /*75350*/  STL [R1+0x233c], R13 ;  /* 0x00233c0d01007387 */ /* 0x0003e20000100800 */
[----:B----4-:R-:W-:-:S03]  /*75360*/  IADD3 R19, P1, R19, R2, RZ ;  /* 0x0000000213137210 */ /* 0x010fc60007f3e0ff */
[----:B------:R4:W-:Y:S04]  /*75370*/  LDGSTS.E [R7+0x5800], desc[UR60][R8.64], P0 ;  /* 0x0580000008077fae */ /* 0x0009e8000812187c */
[----:B------:R-:W3:Y:S01]  /*75380*/  LDL.LU R18, [R1+0x2364] ;  /* 0x0023640001127983 */ /* 0x000ee20000300800 */
[----:B------:R-:W-:Y:S01]  /*75390*/  IADD3 R6, P2, R6, R2, RZ ;  /* 0x0000000206067210 */ /* 0x000fe20007f5e0ff */
[----:B----4-:R-:W-:Y:S02]  /*753a0*/  IMAD.MOV.U32 R8, RZ, RZ, R10 ;  /* 0x000000ffff087224 */ /* 0x010fe400078e000a */
[----:B------:R-:W-:Y:S01]  /*753b0*/  IMAD.MOV.U32 R9, RZ, RZ, R13 ;  /* 0x000000ffff097224 */ /* 0x000fe200078e000d */
[----:B------:R-:W4:Y:S04]  /*753c0*/  LDL.LU R10, [R1+0x2370] ;  /* 0x00237000010a7983 */ /* 0x000f280000300800 */
[----:B-1----:R-:W4:Y:S04]  /*753d0*/  LDL.LU R13, [R1+0x2438] ;  /* 0x00243800010d7983 */ /* 0x002f280000300800 */
[----:B------:R-:W-:Y:S04]  /*753e0*/  STL [R1+0x2348], R19 ;  /* 0x0023481301007387 */ /* 0x000fe80000100800 */
[----:B------:R1:W-:Y:S01]  /*753f0*/  LDGSTS.E [R7+0x5880], desc[UR60][R8.64], P0 ;  /* 0x0588000008077fae */ /* 0x0003e2000812187c */
[----:B--2---:R-:W-:-:S02]  /*75400*/  IMAD.X R20, R20, 0x1, R3, P1 ;  /* 0x0000000114147824 */ /* 0x004fc400008e0603 */
[----:B------:R-:W-:-:S03]  /*75410*/  IMAD.X R14, R14, 0x1, R3, P2 ;  /* 0x000000010e0e7824 */ /* 0x000fc600010e0603 */
[----:B------:R2:W-:Y:S01]  /*75420*/  STL [R1+0x2344], R20 ;  /* 0x0023441401007387 */ /* 0x0005e20000100800 */
[----:B-1----:R-:W-:-:S03]  /*75430*/  MOV R9, R20 ;  /* 0x0000001400097202 */ /* 0x002fc60000000f00 */
[----:B------:R-:W-:Y:S01]  /*75440*/  STL [R1+0x2350], R6 ;  /* 0x0023500601007387 */ /* 0x000fe20000100800 */
[----:B------:R-:W-:-:S05]  /*75450*/  IMAD.MOV.U32 R8, RZ, RZ, R19 ;  /* 0x000000ffff087224 */ /* 0x000fca00078e0013 */
        /* <DEDUP_REMOVED lines=11> */
[----:B------:R1:W-:Y:S01]  /*75510*/  LDGSTS.E [R7+0x5980], desc[UR60][R8.64], P0 ;  /* 0x0598000008077fae */ /* 0x0003e2000812187c */
[----:B---3--:R-:W-:-:S02]  /*75520*/  IMAD.X R16, R16, 0x1, R3, P1 ;  /* 0x0000000110107824 */ /* 0x008fc400008e0603 */
[----:B------:R-:W-:-:S03]  /*75530*/  IMAD.X R17, R17, 0x1, R3, P2 ;  /* 0x0000000111117824 */ /* 0x000fc600010e0603 */
[----:B------:R3:W-:Y:S01]  /*75540*/  STL [R1+0x2354], R16 ;  /* 0x0023541001007387 */ /* 0x0007e20000100800 */
[----:B-1----:R-:W-:-:S03]  /*75550*/  MOV R9, R16 ;  /* 0x0000001000097202 */ /* 0x002fc60000000f00 */
[----:B------:R-:W-:Y:S01]  /*75560*/  STL [R1+0x2360], R11 ;  /* 0x0023600b01007387 */ /* 0x000fe20000100800 */
[----:B------:R-:W-:-:S05]  /*75570*/  IMAD.MOV.U32 R8, RZ, RZ, R15 ;  /* 0x000000ffff087224 */ /* 0x000fca00078e000f */
[----:B------:R1:W-:Y:S04]  /*75580*/  LDGSTS.E [R7+0x5a00], desc[UR60][R8.64], P0 ;  /* 0x05a0000008077fae */ /* 0x0003e8000812187c */
[----:B---3--:R-:W3:Y:S04]  /*75590*/  LDL.LU R16, [R1+0x243c] ;  /* 0x00243c0001107983 */ /* 0x008ee80000300800 */
[----:B------:R1:W-:Y:S04]  /*755a0*/  STL [R1+0x235c], R17 ;  /* 0x00235c1101007387 */ /* 0x0003e80000100800 */
[----:B------:R-:W3:Y:S01]  /*755b0*/  LDL.LU R15, [R1+0x2444] ;  /* 0x00244400010f7983 */ /* 0x000ee20000300800 */
[----:B-1----:R-:W-:-:S02]  /*755c0*/  IMAD.MOV.U32 R8, RZ, RZ, R11 ;  /* 0x000000ffff087224 */ /* 0x002fc400078e000b */
[----:B------:R-:W-:Y:S02]  /*755d0*/  IMAD.MOV.U32 R9, RZ, RZ, R17 ;  /* 0x000000ffff097224 */ /* 0x000fe400078e0011 */
[----:B------:R-:W3:Y:S04]  /*755e0*/  LDL.LU R17, [R1+0x2450] ;  /* 0x0024500001117983 */ /* 0x000ee80000300800 */
[----:B------:R-:W3:Y:S04]  /*755f0*/  LDL.LU R11, [R1+0x2458] ;  /* 0x00245800010b7983 */ /* 0x000ee80000300800 */
[----:B------:R1:W-:Y:S01]  /*75600*/  LDGSTS.E [R7+0x5a80], desc[UR60][R8.64], P0 ;  /* 0x05a8000008077fae */ /* 0x0003e2000812187c */
[----:B------:R-:W-:-:S04]  /*75610*/  UISETP.GT.AND UP1, UPT, UR12, 0x1a, UPT ;  /* 0x0000001a0c00788c */ /* 0x000fc8000bf24270 */
[----:B------:R-:W-:-:S04]  /*75620*/  USEL UR10, URZ, 0x4, !UP1 ;  /* 0x000000043f0a7887 */ /* 0x000fc8000c800000 */
[----:B------:R-:W-:Y:S01]  /*75630*/  USEL UR10, UR10, URZ, !UP0 ;  /* 0x0000003f0a0a7287 */ /* 0x000fe2000c000000 */
[----:B------:R-:W-:-:S05]  /*75640*/  IADD3 R12, P1, R12, R2, RZ ;  /* 0x000000020c0c7210 */ /* 0x000fca0007f3e0ff */
[----:B------:R-:W-:Y:S01]  /*75650*/  IMAD.X R18, R18, 0x1, R3, P1 ;  /* 0x0000000112127824 */ /* 0x000fe200008e0603 */
[----:B------:R-:W-:Y:S03]  /*75660*/  STL [R1+0x2368], R12 ;  /* 0x0023680c01007387 */ /* 0x000fe60000100800 */
[----:B-1----:R-:W-:Y:S01]  /*75670*/  IMAD.MOV.U32 R9, RZ, RZ, R18 ;  /* 0x000000ffff097224 */ /* 0x002fe200078e0012 */
[----:B------:R1:W-:Y:S01]  /*75680*/  STL [R1+0x2364], R18 ;  /* 0x0023641201007387 */ /* 0x0003e20000100800 */
[----:B------:R-:W-:Y:S01]  /*75690*/  IMAD.MOV.U32 R8, RZ, RZ, R12 ;  /* 0x000000ffff087224 */ /* 0x000fe200078e000c */
[-C--:B----4-:R-:W-:Y:S02]  /*756a0*/  IADD3 R10, P2, R10, R2.reuse, RZ ;  /* 0x000000020a0a7210 */ /* 0x090fe40007f5e0ff */
[----:B------:R-:W-:Y:S01]  /*756b0*/  IADD3 R13, P3, R13, R2, RZ ;  /* 0x000000020d0d7210 */ /* 0x000fe20007f7e0ff */
[----:B-1----:R-:W4:Y:S04]  /*756c0*/  LDL.LU R18, [R1+0x244c] ;  /* 0x00244c0001127983 */ /* 0x002f280000300800 */
[----:B------:R-:W4:Y:S04]  /*756d0*/  LDL.LU R12, [R1+0x2454] ;  /* 0x00245400010c7983 */ /* 0x000f280000300800 */
[----:B------:R1:W-:Y:S01]  /*756e0*/  LDGSTS.E [R7+0x5b00], desc[UR60][R8.64], P0 ;  /* 0x05b0000008077fae */ /* 0x0003e2000812187c */
[----:B------:R-:W-:-:S03]  /*756f0*/  ISETP.NE.U32.AND P1, PT, RZ, UR10, PT ;  /* 0x0000000aff007c0c */ /* 0x000fc6000bf25070 */
[----:B------:R2:W-:Y:S01]  /*75700*/  STL [R1+0x2370], R10 ;  /* 0x0023700a01007387 */ /* 0x0005e20000100800 */
[----:B-1----:R-:W-:Y:S01]  /*75710*/  IMAD.MOV.U32 R8, RZ, RZ, R10 ;  /* 0x000000ffff087224 */ /* 0x002fe200078e000a */
[----:B--2---:R-:W-:Y:S01]  /*75720*/  IADD3.X R20, R20, R3, RZ, P2, !PT ;  /* 0x0000000314147210 */ /* 0x004fe200017fe4ff */
[----:B------:R-:W-:-:S04]  /*75730*/  IMAD.X R19, R19, 0x1, R3, P3 ;  /* 0x0000000113137824 */ /* 0x000fc800018e0603 */
[----:B------:R-:W-:Y:S01]  /*75740*/  IMAD.MOV.U32 R9, RZ, RZ, R20 ;  /* 0x000000ffff097224 */ /* 0x000fe200078e0014 */
[----:B------:R-:W-:Y:S04]  /*75750*/  STL [R1+0x236c], R20 ;  /* 0x00236c1401007387 */ /* 0x000fe80000100800 */
[----:B------:R1:W-:Y:S04]  /*75760*/  STL [R1+0x2438], R13 ;  /* 0x0024380d01007387 */ /* 0x0003e80000100800 */
[----:B------:R-:W2:Y:S04]  /*75770*/  LDL.LU R21, [R1+0x2460] ;  /* 0x0024600001157983 */ /* 0x000ea80000300800 */
[----:B------:R1:W-:Y:S04]  /*75780*/  LDGSTS.E [R7+0x5b80], desc[UR60][R8.64], P0 ;  /* 0x05b8000008077fae */ /* 0x0003e8000812187c */
[----:B------:R-:W-:Y:S04]  /*75790*/  STL [R1+0x2434], R19 ;  /* 0x0024341301007387 */ /* 0x000fe80000100800 */
[----:B------:R-:W2:Y:S04]  /*757a0*/  LDL.LU R10, [R1+0x2468] ;  /* 0x00246800010a7983 */ /* 0x000ea80000300800 */
[----:B------:R-:W2:Y:S01]  /*757b0*/  LDL.LU R22, [R1+0x245c] ;  /* 0x00245c0001167983 */ /* 0x000ea20000300800 */
[----:B------:R-:W-:-:S02]  /*757c0*/  IADD3 R14, P0, R14, R2, RZ ;  /* 0x000000020e0e7210 */ /* 0x000fc40007f1e0ff */
[----:B------:R-:W-:Y:S01]  /*757d0*/  IADD3 R6, P2, R6, R2, RZ ;  /* 0x0000000206067210 */ /* 0x000fe20007f5e0ff */
[----:B-1----:R-:W-:Y:S02]  /*757e0*/  IMAD.MOV.U32 R8, RZ, RZ, R13 ;  /* 0x000000ffff087224 */ /* 0x002fe400078e000d */
[----:B------:R-:W-:Y:S01]  /*757f0*/  IMAD.MOV.U32 R9, RZ, RZ, R19 ;  /* 0x000000ffff097224 */ /* 0x000fe200078e0013 */
[----:B------:R-:W2:Y:S04]  /*75800*/  LDL.LU R13, [R1+0x2464] ;  /* 0x00246400010d7983 */ /* 0x000ea80000300800 */
[----:B------:R1:W-:Y:S04]  /*75810*/  STL [R1+0x2440], R14 ;  /* 0x0024400e01007387 */ /* 0x0003e80000100800 */
[----:B------:R1:W-:Y:S01]  /*75820*/  LDGSTS.E [R7+0x6800], desc[UR60][R8.64], P1 ;  /* 0x0680000008077fae */ /* 0x0003e2000892187c */
[----:B---3--:R-:W-:Y:S01]  /*75830*/  IADD3.X R16, R16, R3, RZ, P0, !PT ;  /* 0x0000000310107210 */ /* 0x008fe200007fe4ff */
[----:B------:R-:W-:-:S02]  /*75840*/  IMAD.X R15, R15, 0x1, R3, P2 ;  /* 0x000000010f0f7824 */ /* 0x000fc400010e0603 */
[----:B-1----:R-:W-:Y:S02]  /*75850*/  IMAD.MOV.U32 R8, RZ, RZ, R14 ;  /* 0x000000ffff087224 */ /* 0x002fe400078e000e */
        /* <DEDUP_REMOVED lines=9> */
[----:B---3--:R-:W-:-:S02]  /*758f0*/  IMAD.MOV.U32 R8, RZ, RZ, R6 ;  /* 0x000000ffff087224 */ /* 0x008fc400078e0006 */
[----:B------:R-:W-:Y:S01]  /*75900*/  IMAD.MOV.U32 R9, RZ, RZ, R15 ;  /* 0x000000ffff097224 */ /* 0x000fe200078e000f */
[----:B------:R-:W3:Y:S04]  /*75910*/  LDL.LU R6, [R1+0x2538] ;  /* 0x0025380001067983 */ /* 0x000ee80000300800 */
[----:B------:R-:W3:Y:S04]  /*75920*/  LDL.LU R15, [R1+0x2540] ;  /* 0x00254000010f7983 */ /* 0x000ee80000300800 */
[----:B------:R-:W-:Y:S04]  /*75930*/  STL [R1+0x2450], R17 ;  /* 0x0024501101007387 */ /* 0x000fe80000100800 */
[----:B------:R1:W-:Y:S02]  /*75940*/  LDGSTS.E [R7+0x6900], desc[UR60][R8.64], P1 ;  /* 0x0690000008077fae */ /* 0x0003e4000892187c */
[----:B-1----:R-:W-:Y:S01]  /*75950*/  IMAD.MOV.U32 R8, RZ, RZ, R17 ;  /* 0x000000ffff087224 */ /* 0x002fe200078e0011 */
[----:B----4-:R-:W-:Y:S01]  /*75960*/  IADD3.X R18, R18, R3, RZ, P0, !PT ;  /* 0x0000000312127210 */ /* 0x010fe200007fe4ff */
[----:B------:R-:W-:-:S04]  /*75970*/  IMAD.X R12, R12, 0x1, R3, P2 ;  /* 0x000000010c0c7824 */ /* 0x000fc800010e0603 */
        /* <DEDUP_REMOVED lines=9> */
[----:B-1----:R-:W-:Y:S01]  /*75a10*/  IMAD.MOV.U32 R9, RZ, RZ, R12 ;  /* 0x000000ffff097224 */ /* 0x002fe200078e000c */
[----:B--2---:R-:W-:Y:S01]  /*75a20*/  IADD3 R21, P0, R21, R2, RZ ;  /* 0x0000000215157210 */ /* 0x004fe20007f1e0ff */
[----:B------:R-:W-:Y:S01]  /*75a30*/  IMAD.MOV.U32 R8, RZ, RZ, R11 ;  /* 0x000000ffff087224 */ /* 0x000fe200078e000b */
[----:B------:R-:W2:Y:S04]  /*75a40*/  LDL.LU R12, [R1+0x254c] ;  /* 0x00254c00010c7983 */ /* 0x000ea80000300800 */
[----:B------:R-:W2:Y:S01]  /*75a50*/  LDL.LU R11, [R1+0x2550] ;  /* 0x00255000010b7983 */ /* 0x000ea20000300800 */
[----:B------:R-:W-:-:S02]  /*75a60*/  IADD3.X R22, R22, R3, RZ, P0, !PT ;  /* 0x0000000316167210 */ /* 0x000fc400007fe4ff */
[----:B------:R-:W-:Y:S01]  /*75a70*/  IADD3 R10, P2, R10, R2, RZ ;  /* 0x000000020a0a7210 */ /* 0x000fe20007f5e0ff */
[----:B------:R1:W-:Y:S04]  /*75a80*/  LDGSTS.E [R7+0x6a00], desc[UR60][R8.64], P1 ;  /* 0x06a0000008077fae */ /* 0x0003e8000892187c */
[----:B------:R-:W-:Y:S04]  /*75a90*/  STL [R1+0x2460], R21 ;  /* 0x0024601501007387 */ /* 0x000fe80000100800 */
[----:B------:R-:W-:Y:S04]  /*75aa0*/  STL [R1+0x245c], R22 ;  /* 0x00245c1601007387 */ /* 0x000fe80000100800 */
[----:B------:R-:W-:Y:S01]  /*75ab0*/  STL [R1+0x2468], R10 ;  /* 0x0024680a01007387 */ /* 0x000fe20000100800 */
[----:B------:R-:W-:-:S02]  /*75ac0*/  IMAD.X R13, R13, 0x1, R3, P2 ;  /* 0x000000010d0d7824 */ /* 0x000fc400010e0603 */
[----:B-1----:R-:W-:Y:S02]  /*75ad0*/  IMAD.MOV.U32 R8, RZ, RZ, R21 ;  /* 0x000000ffff087224 */ /* 0x002fe400078e0015 */
[----:B------:R-:W-:Y:S01]  /*75ae0*/  IMAD.MOV.U32 R9, RZ, RZ, R22 ;  /* 0x000000ffff097224 */ /* 0x000fe200078e0016 */
[----:B------:R1:W-:Y:S04]  /*75af0*/  STL [R1+0x2464], R13 ;  /* 0x0024640d01007387 */ /* 0x0003e80000100800 */
[----:B------:R1:W-:Y:S01]  /*75b00*/  LDGSTS.E [R7+0x6a80], desc[UR60][R8.64], P1 ;  /* 0x06a8000008077fae */ /* 0x0003e2000892187c */
[----:B------:R-:W-:Y:S01]  /*75b10*/  IADD3 R14, P0, R14, R2, RZ ;  /* 0x000000020e0e7210 */ /* 0x000fe20007f1e0ff */
[----:B-1----:R-:W-:Y:S02]  /*75b20*/  IMAD.MOV.U32 R8, RZ, RZ, R10 ;  /* 0x000000ffff087224 */ /* 0x002fe400078e000a */
[----:B------:R-:W-:-:S02]  /*75b30*/  IMAD.MOV.U32 R9, RZ, RZ, R13 ;  /* 0x000000ffff097224 */ /* 0x000fc400078e000d */
[----:B------:R-:W2:Y:S04]  /*75b40*/  LDL.LU R13, [R1+0x2558] ;  /* 0x00255800010d7983 */ /* 0x000ea80000300800 */
[----:B------:R-:W2:Y:S04]  /*75b50*/  LDL.LU R10, [R1+0x2560] ;  /* 0x00256000010a7983 */ /* 0x000ea80000300800 */
[----:B------:R1:W-:Y:S01]  /*75b60*/  LDGSTS.E [R7+0x6b00], desc[UR60][R8.64], P1 ;  /* 0x06b0000008077fae */ /* 0x0003e2000892187c */
[----:B------:R-:W-:-:S03]  /*75b70*/  IADD3.X R16, R16, R3, RZ, P0, !PT ;  /* 0x0000000310107210 */ /* 0x000fc600007fe4ff */
[----:B------:R-:W-:Y:S04]  /*75b80*/  STL [R1+0x2470], R14 ;  /* 0x0024700e01007387 */ /* 0x000fe80000100800 */
[----:B------:R3:W-:Y:S01]  /*75b90*/  STL [R1+0x246c], R16 ;  /* 0x00246c1001007387 */ /* 0x0007e20000100800 */
[----:B-1----:R-:W-:-:S03]  /*75ba0*/  IMAD.MOV.U32 R9, RZ, RZ, R16 ;  /* 0x000000ffff097224 */ /* 0x002fc600078e0010 */
[----:B---3--:R-:W3:Y:S01]  /*75bb0*/  LDL.LU R16, [R1+0x2554] ;  /* 0x0025540001107983 */ /* 0x008ee20000300800 */
        /* <DEDUP_REMOVED lines=22> */
[----:B--2---:R-:W-:Y:S01]  /*75d20*/  IADD3 R11, P2, R11, R2, RZ ;  /* 0x000000020b0b7210 */ /* 0x004fe20007f5e0ff */
[----:B------:R-:W-:Y:S02]  /*75d30*/  IMAD.MOV.U32 R9, RZ, RZ, R19 ;  /* 0x000000ffff097224 */ /* 0x000fe400078e0013 */
[--C-:B------:R-:W-:Y:S02]  /*75d40*/  IMAD.X R18, R18, 0x1, R3.reuse, P1 ;  /* 0x0000000112127824 */ /* 0x100fe400008e0603 */
[----:B------:R-:W-:Y:S01]  /*75d50*/  IMAD.X R12, R12, 0x1, R3, P2 ;  /* 0x000000010c0c7824 */ /* 0x000fe200010e0603 */
[----:B------:R1:W-:Y:S04]  /*75d60*/  STL [R1+0x2548], R17 ;  /* 0x0025481101007387 */ /* 0x0003e80000100800 */
[----:B------:R2:W-:Y:S04]  /*75d70*/  LDGSTS.E [R7+0x7880], desc[UR60][R8.64], P0 ;  /* 0x0788000008077fae */ /* 0x0005e8000812187c */
[----:B------:R-:W-:Y:S04]  /*75d80*/  STL [R1+0x2544], R18 ;  /* 0x0025441201007387 */ /* 0x000fe80000100800 */
[----:B------:R-:W-:Y:S01]  /*75d90*/  STL [R1+0x2550], R11 ;  /* 0x0025500b01007387 */ /* 0x000fe20000100800 */
[----:B--2---:R-:W-:-:S03]  /*75da0*/  IMAD.MOV.U32 R8, RZ, RZ, R17 ;  /* 0x000000ffff087224 */ /* 0x004fc600078e0011 */
[----:B-1----:R-:W2:Y:S04]  /*75db0*/  LDL.LU R17, [R1+0x2570] ;  /* 0x0025700001117983 */ /* 0x002ea80000300800 */
[----:B------:R1:W-:Y:S04]  /*75dc0*/  STL [R1+0x254c], R12 ;  /* 0x00254c0c01007387 */ /* 0x0003e80000100800 */
[----:B------:R-:W2:Y:S04]  /*75dd0*/  LDL.LU R21, [R1+0x2638] ;  /* 0x0026380001157983 */ /* 0x000ea80000300800 */
[----:B------:R-:W2:Y:S01]  /*75de0*/  LDL.LU R20, [R1+0x256c] ;  /* 0x00256c0001147983 */ /* 0x000ea20000300800 */
[----:B------:R-:W-:-:S03]  /*75df0*/  MOV R9, R18 ;  /* 0x0000001200097202 */ /* 0x000fc60000000f00 */
[----:B------:R-:W2:Y:S04]  /*75e00*/  LDL.LU R22, [R1+0x2634] ;  /* 0x0026340001167983 */ /* 0x000ea80000300800 */
[----:B------:R1:W-:Y:S01]  /*75e10*/  LDGSTS.E [R7+0x7900], desc[UR60][R8.64], P0 ;  /* 0x0790000008077fae */ /* 0x0003e2000812187c */
[-C--:B------:R-:W-:Y:S02]  /*75e20*/  IADD3 R13, P1, R13, R2.reuse, RZ ;  /* 0x000000020d0d7210 */ /* 0x080fe40007f3e0ff */
[----:B------:R-:W-:Y:S01]  /*75e30*/  IADD3 R10, P2, R10, R2, RZ ;  /* 0x000000020a0a7210 */ /* 0x000fe20007f5e0ff */
[----:B-1----:R-:W-:Y:S02]  /*75e40*/  IMAD.MOV.U32 R9, RZ, RZ, R12 ;  /* 0x000000ffff097224 */ /* 0x002fe400078e000c */
[----:B------:R-:W-:Y:S01]  /*75e50*/  IMAD.MOV.U32 R8, RZ, RZ, R11 ;  /* 0x000000ffff087224 */ /* 0x000fe200078e000b */
[----:B------:R-:W2:Y:S04]  /*75e60*/  LDL.LU R12, [R1+0x2640] ;  /* 0x00264000010c7983 */ /* 0x000ea80000300800 */
[----:B------:R-:W2:Y:S04]  /*75e70*/  LDL.LU R11, [R1+0x2648] ;  /* 0x00264800010b7983 */ /* 0x000ea80000300800 */
[----:B------:R1:W-:Y:S04]  /*75e80*/  STL [R1+0x2558], R13 ;  /* 0x0025580d01007387 */ /* 0x0003e80000100800 */
[----:B------:R1:W-:Y:S01]  /*75e90*/  LDGSTS.E [R7+0x7980], desc[UR60][R8.64], P0 ;  /* 0x0798000008077fae */ /* 0x0003e2000812187c */
[----:B---3--:R-:W-:-:S02]  /*75ea0*/  IMAD.X R16, R16, 0x1, R3, P1 ;  /* 0x0000000110107824 */ /* 0x008fc400008e0603 */
[----:B------:R-:W-:-:S03]  /*75eb0*/  IMAD.X R14, R14, 0x1, R3, P2 ;  /* 0x000000010e0e7824 */ /* 0x000fc600010e0603 */
[----:B------:R-:W-:Y:S04]  /*75ec0*/  STL [R1+0x2554], R16 ;  /* 0x0025541001007387 */ /* 0x000fe80000100800 */
[----:B------:R-:W-:Y:S04]  /*75ed0*/  STL [R1+0x2560], R10 ;  /* 0x0025600a01007387 */ /* 0x000fe80000100800 */
[----:B------:R-:W3:Y:S01]  /*75ee0*/  LDL.LU R18, [R1+0x263c] ;  /* 0x00263c0001127983 */ /* 0x000ee20000300800 */
[----:B-1----:R-:W-:-:S03]  /*75ef0*/  IMAD.MOV.U32 R8, RZ, RZ, R13 ;  /* 0x000000ffff087224 */ /* 0x002fc600078e000d */
[----:B------:R1:W-:Y:S04]  /*75f00*/  STL [R1+0x255c], R14 ;  /* 0x00255c0e01007387 */ /* 0x0003e80000100800 */
[----:B------:R-:W3:Y:S01]  /*75f10*/  LDL.LU R13, [R1+0x2644] ;  /* 0x00264400010d7983 */ /* 0x000ee20000300800 */
[----:B------:R-:W-:-:S05]  /*75f20*/  MOV R9, R16 ;  /* 0x0000001000097202 */ /* 0x000fca0000000f00 */
        /* <DEDUP_REMOVED lines=21> */
[----:B--2---:R-:W-:-:S04]  /*76080*/  IADD3 R17, P2, R17, R2, RZ ;  /* 0x0000000211117210 */ /* 0x004fc80007f5e0ff */
        /* <DEDUP_REMOVED lines=10> */
[-C--:B------:R-:W-:Y:S01]  /*76130*/  IADD3 R12, P0, R12, R2.reuse, RZ ;  /* 0x000000020c0c7210 */ /* 0x080fe20007f1e0ff */
[----:B--2---:R-:W-:Y:S02]  /*76140*/  IMAD.MOV.U32 R8, RZ, RZ, R21 ;  /* 0x000000ffff087224 */ /* 0x004fe400078e0015 */
[----:B------:R-:W-:Y:S01]  /*76150*/  IMAD.MOV.U32 R9, RZ, RZ, R22 ;  /* 0x000000ffff097224 */ /* 0x000fe200078e0016 */
[----:B------:R-:W-:Y:S01]  /*76160*/  IADD3 R11, P2, R11, R2, RZ ;  /* 0x000000020b0b7210 */ /* 0x000fe20007f5e0ff */
[----:B------:R-:W-:Y:S04]  /*76170*/  STL [R1+0x2634], R22 ;  /* 0x0026341601007387 */ /* 0x000fe80000100800 */
[----:B------:R-:W2:Y:S04]  /*76180*/  LDL.LU R17, [R1+0x2664] ;  /* 0x0026640001117983 */ /* 0x000ea80000300800 */
[----:B------:R1:W-:Y:S04]  /*76190*/  STL [R1+0x2640], R12 ;  /* 0x0026400c01007387 */ /* 0x0003e80000100800 */
[----:B------:R1:W-:Y:S01]  /*761a0*/  LDGSTS.E [R7+0x8800], desc[UR60][R8.64], P1 ;  /* 0x0880000008077fae */ /* 0x0003e2000892187c */
[----:B---3--:R-:W-:Y:S01]  /*761b0*/  IADD3.X R18, R18, R3, RZ, P0, !PT ;  /* 0x0000000312127210 */ /* 0x008fe200007fe4ff */
[----:B-1----:R-:W-:-:S02]  /*761c0*/  IMAD.MOV.U32 R8, RZ, RZ, R12 ;  /* 0x000000ffff087224 */ /* 0x002fc400078e000c */
[----:B------:R-:W-:Y:S02]  /*761d0*/  IMAD.X R13, R13, 0x1, R3, P2 ;  /* 0x000000010d0d7824 */ /* 0x000fe400010e0603 */
        /* <DEDUP_REMOVED lines=37> */
[----:B------:R-:W-:Y:S02]  /*76430*/  IMAD.MOV.U32 R8, RZ, RZ, R15 ;  /* 0x000000ffff087224 */ /* 0x000fe400078e000f */
[----:B--2---:R-:W-:-:S03]  /*76440*/  IMAD.X R17, R17, 0x1, R3, P2 ;  /* 0x0000000111117824 */ /* 0x004fc600010e0603 */
[----:B------:R1:W-:Y:S04]  /*76450*/  LDGSTS.E [R7+0x8a80], desc[UR60][R8.64], P1 ;  /* 0x08a8000008077fae */ /* 0x0003e8000892187c */
[----:B------:R-:W2:Y:S04]  /*76460*/  LDL.LU R20, [R1+0x2744] ;  /* 0x0027440001147983 */ /* 0x000ea80000300800 */
[----:B------:R1:W-:Y:S04]  /*76470*/  STL [R1+0x2664], R17 ;  /* 0x0026641101007387 */ /* 0x0003e80000100800 */
[----:B------:R-:W2:Y:S01]  /*76480*/  LDL.LU R15, [R1+0x274c] ;  /* 0x00274c00010f7983 */ /* 0x000ea20000300800 */
[----:B-1----:R-:W-:Y:S01]  /*76490*/  IMAD.MOV.U32 R8, RZ, RZ, R6 ;  /* 0x000000ffff087224 */ /* 0x002fe200078e0006 */
[----:B------:R-:W-:Y:S01]  /*764a0*/  IADD3 R12, P0, R12, R2, RZ ;  /* 0x000000020c0c7210 */ /* 0x000fe20007f1e0ff */
[----:B------:R-:W-:-:S02]  /*764b0*/  IMAD.MOV.U32 R9, RZ, RZ, R17 ;  /* 0x000000ffff097224 */ /* 0x000fc400078e0011 */
[----:B------:R-:W2:Y:S04]  /*764c0*/  LDL.LU R17, [R1+0x2758] ;  /* 0x0027580001117983 */ /* 0x000ea80000300800 */
[----:B------:R-:W2:Y:S04]  /*764d0*/  LDL.LU R6, [R1+0x2760] ;  /* 0x0027600001067983 */ /* 0x000ea80000300800 */
[----:B------:R1:W-:Y:S01]  /*764e0*/  LDGSTS.E [R7+0x8b00], desc[UR60][R8.64], P1 ;  /* 0x08b0000008077fae */ /* 0x0003e2000892187c */
[----:B------:R-:W-:-:S03]  /*764f0*/  IADD3.X R18, R18, R3, RZ, P0, !PT ;  /* 0x0000000312127210 */ /* 0x000fc600007fe4ff */
[----:B------:R-:W-:Y:S04]  /*76500*/  STL [R1+0x2670], R12 ;  /* 0x0026700c01007387 */ /* 0x000fe80000100800 */
[----:B------:R1:W-:Y:S02]  /*76510*/  STL [R1+0x266c], R18 ;  /* 0x00266c1201007387 */ /* 0x0003e40000100800 */
[----:B-1----:R-:W-:Y:S02]  /*76520*/  IMAD.MOV.U32 R9, RZ, RZ, R18 ;  /* 0x000000ffff097224 */ /* 0x002fe400078e0012 */
[----:B------:R-:W2:Y:S01]  /*76530*/  LDL.LU R18, [R1+0x2754] ;  /* 0x0027540001127983 */ /* 0x000ea20000300800 */
[----:B------:R-:W-:-:S03]  /*76540*/  IMAD.MOV.U32 R8, RZ, RZ, R12 ;  /* 0x000000ffff087224 */ /* 0x000fc600078e000c */
[----:B------:R-:W2:Y:S01]  /*76550*/  LDL.LU R12, [R1+0x275c] ;  /* 0x00275c00010c7983 */ /* 0x000ea20000300800 */
[----:B------:R-:W-:-:S03]  /*76560*/  UISETP.GT.AND UP1, UPT, UR12, 0x26, UPT ;  /* 0x000000260c00788c */ /* 0x000fc6000bf24270 */
[----:B------:R1:W-:Y:S01]  /*76570*/  LDGSTS.E [R7+0x8b80], desc[UR60][R8.64], P1 ;  /* 0x08b8000008077fae */ /* 0x0003e2000892187c */
[----:B------:R-:W-:-:S04]  /*76580*/  USEL UR10, URZ, 0x4, !UP1 ;  /* 0x000000043f0a7887 */ /* 0x000fc8000c800000 */
[----:B------:R-:W-:Y:S01]  /*76590*/  USEL UR10, UR10, URZ, !UP0 ;  /* 0x0000003f0a0a7287 */ /* 0x000fe2000c000000 */
[-C--:B---3--:R-:W-:Y:S02]  /*765a0*/  IADD3 R11, P1, R11, R2.reuse, RZ ;  /* 0x000000020b0b7210 */ /* 0x088fe40007f3e0ff */
[----:B------:R-:W-:-:S03]  /*765b0*/  IADD3 R13, P2, R13, R2, RZ ;  /* 0x000000020d0d7210 */ /* 0x000fc60007f5e0ff */
[----:B------:R-:W-:Y:S01]  /*765c0*/  ISETP.NE.U32.AND P0, PT, RZ, UR10, PT ;  /* 0x0000000aff007c0c */ /* 0x000fe2000bf05070 */
[----:B------:R3:W-:Y:S01]  /*765d0*/  STL [R1+0x2738], R11 ;  /* 0x0027380b01007387 */ /* 0x0007e20000100800 */
[----:B-1----:R-:W-:Y:S02]  /*765e0*/  IMAD.MOV.U32 R8, RZ, RZ, R11 ;  /* 0x000000ffff087224 */ /* 0x002fe400078e000b */
[--C-:B------:R-:W-:Y:S02]  /*765f0*/  IMAD.X R16, R16, 0x1, R3.reuse, P1 ;  /* 0x0000000110107824 */ /* 0x100fe400008e0603 */
[----:B------:R-:W-:-:S03]  /*76600*/  IMAD.X R14, R14, 0x1, R3, P2 ;  /* 0x000000010e0e7824 */ /* 0x000fc600010e0603 */
[----:B------:R-:W-:Y:S01]  /*76610*/  STL [R1+0x2734], R16 ;  /* 0x0027341001007387 */ /* 0x000fe20000100800 */
[----:B------:R-:W-:-:S03]  /*76620*/  MOV R9, R16 ;  /* 0x0000001000097202 */ /* 0x000fc60000000f00 */
[----:B------:R1:W-:Y:S04]  /*76630*/  STL [R1+0x2740], R13 ;  /* 0x0027400d01007387 */ /* 0x0003e80000100800 */
[----:B---3--:R-:W3:Y:S04]  /*76640*/  LDL.LU R11, [R1+0x2768] ;  /* 0x00276800010b7983 */ /* 0x008ee80000300800 */
        /* <DEDUP_REMOVED lines=11> */
[----:B--2---:R-:W-:-:S05]  /*76700*/  IMAD.X R20, R20, 0x1, R3, P1 ;  /* 0x0000000114147824 */ /* 0x004fca00008e0603 */
[----:B------:R2:W-:Y:S04]  /*76710*/  STL [R1+0x2744], R20 ;  /* 0x0027441401007387 */ /* 0x0005e80000100800 */
[----:B------:R-:W-:Y:S01]  /*76720*/  STL [R1+0x2750], R10 ;  /* 0x0027500a01007387 */ /* 0x000fe20000100800 */
[----:B-1----:R-:W-:Y:S01]  /*76730*/  MOV R9, R20 ;  /* 0x0000001400097202 */ /* 0x002fe20000000f00 */
[----:B------:R-:W-:Y:S02]  /*76740*/  IMAD.X R15, R15, 0x1, R3, P2 ;  /* 0x000000010f0f7824 */ /* 0x000fe400010e0603 */
        /* <DEDUP_REMOVED lines=28> */
[----:B------:R-:W-:-:S04]  /*76910*/  UISETP.GT.AND UP1, UPT, UR12, 0x2a, UPT ;  /* 0x0000002a0c00788c */ /* 0x000fc8000bf24270 */
[----:B------:R-:W-:-:S04]  /*76920*/  USEL UR10, URZ, 0x4, !UP1 ;  /* 0x000000043f0a7887 */ /* 0x000fc8000c800000 */
[----:B------:R-:W-:Y:S01]  /*76930*/  USEL UR10, UR10, URZ, !UP0 ;  /* 0x0000003f0a0a7287 */ /* 0x000fe2000c000000 */
[----:B---3--:R-:W-:-:S05]  /*76940*/  IADD3 R11, P1, R11, R2, RZ ;  /* 0x000000020b0b7210 */ /* 0x008fca0007f3e0ff */
[----:B------:R-:W-:Y:S01]  /*76950*/  STL [R1+0x2768], R11 ;  /* 0x0027680b01007387 */ /* 0x000fe20000100800 */
[----:B------:R-:W-:-:S04]  /*76960*/  IMAD.X R13, R13, 0x1, R3, P1 ;  /* 0x000000010d0d7824 */ /* 0x000fc800008e0603 */
[----:B-1----:R-:W-:Y:S01]  /*76970*/  IMAD.MOV.U32 R9, RZ, RZ, R13 ;  /* 0x000000ffff097224 */ /* 0x002fe200078e000d */
[----:B------:R1:W-:Y:S01]  /*76980*/  STL [R1+0x2764], R13 ;  /* 0x0027640d01007387 */ /* 0x0003e20000100800 */
[----:B------:R-:W-:Y:S01]  /*76990*/  IMAD.MOV.U32 R8, RZ, RZ, R11 ;  /* 0x000000ffff087224 */ /* 0x000fe200078e000b */
[-C--:B----4-:R-:W-:Y:S02]  /*769a0*/  IADD3 R14, P2, R14, R2.reuse, RZ ;  /* 0x000000020e0e7210 */ /* 0x090fe40007f5e0ff */
[----:B------:R-:W-:Y:S02]  /*769b0*/  IADD3 R16, P3, R16, R2, RZ ;  /* 0x0000000210107210 */ /* 0x000fe40007f7e0ff */
[----:B------:R-:W-:Y:S01]  /*769c0*/  ISETP.NE.U32.AND P1, PT, RZ, UR10, PT ;  /* 0x0000000aff007c0c */ /* 0x000fe2000bf25070 */
[----:B------:R3:W-:Y:S04]  /*769d0*/  LDGSTS.E [R7+0x9b00], desc[UR60][R8.64], P0 ;  /* 0x09b0000008077fae */ /* 0x0007e8000812187c */
[----:B-1----:R-:W4:Y:S04]  /*769e0*/  LDL.LU R13, [R1+0x284c] ;  /* 0x00284c00010d7983 */ /* 0x002f280000300800 */
[----:B------:R-:W4:Y:S04]  /*769f0*/  LDL.LU R11, [R1+0x2854] ;  /* 0x00285400010b7983 */ /* 0x000f280000300800 */
[----:B------:R1:W-:Y:S01]  /*76a00*/  STL [R1+0x2770], R14 ;  /* 0x0027700e01007387 */ /* 0x0003e20000100800 */
[----:B--2---:R-:W-:Y:S01]  /*76a10*/  IADD3.X R20, R20, R3, RZ, P2, !PT ;  /* 0x0000000314147210 */ /* 0x004fe200017fe4ff */
[----:B---3--:R-:W-:-:S04]  /*76a20*/  IMAD.MOV.U32 R8, RZ, RZ, R14 ;  /* 0x000000ffff087224 */ /* 0x008fc800078e000e */
[----:B------:R-:W-:Y:S02]  /*76a30*/  IMAD.MOV.U32 R9, RZ, RZ, R20 ;  /* 0x000000ffff097224 */ /* 0x000fe400078e0014 */
[----:B------:R-:W-:Y:S01]  /*76a40*/  IMAD.X R19, R19, 0x1, R3, P3 ;  /* 0x0000000113137824 */ /* 0x000fe200018e0603 */
[----:B------:R-:W-:Y:S04]  /*76a50*/  STL [R1+0x276c], R20 ;  /* 0x00276c1401007387 */ /* 0x000fe80000100800 */
[----:B------:R2:W-:Y:S04]  /*76a60*/  STL [R1+0x2838], R16 ;  /* 0x0028381001007387 */ /* 0x0005e80000100800 */
[----:B------:R3:W-:Y:S04]  /*76a70*/  LDGSTS.E [R7+0x9b80], desc[UR60][R8.64], P0 ;  /* 0x09b8000008077fae */ /* 0x0007e8000812187c */
[----:B------:R-:W4:Y:S04]  /*76a80*/  LDL.LU R21, [R1+0x2860] ;  /* 0x0028600001157983 */ /* 0x000f280000300800 */
[----:B------:R-:W-:Y:S04]  /*76a90*/  STL [R1+0x2834], R19 ;  /* 0x0028341301007387 */ /* 0x000fe80000100800 */
[----:B-1----:R-:W4:Y:S04]  /*76aa0*/  LDL.LU R14, [R1+0x2868] ;  /* 0x00286800010e7983 */ /* 0x002f280000300800 */
[----:B------:R-:W4:Y:S01]  /*76ab0*/  LDL.LU R22, [R1+0x285c] ;  /* 0x00285c0001167983 */ /* 0x000f220000300800 */
[----:B------:R-:W-:-:S02]  /*76ac0*/  IADD3 R15, P0, R15, R2, RZ ;  /* 0x000000020f0f7210 */ /* 0x000fc40007f1e0ff */
[----:B------:R-:W-:Y:S01]  /*76ad0*/  IADD3 R10, P2, R10, R2, RZ ;  /* 0x000000020a0a7210 */ /* 0x000fe20007f5e0ff */
[----:B---3--:R-:W-:Y:S02]  /*76ae0*/  IMAD.MOV.U32 R8, RZ, RZ, R16 ;  /* 0x000000ffff087224 */ /* 0x008fe400078e0010 */
[----:B------:R-:W-:Y:S01]  /*76af0*/  IMAD.MOV.U32 R9, RZ, RZ, R19 ;  /* 0x000000ffff097224 */ /* 0x000fe200078e0013 */
[----:B--2---:R-:W2:Y:S04]  /*76b00*/  LDL.LU R16, [R1+0x2864] ;  /* 0x0028640001107983 */ /* 0x004ea80000300800 */
[----:B------:R1:W-:Y:S04]  /*76b10*/  STL [R1+0x2840], R15 ;  /* 0x0028400f01007387 */ /* 0x0003e80000100800 */
[----:B------:R3:W-:Y:S01]  /*76b20*/  LDGSTS.E [R7+0xa800], desc[UR60][R8.64], P1 ;  /* 0x0a80000008077fae */ /* 0x0007e2000892187c */
[----:B------:R-:W-:Y:S01]  /*76b30*/  IADD3.X R18, R18, R3, RZ, P0, !PT ;  /* 0x0000000312127210 */ /* 0x000fe200007fe4ff */
[----:B------:R-:W-:-:S02]  /*76b40*/  IMAD.X R17, R17, 0x1, R3, P2 ;  /* 0x0000000111117824 */ /* 0x000fc400010e0603 */
[----:B---3--:R-:W-:Y:S02]  /*76b50*/  IMAD.MOV.U32 R8, RZ, RZ, R15 ;  /* 0x000000ffff087224 */ /* 0x008fe400078e000f */
[----:B------:R-:W-:Y:S01]  /*76b60*/  IMAD.MOV.U32 R9, RZ, RZ, R18 ;  /* 0x000000ffff097224 */ /* 0x000fe200078e0012 */
[----:B------:R-:W-:Y:S04]  /*76b70*/  STL [R1+0x283c], R18 ;  /* 0x00283c1201007387 */ /* 0x000fe80000100800 */
[----:B------:R-:W-:Y:S04]  /*76b80*/  STL [R1+0x2848], R10 ;  /* 0x0028480a01007387 */ /* 0x000fe80000100800 */
[----:B-1----:R-:W3:Y:S04]  /*76b90*/  LDL.LU R15, [R1+0x2870] ;  /* 0x00287000010f7983 */ /* 0x002ee80000300800 */
[----:B------:R1:W-:Y:S04]  /*76ba0*/  STL [R1+0x2844], R17 ;  /* 0x0028441101007387 */ /* 0x0003e80000100800 */
[----:B------:R1:W-:Y:S02]  /*76bb0*/  LDGSTS.E [R7+0xa880], desc[UR60][R8.64], P1 ;  /* 0x0a88000008077fae */ /* 0x0003e4000892187c */
[----:B-1----:R-:W-:-:S02]  /*76bc0*/  IMAD.MOV.U32 R9, RZ, RZ, R17 ;  /* 0x000000ffff097224 */ /* 0x002fc400078e0011 */
[----:B------:R-:W3:Y:S01]  /*76bd0*/  LDL.LU R17, [R1+0x286c] ;  /* 0x00286c0001117983 */ /* 0x000ee20000300800 */
[-C--:B------:R-:W-:Y:S01]  /*76be0*/  IADD3 R12, P0, R12, R2.reuse, RZ ;  /* 0x000000020c0c7210 */ /* 0x080fe20007f1e0ff */
[----:B------:R-:W-:Y:S01]  /*76bf0*/  IMAD.MOV.U32 R8, RZ, RZ, R10 ;  /* 0x000000ffff087224 */ /* 0x000fe200078e000a */
[----:B------:R-:W-:Y:S01]  /*76c00*/  IADD3 R6, P2, R6, R2, RZ ;  /* 0x0000000206067210 */ /* 0x000fe20007f5e0ff */
[----:B------:R-:W3:Y:S04]  /*76c10*/  LDL.LU R19, [R1+0x2938] ;  /* 0x0029380001137983 */ /* 0x000ee80000300800 */
[----:B------:R-:W3:Y:S04]  /*76c20*/  LDL.LU R10, [R1+0x2940] ;  /* 0x00294000010a7983 */ /* 0x000ee80000300800 */
[----:B------:R1:W-:Y:S04]  /*76c30*/  STL [R1+0x2850], R12 ;  /* 0x0028500c01007387 */ /* 0x0003e80000100800 */
[----:B------:R1:W-:Y:S02]  /*76c40*/  LDGSTS.E [R7+0xa900], desc[UR60][R8.64], P1 ;  /* 0x0a90000008077fae */ /* 0x0003e4000892187c */
[----:B-1----:R-:W-:Y:S01]  /*76c50*/  IMAD.MOV.U32 R8, RZ, RZ, R12 ;  /* 0x000000ffff087224 */ /* 0x002fe200078e000c */
[----:B----4-:R-:W-:Y:S01]  /*76c60*/  IADD3.X R13, R13, R3, RZ, P0, !PT ;  /* 0x000000030d0d7210 */ /* 0x010fe200007fe4ff */
[----:B------:R-:W-:-:S04]  /*76c70*/  IMAD.X R11, R11, 0x1, R3, P2 ;  /* 0x000000010b0b7824 */ /* 0x000fc800010e0603 */
[----:B------:R-:W-:Y:S04]  /*76c80*/  STL [R1+0x284c], R13 ;  /* 0x00284c0d01007387 */ /* 0x000fe80000100800 */
[----:B------:R-:W-:Y:S01]  /*76c90*/  STL [R1+0x2858], R6 ;  /* 0x0028580601007387 */ /* 0x000fe20000100800 */
[----:B------:R-:W-:-:S03]  /*76ca0*/  IMAD.MOV.U32 R9, RZ, RZ, R13 ;  /* 0x000000ffff097224 */ /* 0x000fc600078e000d */
[----:B------:R-:W4:Y:S04]  /*76cb0*/  LDL.LU R20, [R1+0x2934] ;  /* 0x0029340001147983 */ /* 0x000f280000300800 */
[----:B------:R1:W-:Y:S04]  /*76cc0*/  STL [R1+0x2854], R11 ;  /* 0x0028540b01007387 */ /* 0x0003e80000100800 */
[----:B------:R-:W4:Y:S04]  /*76cd0*/  LDL.LU R12, [R1+0x293c] ;  /* 0x00293c00010c7983 */ /* 0x000f280000300800 */
[----:B------:R1:W-:Y:S04]  /*76ce0*/  LDGSTS.E [R7+0xa980], desc[UR60][R8.64], P1 ;  /* 0x0a98000008077fae */ /* 0x0003e8000892187c */
[----:B------:R-:W4:Y:S01]  /*76cf0*/  LDL.LU R18, [R1+0x2944] ;  /* 0x0029440001127983 */ /* 0x000f220000300800 */
[----:B-1----:R-:W-:-:S03]  /*76d00*/  IMAD.MOV.U32 R9, RZ, RZ, R11 ;  /* 0x000000ffff097224 */ /* 0x002fc600078e000b */
[----:B------:R-:W4:Y:S01]  /*76d10*/  LDL.LU R11, [R1+0x2948] ;  /* 0x00294800010b7983 */ /* 0x000f220000300800 */
[----:B------:R-:W-:-:S03]  /*76d20*/  IMAD.MOV.U32 R8, RZ, RZ, R6 ;  /* 0x000000ffff087224 */ /* 0x000fc600078e0006 */
[----:B------:R-:W4:Y:S04]  /*76d30*/  LDL.LU R13, [R1+0x294c] ;  /* 0x00294c00010d7983 */ /* 0x000f280000300800 */
[----:B------:R-:W4:Y:S01]  /*76d40*/  LDL.LU R6, [R1+0x2950] ;  /* 0x0029500001067983 */ /* 0x000f220000300800 */
[-C--:B------:R-:W-:Y:S02]  /*76d50*/  IADD3 R21, P0, R21, R2.reuse, RZ ;  /* 0x0000000215157210 */ /* 0x080fe40007f1e0ff */
[----:B------:R-:W-:Y:S01]  /*76d60*/  IADD3 R14, P2, R14, R2, RZ ;  /* 0x000000020e0e7210 */ /* 0x000fe20007f5e0ff */
[----:B------:R1:W-:Y:S01]  /*76d70*/  LDGSTS.E [R7+0xaa00], desc[UR60][R8.64], P1 ;  /* 0x0aa0000008077fae */ /* 0x0003e2000892187c */
[----:B------:R-:W-:-:S03]  /*76d80*/  IADD3.X R22, R22, R3, RZ, P0, !PT ;  /* 0x0000000316167210 */ /* 0x000fc600007fe4ff */
[----:B--2---:R-:W-:Y:S01]  /*76d90*/  IMAD.X R16, R16, 0x1, R3, P2 ;  /* 0x0000000110107824 */ /* 0x004fe200010e0603 */
[----:B------:R-:W-:Y:S04]  /*76da0*/  STL [R1+0x2860], R21 ;  /* 0x0028601501007387 */ /* 0x000fe80000100800 */
[----:B------:R-:W-:Y:S01]  /*76db0*/  STL [R1+0x285c], R22 ;  /* 0x00285c1601007387 */ /* 0x000fe20000100800 */
[----:B-1----:R-:W-:Y:S02]  /*76dc0*/  IMAD.MOV.U32 R8, RZ, RZ, R21 ;  /* 0x000000ffff087224 */ /* 0x002fe400078e0015 */
[----:B------:R-:W-:Y:S01]  /*76dd0*/  IMAD.MOV.U32 R9, RZ, RZ, R22 ;  /* 0x000000ffff097224 */ /* 0x000fe200078e0016 */
[----:B------:R-:W-:Y:S04]  /*76de0*/  STL [R1+0x2868], R14 ;  /* 0x0028680e01007387 */ /* 0x000fe80000100800 */
[----:B------:R1:W-:Y:S04]  /*76df0*/  STL [R1+0x2864], R16 ;  /* 0x0028641001007387 */ /* 0x0003e80000100800 */
[----:B------:R2:W-:Y:S01]  /*76e00*/  LDGSTS.E [R7+0xaa80], desc[UR60][R8.64], P1 ;  /* 0x0aa8000008077fae */ /* 0x0005e2000892187c */
[----:B---3--:R-:W-:Y:S01]  /*76e10*/  IADD3 R15, P0, R15, R2, RZ ;  /* 0x000000020f0f7210 */ /* 0x008fe20007f1e0ff */
[----:B--2---:R-:W-:-:S02]  /*76e20*/  IMAD.MOV.U32 R8, RZ, RZ, R14 ;  /* 0x000000ffff087224 */ /* 0x004fc400078e000e */
[----:B------:R-:W-:Y:S02]  /*76e30*/  IMAD.MOV.U32 R9, RZ, RZ, R16 ;  /* 0x000000ffff097224 */ /* 0x000fe400078e0010 */
[----:B-1----:R-:W2:Y:S04]  /*76e40*/  LDL.LU R16, [R1+0x2958] ;  /* 0x0029580001107983 */ /* 0x002ea80000300800 */
[----:B------:R-:W3:Y:S04]  /*76e50*/  LDL.LU R14, [R1+0x2960] ;  /* 0x00296000010e7983 */ /* 0x000ee80000300800 */
[----:B------:R1:W-:Y:S04]  /*76e60*/  LDGSTS.E [R7+0xab00], desc[UR60][R8.64], P1 ;  /* 0x0ab0000008077fae */ /* 0x0003e8000892187c */
[----:B------:R-:W-:Y:S01]  /*76e70*/  STL [R1+0x2870], R15 ;  /* 0x0028700f01007387 */ /* 0x000fe20000100800 */
[----:B------:R-:W-:-:S05]  /*76e80*/  IADD3.X R17, R17, R3, RZ, P0, !PT ;  /* 0x0000000311117210 */ /* 0x000fca00007fe4ff */
[----:B------:R1:W-:Y:S02]  /*76e90*/  STL [R1+0x286c], R17 ;  /* 0x00286c1101007387 */ /* 0x0003e40000100800 */
[----:B-1----:R-:W-:Y:S02]  /*76ea0*/  IMAD.MOV.U32 R9, RZ, RZ, R17 ;  /* 0x000000ffff097224 */ /* 0x002fe400078e0011 */
[----:B------:R-:W-:Y:S01]  /*76eb0*/  IMAD.MOV.U32 R8, RZ, RZ, R15 ;  /* 0x000000ffff087224 */ /* 0x000fe200078e000f */
[----:B------:R-:W-:Y:S01]  /*76ec0*/  UISETP.GT.AND UP1, UPT, UR12, 0x2e, UPT ;  /* 0x0000002e0c00788c */ /* 0x000fe2000bf24270 */
[----:B------:R-:W3:Y:S04]  /*76ed0*/  LDL.LU R17, [R1+0x2954] ;  /* 0x0029540001117983 */ /* 0x000ee80000300800 */
[----:B------:R-:W3:Y:S01]  /*76ee0*/  LDL.LU R15, [R1+0x295c] ;  /* 0x00295c00010f7983 */ /* 0x000ee20000300800 */
[----:B------:R-:W-:-:S03]  /*76ef0*/  USEL UR10, URZ, 0x4, !UP1 ;  /* 0x000000043f0a7887 */ /* 0x000fc6000c800000 */
[----:B------:R1:W-:Y:S01]  /*76f00*/  LDGSTS.E [R7+0xab80], desc[UR60][R8.64], P1 ;  /* 0x0ab8000008077fae */ /* 0x0003e2000892187c */
[----:B------:R-:W-:Y:S01]  /*76f10*/  USEL UR10, UR10, URZ, !UP0 ;  /* 0x0000003f0a0a7287 */ /* 0x000fe2000c000000 */
[----:B------:R-:W-:-:S05]  /*76f20*/  IADD3 R19, P1, R19, R2, RZ ;  /* 0x0000000213137210 */ /* 0x000fca0007f3e0ff */
[----:B------:R-:W-:Y:S02]  /*76f30*/  ISETP.NE.U32.AND P0, PT, RZ, UR10, PT ;  /* 0x0000000aff007c0c */ /* 0x000fe4000bf05070 */
[----:B------:R-:W-:Y:S01]  /*76f40*/  IADD3 R10, P2, R10, R2, RZ ;  /* 0x000000020a0a7210 */ /* 0x000fe20007f5e0ff */
[----:B-1----:R-:W-:Y:S01]  /*76f50*/  IMAD.MOV.U32 R8, RZ, RZ, R19 ;  /* 0x000000ffff087224 */ /* 0x002fe200078e0013 */
[----:B------:R-:W-:Y:S01]  /*76f60*/  STL [R1+0x2938], R19 ;  /* 0x0029381301007387 */ /* 0x000fe20000100800 */
[--C-:B----4-:R-:W-:Y:S02]  /*76f70*/  IMAD.X R20, R20, 0x1, R3.reuse, P1 ;  /* 0x0000000114147824 */ /* 0x110fe400008e0603 */
[----:B------:R-:W-:-:S03]  /*76f80*/  IMAD.X R12, R12, 0x1, R3, P2 ;  /* 0x000000010c0c7824 */ /* 0x000fc600010e0603 */
[----:B------:R-:W-:Y:S01]  /*76f90*/  MOV R9, R20 ;  /* 0x0000001400097202 */ /* 0x000fe20000000f00 */
[----:B------:R-:W-:Y:S04]  /*76fa0*/  STL [R1+0x2934], R20 ;  /* 0x0029341401007387 */ /* 0x000fe80000100800 */
[----:B------:R-:W-:Y:S04]  /*76fb0*/  STL [R1+0x2940], R10 ;  /* 0x0029400a01007387 */ /* 0x000fe80000100800 */
[----:B------:R1:W-:Y:S04]  /*76fc0*/  LDGSTS.E [R7+0xb800], desc[UR60][R8.64], P0 ;  /* 0x0b80000008077fae */ /* 0x0003e8000812187c */
[----:B------:R4:W-:Y:S01]  /*76fd0*/  STL [R1+0x293c], R12 ;  /* 0x00293c0c01007387 */ /* 0x0009e20000100800 */
[----:B------:R-:W-:-:S02]  /*76fe0*/  IADD3 R11, P1, R11, R2, RZ ;  /* 0x000000020b0b7210 */ /* 0x000fc40007f3e0ff */
[----:B------:R-:W-:Y:S01]  /*76ff0*/  IADD3 R6, P2, R6, R2, RZ ;  /* 0x0000000206067210 */ /* 0x000fe20007f5e0ff */
[----:B-1----:R-:W-:Y:S02]  /*77000*/  IMAD.MOV.U32 R8, RZ, RZ, R10 ;  /* 0x000000ffff087224 */ /* 0x002fe400078e000a */
[----:B------:R-:W-:Y:S02]  /*77010*/  IMAD.MOV.U32 R9, RZ, RZ, R12 ;  /* 0x000000ffff097224 */ /* 0x000fe400078e000c */
[--C-:B------:R-:W-:Y:S01]  /*77020*/  IMAD.X R18, R18, 0x1, R3.reuse, P1 ;  /* 0x0000000112127824 */ /* 0x100fe200008e0603 */
[----:B----4-:R-:W4:Y:S04]  /*77030*/  LDL.LU R12, [R1+0x2964] ;  /* 0x00296400010c7983 */ /* 0x010f280000300800 */
[----:B------:R-:W4:Y:S04]  /*77040*/  LDL.LU R10, [R1+0x2968] ;  /* 0x00296800010a7983 */ /* 0x000f280000300800 */
[----:B------:R1:W-:Y:S01]  /*77050*/  LDGSTS.E [R7+0xb880], desc[UR60][R8.64], P0 ;  /* 0x0b88000008077fae */ /* 0x0003e2000812187c */
[----:B------:R-:W-:-:S03]  /*77060*/  IMAD.X R13, R13, 0x1, R3, P2 ;  /* 0x000000010d0d7824 */ /* 0x000fc600010e0603 */
[----:B------:R1:W-:Y:S04]  /*77070*/  STL [R1+0x2948], R11 ;  /* 0x0029480b01007387 */ /* 0x0003e80000100800 */
[----:B------:R-:W-:Y:S04]  /*77080*/  STL [R1+0x2944], R18 ;  /* 0x0029441201007387 */ /* 0x000fe80000100800 */
[----:B------:R-:W-:Y:S01]  /*77090*/  STL [R1+0x2950], R6 ;  /* 0x0029500601007387 */ /* 0x000fe20000100800 */
[----:B-1----:R-:W-:Y:S01]  /*770a0*/  IMAD.MOV.U32 R8, RZ, RZ, R11 ;  /* 0x000000ffff087224 */ /* 0x002fe200078e000b */
[----:B------:R-:W-:-:S02]  /*770b0*/  MOV R9, R18 ;  /* 0x0000001200097202 */ /* 0x000fc40000000f00 */
[----:B------:R-:W4:Y:S04]  /*770c0*/  LDL.LU R11, [R1+0x2970] ;  /* 0x00297000010b7983 */ /* 0x000f280000300800 */
[----:B------:R1:W-:Y:S04]  /*770d0*/  STL [R1+0x294c], R13 ;  /* 0x00294c0d01007387 */ /* 0x0003e80000100800 */
[----:B------:R-:W4:Y:S04]  /*770e0*/  LDL.LU R21, [R1+0x2a38] ;  /* 0x002a380001157983 */ /* 0x000f280000300800 */
[----:B------:R1:W-:Y:S02]  /*770f0*/  LDGSTS.E [R7+0xb900], desc[UR60][R8.64], P0 ;  /* 0x0b90000008077fae */ /* 0x0003e4000812187c */
[----:B-1----:R-:W-:-:S02]  /*77100*/  IMAD.MOV.U32 R9, RZ, RZ, R13 ;  /* 0x000000ffff097224 */ /* 0x002fc400078e000d */
[----:B------:R-:W4:Y:S04]  /*77110*/  LDL.LU R13, [R1+0x296c] ;  /* 0x00296c00010d7983 */ /* 0x000f280000300800 */
[----:B------:R-:W4:Y:S01]  /*77120*/  LDL.LU R22, [R1+0x2a34] ;  /* 0x002a340001167983 */ /* 0x000f220000300800 */
[-C--:B--2---:R-:W-:Y:S02]  /*77130*/  IADD3 R16, P1, R16, R2.reuse, RZ ;  /* 0x0000000210107210 */ /* 0x084fe40007f3e0ff */
[----:B---3--:R-:W-:Y:S01]  /*77140*/  IADD3 R14, P2, R14, R2, RZ ;  /* 0x000000020e0e7210 */ /* 0x008fe20007f5e0ff */
[----:B------:R-:W-:Y:S01]  /*77150*/  IMAD.MOV.U32 R8, RZ, RZ, R6 ;  /* 0x000000ffff087224 */ /* 0x000fe200078e0006 */
[----:B------:R-:W2:Y:S04]  /*77160*/  LDL.LU R19, [R1+0x2a40] ;  /* 0x002a400001137983 */ /* 0x000ea80000300800 */
[----:B------:R-:W3:Y:S04]  /*77170*/  LDL.LU R6, [R1+0x2a48] ;  /* 0x002a480001067983 */ /* 0x000ee80000300800 */
[----:B------:R-:W-:Y:S04]  /*77180*/  STL [R1+0x2958], R16 ;  /* 0x0029581001007387 */ /* 0x000fe80000100800 */
[----:B------:R1:W-:Y:S01]  /*77190*/  LDGSTS.E [R7+0xb980], desc[UR60][R8.64], P0 ;  /* 0x0b98000008077fae */ /* 0x0003e2000812187c */
[----:B------:R-:W-:-:S02]  /*771a0*/  IMAD.X R17, R17, 0x1, R3, P1 ;  /* 0x0000000111117824 */ /* 0x000fc400008e0603 */
[----:B------:R-:W-:-:S03]  /*771b0*/  IMAD.X R15, R15, 0x1, R3, P2 ;  /* 0x000000010f0f7824 */ /* 0x000fc600010e0603 */
[----:B------:R1:W-:Y:S04]  /*771c0*/  STL [R1+0x2954], R17 ;  /* 0x0029541101007387 */ /* 0x0003e80000100800 */
[----:B------:R-:W-:Y:S04]  /*771d0*/  STL [R1+0x2960], R14 ;  /* 0x0029600e01007387 */ /* 0x000fe80000100800 */
[----:B------:R-:W3:Y:S04]  /*771e0*/  LDL.LU R20, [R1+0x2a3c] ;  /* 0x002a3c0001147983 */ /* 0x000ee80000300800 */
[----:B------:R1:W-:Y:S04]  /*771f0*/  STL [R1+0x295c], R15 ;  /* 0x00295c0f01007387 */ /* 0x0003e80000100800 */
[----:B------:R-:W3:Y:S01]  /*77200*/  LDL.LU R18, [R1+0x2a44] ;  /* 0x002a440001127983 */ /* 0x000ee20000300800 */
[----:B-1----:R-:W-:Y:S01]  /*77210*/  IMAD.MOV.U32 R8, RZ, RZ, R16 ;  /* 0x000000ffff087224 */ /* 0x002fe200078e0010 */
[----:B------:R-:W-:-:S02]  /*77220*/  MOV R9, R17 ;  /* 0x0000001100097202 */ /* 0x000fc40000000f00 */
[----:B------:R-:W3:Y:S04]  /*77230*/  LDL.LU R17, [R1+0x2a4c] ;  /* 0x002a4c0001117983 */ /* 0x000ee80000300800 */
[----:B------:R1:W-:Y:S04]  /*77240*/  LDGSTS.E [R7+0xba00], desc[UR60][R8.64], P0 ;  /* 0x0ba0000008077fae */ /* 0x0003e8000812187c */
[----:B------:R-:W3:Y:S01]  /*77250*/  LDL.LU R16, [R1+0x2a50] ;  /* 0x002a500001107983 */ /* 0x000ee20000300800 */
[----:B-1----:R-:W-:Y:S02]  /*77260*/  IMAD.MOV.U32 R9, RZ, RZ, R15 ;  /* 0x000000ffff097224 */ /* 0x002fe400078e000f */
[----:B------:R-:W-:Y:S01]  /*77270*/  IMAD.MOV.U32 R8, RZ, RZ, R14 ;  /* 0x000000ffff087224 */ /* 0x000fe200078e000e */
        /* <DEDUP_REMOVED lines=8> */
[----:B------:R-:W-:Y:S01]  /*77300*/  STL [R1+0x2968], R10 ;  /* 0x0029680a01007387 */ /* 0x000fe20000100800 */
[----:B-1----:R-:W-:Y:S02]  /*77310*/  IMAD.MOV.U32 R8, RZ, RZ, R10 ;  /* 0x000000ffff087224 */ /* 0x002fe400078e000a */
[----:B------:R-:W-:Y:S01]  /*77320*/  IMAD.MOV.U32 R9, RZ, RZ, R12 ;  /* 0x000000ffff097224 */ /* 0x000fe200078e000c */
[----:B------:R1:W-:Y:S04]  /*77330*/  STL [R1+0x2964], R12 ;  /* 0x0029640c01007387 */ /* 0x0003e80000100800 */
[----:B------:R4:W-:Y:S01]  /*77340*/  LDGSTS.E [R7+0xbb00], desc[UR60][R8.64], P0 ;  /* 0x0bb0000008077fae */ /* 0x0009e2000812187c */
[----:B------:R-:W-:-:S02]  /*77350*/  IADD3 R11, P2, R11, R2, RZ ;  /* 0x000000020b0b7210 */ /* 0x000fc40007f5e0ff */
[----:B------:R-:W-:Y:S01]  /*77360*/  IADD3 R21, P3, R21, R2, RZ ;  /* 0x0000000215157210 */ /* 0x000fe20007f7e0ff */
[----:B-1----:R-:W3:Y:S04]  /*77370*/  LDL.LU R12, [R1+0x2a60] ;  /* 0x002a6000010c7983 */ /* 0x002ee80000300800 */
[----:B------:R-:W3:Y:S04]  /*77380*/  LDL.LU R10, [R1+0x2a68] ;  /* 0x002a6800010a7983 */ /* 0x000ee80000300800 */
[----:B------:R-:W-:Y:S01]  /*77390*/  STL [R1+0x2970], R11 ;  /* 0x0029700b01007387 */ /* 0x000fe20000100800 */
[----:B------:R-:W-:Y:S01]  /*773a0*/  IADD3.X R13, R13, R3, RZ, P2, !PT ;  /* 0x000000030d0d7210 */ /* 0x000fe200017fe4ff */
[----:B------:R-:W-:-:S04]  /*773b0*/  IMAD.X R22, R22, 0x1, R3, P3 ;  /* 0x0000000116167824 */ /* 0x000fc800018e0603 */
[----:B------:R1:W-:Y:S01]  /*773c0*/  STL [R1+0x296c], R13 ;  /* 0x00296c0d01007387 */ /* 0x0003e20000100800 */
[----:B----4-:R-:W-:-:S03]  /*773d0*/  IMAD.MOV.U32 R9, RZ, RZ, R13 ;  /* 0x000000ffff097224 */ /* 0x010fc600078e000d */
        /* <DEDUP_REMOVED lines=8> */
[----:B---3--:R-:W-:Y:S01]  /*77460*/  IADD3 R6, P2, R6, R2, RZ ;  /* 0x0000000206067210 */ /* 0x008fe20007f5e0ff */
[----:B----4-:R-:W-:Y:S02]  /*77470*/  IMAD.MOV.U32 R8, RZ, RZ, R21 ;  /* 0x000000ffff087224 */ /* 0x010fe400078e0015 */
[----:B------:R-:W-:Y:S01]  /*77480*/  IMAD.MOV.U32 R9, RZ, RZ, R22 ;  /* 0x000000ffff097224 */ /* 0x000fe200078e0016 */
[----:B------:R-:W-:Y:S01]  /*77490*/  IADD3.X R20, R20, R3, RZ, P0, !PT ;  /* 0x0000000314147210 */ /* 0x000fe200007fe4ff */
[----:B------:R-:W-:-:S03]  /*774a0*/  IMAD.X R18, R18, 0x1, R3, P2 ;  /* 0x0000000112127824 */ /* 0x000fc600010e0603 */
[----:B------:R1:W-:Y:S04]  /*774b0*/  LDGSTS.E [R7+0xc800], desc[UR60][R8.64], P1 ;  /* 0x0c80000008077fae */ /* 0x0003e8000892187c */
[----:B------:R-:W-:Y:S04]  /*774c0*/  STL [R1+0x2a40], R19 ;  /* 0x002a401301007387 */ /* 0x000fe80000100800 */
[----:B------:R2:W-:Y:S04]  /*774d0*/  STL [R1+0x2a3c], R20 ;  /* 0x002a3c1401007387 */ /* 0x0005e80000100800 */
[----:B------:R3:W-:Y:S04]  /*774e0*/  STL [R1+0x2a48], R6 ;  /* 0x002a480601007387 */ /* 0x0007e80000100800 */
[----:B------:R4:W-:Y:S01]  /*774f0*/  STL [R1+0x2a44], R18 ;  /* 0x002a441201007387 */ /* 0x0009e20000100800 */
[----:B-1----:R-:W-:-:S02]  /*77500*/  IMAD.MOV.U32 R8, RZ, RZ, R19 ;  /* 0x000000ffff087224 */ /* 0x002fc400078e0013 */
[----:B------:R-:W-:Y:S02]  /*77510*/  IMAD.MOV.U32 R9, RZ, RZ, R20 ;  /* 0x000000ffff097224 */ /* 0x000fe400078e0014 */
[----:B--2---:R-:W2:Y:S04]  /*77520*/  LDL.LU R20, [R1+0x2a6c] ;  /* 0x002a6c0001147983 */ /* 0x004ea80000300800 */
[----:B------:R1:W-:Y:S02]  /*77530*/  LDGSTS.E [R7+0xc880], desc[UR60][R8.64], P1 ;  /* 0x0c88000008077fae */ /* 0x0003e4000892187c */
[----:B-1----:R-:W-:Y:S02]  /*77540*/  IMAD.MOV.U32 R8, RZ, RZ, R6 ;  /* 0x000000ffff087224 */ /* 0x002fe400078e0006 */
[----:B---3--:R-:W3:Y:S01]  /*77550*/  LDL.LU R6, [R1+0x2a70] ;  /* 0x002a700001067983 */ /* 0x008ee20000300800 */
[----:B------:R-:W-:-:S02]  /*77560*/  IADD3 R16, P0, R16, R2, RZ ;  /* 0x0000000210107210 */ /* 0x000fc40007f1e0ff */
[----:B------:R-:W-:Y:S02]  /*77570*/  IADD3 R14, P2, R14, R2, RZ ;  /* 0x000000020e0e7210 */ /* 0x000fe40007f5e0ff */
[----:B------:R-:W-:-:S03]  /*77580*/  IADD3.X R17, R17, R3, RZ, P0, !PT ;  /* 0x0000000311117210 */ /* 0x000fc600007fe4ff */
        /* <DEDUP_REMOVED lines=10> */
[----:B----4-:R-:W4:Y:S01]  /*77630*/  LDL.LU R18, [R1+0x2b40] ;  /* 0x002b400001127983 */ /* 0x010f220000300800 */
[----:B-1----:R-:W-:-:S02]  /*77640*/  IMAD.MOV.U32 R8, RZ, RZ, R16 ;  /* 0x000000ffff087224 */ /* 0x002fc400078e0010 */
[----:B------:R-:W-:Y:S01]  /*77650*/  IMAD.MOV.U32 R9, RZ, RZ, R17 ;  /* 0x000000ffff097224 */ /* 0x000fe200078e0011 */
[----:B------:R-:W4:Y:S04]  /*77660*/  LDL.LU R16, [R1+0x2b48] ;  /* 0x002b480001107983 */ /* 0x000f280000300800 */
[----:B------:R1:W-:Y:S02]  /*77670*/  LDGSTS.E [R7+0xc980], desc[UR60][R8.64], P1 ;  /* 0x0c98000008077fae */ /* 0x0003e4000892187c */
[----:B-1----:R-:W-:Y:S02]  /*77680*/  IMAD.MOV.U32 R8, RZ, RZ, R14 ;  /* 0x000000ffff087224 */ /* 0x002fe400078e000e */
[----:B------:R-:W4:Y:S01]  /*77690*/  LDL.LU R14, [R1+0x2b50] ;  /* 0x002b5000010e7983 */ /* 0x000f220000300800 */
[----:B------:R-:W-:-:S05]  /*776a0*/  IMAD.MOV.U32 R9, RZ, RZ, R15 ;  /* 0x000000ffff097224 */ /* 0x000fca00078e000f */
[----:B------:R1:W-:Y:S01]  /*776b0*/  LDGSTS.E [R7+0xca00], desc[UR60][R8.64], P1 ;  /* 0x0ca0000008077fae */ /* 0x0003e2000892187c */
[-C--:B------:R-:W-:Y:S02]  /*776c0*/  IADD3 R12, P0, R12, R2.reuse, RZ ;  /* 0x000000020c0c7210 */ /* 0x080fe40007f1e0ff */
[----:B------:R-:W-:-:S03]  /*776d0*/  IADD3 R10, P2, R10, R2, RZ ;  /* 0x000000020a0a7210 */ /* 0x000fc60007f5e0ff */
[----:B------:R-:W-:Y:S01]  /*776e0*/  STL [R1+0x2a60], R12 ;  /* 0x002a600c01007387 */ /* 0x000fe20000100800 */
[----:B-1----:R-:W-:Y:S01]  /*776f0*/  IMAD.MOV.U32 R8, RZ, RZ, R12 ;  /* 0x000000ffff087224 */ /* 0x002fe200078e000c */
[----:B------:R-:W-:Y:S01]  /*77700*/  IADD3.X R13, R13, R3, RZ, P0, !PT ;  /* 0x000000030d0d7210 */ /* 0x000fe200007fe4ff */
[----:B------:R-:W-:-:S04]  /*77710*/  IMAD.X R11, R11, 0x1, R3, P2 ;  /* 0x000000010b0b7824 */ /* 0x000fc800010e0603 */
[----:B------:R1:W-:Y:S04]  /*77720*/  STL [R1+0x2a5c], R13 ;  /* 0x002a5c0d01007387 */ /* 0x0003e80000100800 */
[----:B------:R-:W-:Y:S04]  /*77730*/  STL [R1+0x2a68], R10 ;  /* 0x002a680a01007387 */ /* 0x000fe80000100800 */
[----:B------:R-:W4:Y:S04]  /*77740*/  LDL.LU R17, [R1+0x2b44] ;  /* 0x002b440001117983 */ /* 0x000f280000300800 */
[----:B------:R1:W-:Y:S01]  /*77750*/  STL [R1+0x2a64], R11 ;  /* 0x002a640b01007387 */ /* 0x0003e20000100800 */
[----:B------:R-:W-:-:S03]  /*77760*/  IMAD.MOV.U32 R9, RZ, RZ, R13 ;  /* 0x000000ffff097224 */ /* 0x000fc600078e000d */
        /* <DEDUP_REMOVED lines=9> */
[----:B---3--:R-:W-:-:S04]  /*77800*/  IADD3 R6, P0, R6, R2, RZ ;  /* 0x0000000206067210 */ /* 0x008fc80007f1e0ff */
[----:B--2---:R-:W-:Y:S01]  /*77810*/  IADD3.X R20, R20, R3, RZ, P0, !PT ;  /* 0x0000000314147210 */ /* 0x004fe200007fe4ff */
[----:B------:R-:W-:Y:S04]  /*77820*/  STL [R1+0x2a70], R6 ;  /* 0x002a700601007387 */ /* 0x000fe80000100800 */
[----:B------:R2:W-:Y:S01]  /*77830*/  STL [R1+0x2a6c], R20 ;  /* 0x002a6c1401007387 */ /* 0x0005e20000100800 */
[----:B-1----:R-:W-:-:S03]  /*77840*/  IMAD.MOV.U32 R9, RZ, RZ, R20 ;  /* 0x000000ffff097224 */ /* 0x002fc600078e0014 */
[----:B------:R-:W3:Y:S01]  /*77850*/  LDL.LU R21, [R1+0x2b64] ;  /* 0x002b640001157983 */ /* 0x000ee20000300800 */
[----:B------:R-:W-:Y:S01]  /*77860*/  IMAD.MOV.U32 R8, RZ, RZ, R6 ;  /* 0x000000ffff087224 */ /* 0x000fe200078e0006 */
[----:B------:R-:W-:Y:S02]  /*77870*/  UISETP.GT.AND UP1, UPT, UR12, 0x36, UPT ;  /* 0x000000360c00788c */ /* 0x000fe4000bf24270 */
[----:B--2---:R-:W2:Y:S04]  /*77880*/  LDL.LU R20, [R1+0x2b68] ;  /* 0x002b680001147983 */ /* 0x004ea80000300800 */
[----:B------:R-:W3:Y:S04]  /*77890*/  LDL.LU R24, [R1+0x2b6c] ;  /* 0x002b6c0001187983 */ /* 0x000ee80000300800 */
[----:B------:R-:W3:Y:S01]  /*778a0*/  LDL.LU R6, [R1+0x2b70] ;  /* 0x002b700001067983 */ /* 0x000ee20000300800 */
[----:B------:R-:W-:-:S03]  /*778b0*/  USEL UR10, URZ, 0x4, !UP1 ;  /* 0x000000043f0a7887 */ /* 0x000fc6000c800000 */
[----:B------:R1:W-:Y:S01]  /*778c0*/  LDGSTS.E [R7+0xcb80], desc[UR60][R8.64], P1 ;  /* 0x0cb8000008077fae */ /* 0x0003e2000892187c */
[----:B------:R-:W-:Y:S01]  /*778d0*/  USEL UR10, UR10, URZ, !UP0 ;  /* 0x0000003f0a0a7287 */ /* 0x000fe2000c000000 */
[----:B------:R-:W-:-:S05]  /*778e0*/  IADD3 R22, P1, R22, R2, RZ ;  /* 0x0000000216167210 */ /* 0x000fca0007f3e0ff */
[----:B------:R-:W-:Y:S01]  /*778f0*/  ISETP.NE.U32.AND P0, PT, RZ, UR10, PT ;  /* 0x0000000aff007c0c */ /* 0x000fe2000bf05070 */
[--C-:B------:R-:W-:Y:S01]  /*77900*/  IMAD.X R23, R23, 0x1, R3.reuse, P1 ;  /* 0x0000000117177824 */ /* 0x100fe200008e0603 */
[-C--:B----4-:R-:W-:Y:S01]  /*77910*/  IADD3 R18, P2, R18, R2.reuse, RZ ;  /* 0x0000000212127210 */ /* 0x090fe20007f5e0ff */
[----:B-1----:R-:W-:Y:S01]  /*77920*/  IMAD.MOV.U32 R8, RZ, RZ, R22 ;  /* 0x000000ffff087224 */ /* 0x002fe200078e0016 */
[----:B------:R-:W-:Y:S02]  /*77930*/  IADD3 R16, P1, R16, R2, RZ ;  /* 0x0000000210107210 */ /* 0x000fe40007f3e0ff */
[----:B------:R-:W-:Y:S01]  /*77940*/  MOV R9, R23 ;  /* 0x0000001700097202 */ /* 0x000fe20000000f00 */
[----:B------:R-:W-:-:S06]  /*77950*/  IMAD.X R19, R19, 0x1, R3, P2 ;  /* 0x0000000113137824 */ /* 0x000fcc00010e0603 */
[----:B------:R1:W-:Y:S01]  /*77960*/  LDGSTS.E [R7+0xd800], desc[UR60][R8.64], P0 ;  /* 0x0d80000008077fae */ /* 0x0003e2000812187c */
[----:B------:R-:W-:Y:S01]  /*77970*/  IADD3 R14, P2, R14, R2, RZ ;  /* 0x000000020e0e7210 */ /* 0x000fe20007f5e0ff */
[----:B-1----:R-:W-:Y:S02]  /*77980*/  IMAD.MOV.U32 R8, RZ, RZ, R18 ;  /* 0x000000ffff087224 */ /* 0x002fe400078e0012 */
[----:B------:R-:W-:-:S05]  /*77990*/  IMAD.MOV.U32 R9, RZ, RZ, R19 ;  /* 0x000000ffff097224 */ /* 0x000fca00078e0013 */
[----:B------:R1:W-:Y:S04]  /*779a0*/  LDGSTS.E [R7+0xd880], desc[UR60][R8.64], P0 ;  /* 0x0d88000008077fae */ /* 0x0003e8000812187c */
[----:B------:R-:W-:Y:S04]  /*779b0*/  STL [R1+0x2b38], R22 ;  /* 0x002b381601007387 */ /* 0x000fe80000100800 */
[----:B------:R-:W-:Y:S04]  /*779c0*/  STL [R1+0x2b34], R23 ;  /* 0x002b341701007387 */ /* 0x000fe80000100800 */
[----:B------:R-:W-:Y:S01]  /*779d0*/  STL [R1+0x2b40], R18 ;  /* 0x002b401201007387 */ /* 0x000fe20000100800 */
[----:B-1----:R-:W-:-:S03]  /*779e0*/  IMAD.MOV.U32 R8, RZ, RZ, R16 ;  /* 0x000000ffff087224 */ /* 0x002fc600078e0010 */
[----:B------:R-:W-:Y:S04]  /*779f0*/  STL [R1+0x2b3c], R19 ;  /* 0x002b3c1301007387 */ /* 0x000fe80000100800 */
[----:B------:R-:W-:Y:S01]  /*77a00*/  STL [R1+0x2b48], R16 ;  /* 0x002b481001007387 */ /* 0x000fe20000100800 */
[--C-:B------:R-:W-:Y:S02]  /*77a10*/  IMAD.X R17, R17, 0x1, R3.reuse, P1 ;  /* 0x0000000111117824 */ /* 0x100fe400008e0603 */
[----:B------:R-:W-:-:S03]  /*77a20*/  IMAD.X R15, R15, 0x1, R3, P2 ;  /* 0x000000010f0f7824 */ /* 0x000fc600010e0603 */
[----:B------:R-:W-:Y:S02]  /*77a30*/  MOV R9, R17 ;  /* 0x0000001100097202 */ /* 0x000fe40000000f00 */
[----:B------:R-:W-:-:S03]  /*77a40*/  IADD3 R12, P1, R12, R2, RZ ;  /* 0x000000020c0c7210 */ /* 0x000fc60007f3e0ff */
[----:B------:R1:W-:Y:S02]  /*77a50*/  LDGSTS.E [R7+0xd900], desc[UR60][R8.64], P0 ;  /* 0x0d90000008077fae */ /* 0x0003e4000812187c */
[----:B------:R-:W-:Y:S02]  /*77a60*/  IMAD.X R13, R13, 0x1, R3, P1 ;  /* 0x000000010d0d7824 */ /* 0x000fe400008e0603 */
[----:B------:R-:W-:Y:S01]  /*77a70*/  STL [R1+0x2b44], R17 ;  /* 0x002b441101007387 */ /* 0x000fe20000100800 */
[----:B-1----:R-:W-:Y:S02]  /*77a80*/  IMAD.MOV.U32 R8, RZ, RZ, R14 ;  /* 0x000000ffff087224 */ /* 0x002fe400078e000e */
        /* <DEDUP_REMOVED lines=15> */
[----:B----4-:R-:W4:Y:S04]  /*77b80*/  LDL.LU.64 R10, [R1+0x2110] ;  /* 0x00211000010a7983 */ /* 0x010f280000300a00 */
[----:B------:R-:W4:Y:S04]  /*77b90*/  LDL.LU.64 R12, [R1+0x2108] ;  /* 0x00210800010c7983 */ /* 0x000f280000300a00 */
[----:B------:R-:W4:Y:S01]  /*77ba0*/  LDL.LU.64 R14, [R1+0x2100] ;  /* 0x00210000010e7983 */ /* 0x000f220000300a00 */
[----:B--2---:R-:W-:-:S03]  /*77bb0*/  IADD3 R20, P1, R20, R2, RZ ;  /* 0x0000000214147210 */ /* 0x004fc60007f3e0ff */
[----:B------:R-:W2:Y:S04]  /*77bc0*/  LDL.LU.64 R16, [R1+0x20f8] ;  /* 0x0020f80001107983 */ /* 0x000ea80000300a00 */
[----:B------:R-:W2:Y:S01]  /*77bd0*/  LDL.LU.64 R18, [R1+0x20f0] ;  /* 0x0020f00001127983 */ /* 0x000ea20000300a00 */
[--C-:B---3--:R-:W-:Y:S01]  /*77be0*/  IMAD.X R21, R21, 0x1, R3.reuse, P1 ;  /* 0x0000000115157824 */ /* 0x108fe200008e0603 */
[----:B------:R-:W-:Y:S02]  /*77bf0*/  IADD3 R6, P2, R6, R2, RZ ;  /* 0x0000000206067210 */ /* 0x000fe40007f5e0ff */
[----:B------:R-:W-:Y:S04]  /*77c00*/  STL [R1+0x2b68], R20 ;  /* 0x002b681401007387 */ /* 0x000fe80000100800 */
[----:B------:R1:W-:Y:S04]  /*77c10*/  LDGSTS.E [R7+0xda80], desc[UR60][R8.64], P0 ;  /* 0x0da8000008077fae */ /* 0x0003e8000812187c */
[----:B------:R3:W-:Y:S04]  /*77c20*/  STL [R1+0x2b64], R21 ;  /* 0x002b641501007387 */ /* 0x0007e80000100800 */
[----:B------:R-:W-:Y:S01]  /*77c30*/  STL [R1+0x2b70], R6 ;  /* 0x002b700601007387 */ /* 0x000fe20000100800 */
[----:B------:R-:W-:-:S02]  /*77c40*/  IMAD.X R24, R24, 0x1, R3, P2 ;  /* 0x0000000118187824 */ /* 0x000fc400010e0603 */
[----:B-1----:R-:W-:Y:S01]  /*77c50*/  IMAD.MOV.U32 R8, RZ, RZ, R20 ;  /* 0x000000ffff087224 */ /* 0x002fe200078e0014 */
[----:B------:R-:W-:Y:S02]  /*77c60*/  MOV R9, R21 ;  /* 0x0000001500097202 */ /* 0x000fe40000000f00 */
[----:B---3--:R-:W3:Y:S04]  /*77c70*/  LDL.LU.64 R20, [R1+0x20e8] ;  /* 0x0020e80001147983 */ /* 0x008ee80000300a00 */
[----:B------:R1:W-:Y:S04]  /*77c80*/  STL [R1+0x2b6c], R24 ;  /* 0x002b6c1801007387 */ /* 0x0003e80000100800 */
[----:B------:R-:W3:Y:S04]  /*77c90*/  LDL.LU.64 R22, [R1+0x20e0] ;  /* 0x0020e00001167983 */ /* 0x000ee80000300a00 */
[----:B------:R1:W-:Y:S02]  /*77ca0*/  LDGSTS.E [R7+0xdb00], desc[UR60][R8.64], P0 ;  /* 0x0db0000008077fae */ /* 0x0003e4000812187c */
[----:B-1----:R-:W-:-:S02]  /*77cb0*/  IMAD.MOV.U32 R9, RZ, RZ, R24 ;  /* 0x000000ffff097224 */ /* 0x002fc400078e0018 */
        /* <DEDUP_REMOVED lines=9> */
[----:B------:R-:W3:Y:S04]  /*77d50*/  LDL.LU R46, [R1+0x2ef4] ;  /* 0x002ef400012e7983 */ /* 0x000ee80000300800 */
[----:B------:R-:W3:Y:S04]  /*77d60*/  LDL.LU R45, [R1+0x2f00] ;  /* 0x002f0000012d7983 */ /* 0x000ee80000300800 */
[----:B------:R-:W3:Y:S04]  /*77d70*/  LDL.LU R44, [R1+0x2eec] ;  /* 0x002eec00012c7983 */ /* 0x000ee80000300800 */
[----:B------:R-:W3:Y:S04]  /*77d80*/  LDL.LU R43, [R1+0x2ef8] ;  /* 0x002ef800012b7983 */ /* 0x000ee80000300800 */
[----:B------:R-:W3:Y:S04]  /*77d90*/  LDL.LU R42, [R1+0x2ee4] ;  /* 0x002ee400012a7983 */ /* 0x000ee80000300800 */
[----:B------:R-:W3:Y:S01]  /*77da0*/  LDL.LU R41, [R1+0x2ef0] ;  /* 0x002ef00001297983 */ /* 0x000ee20000300800 */
[----:B------:R-:W-:-:S05]  /*77db0*/  IMAD.MOV.U32 R8, RZ, RZ, R6 ;  /* 0x000000ffff087224 */ /* 0x000fca00078e0006 */
[----:B------:R4:W-:Y:S01]  /*77dc0*/  LDGSTS.E [R7+0xdb80], desc[UR60][R8.64], P0 ;  /* 0x0db8000008077fae */ /* 0x0009e2000812187c */
[----:B------:R-:W-:-:S04]  /*77dd0*/  UISETP.GT.AND UP1, UPT, UR12, 0x3a, UPT ;  /* 0x0000003a0c00788c */ /* 0x000fc8000bf24270 */
[----:B------:R-:W-:-:S04]  /*77de0*/  USEL UR10, URZ, 0x4, !UP1 ;  /* 0x000000043f0a7887 */ /* 0x000fc8000c800000 */
[----:B------:R-:W-:-:S06]  /*77df0*/  USEL UR10, UR10, URZ, !UP0 ;  /* 0x0000003f0a0a7287 */ /* 0x000fcc000c000000 */
[----:B------:R-:W-:Y:S01]  /*77e00*/  ISETP.NE.U32.AND P1, PT, RZ, UR10, PT ;  /* 0x0000000aff007c0c */ /* 0x000fe2000bf25070 */
[----:B------:R-:W-:-:S04]  /*77e10*/  UISETP.GT.AND UP2, UPT, UR12, 0x3e, UPT ;  /* 0x0000003e0c00788c */ /* 0x000fc8000bf44270 */
[----:B------:R-:W-:-:S04]  /*77e20*/  USEL UR11, URZ, 0x4, !UP2 ;  /* 0x000000043f0b7887 */ /* 0x000fc8000d000000 */
[----:B------:R-:W-:-:S06]  /*77e30*/  USEL UR11, UR11, URZ, !UP0 ;  /* 0x0000003f0b0b7287 */ /* 0x000fcc000c000000 */
[----:B------:R-:W-:Y:S02]  /*77e40*/  ISETP.NE.U32.AND P2, PT, RZ, UR11, PT ;  /* 0x0000000bff007c0c */ /* 0x000fe4000bf45070 */
[----:B----4-:R-:W-:-:S05]  /*77e50*/  IADD3 R9, P0, R10, R2, RZ ;  /* 0x000000020a097210 */ /* 0x010fca0007f1e0ff */
[----:B------:R-:W-:Y:S01]  /*77e60*/  IMAD.X R8, R11, 0x1, R3, P0 ;  /* 0x000000010b087824 */ /* 0x000fe200000e0603 */
[----:B------:R-:W-:-:S05]  /*77e70*/  IADD3 R11, P0, R12, R2, RZ ;  /* 0x000000020c0b7210 */ /* 0x000fca0007f1e0ff */
[----:B------:R-:W-:Y:S01]  /*77e80*/  IMAD.X R10, R13, 0x1, R3, P0 ;  /* 0x000000010d0a7824 */ /* 0x000fe200000e0603 */
[----:B------:R-:W-:-:S05]  /*77e90*/  IADD3 R13, P0, R14, R2, RZ ;  /* 0x000000020e0d7210 */ /* 0x000fca0007f1e0ff */
[----:B------:R-:W-:Y:S01]  /*77ea0*/  IMAD.X R12, R15, 0x1, R3, P0 ;  /* 0x000000010f0c7824 */ /* 0x000fe200000e0603 */
[----:B--2---:R-:W-:-:S04]  /*77eb0*/  IADD3 R15, P0, R16, R2, RZ ;  /* 0x00000002100f7210 */ /* 0x004fc80007f1e0ff */
[----:B------:R-:W-:Y:S02]  /*77ec0*/  IADD3.X R14, R17, R3, RZ, P0, !PT ;  /* 0x00000003110e7210 */ /* 0x000fe400007fe4ff */
[----:B------:R-:W-:-:S05]  /*77ed0*/  IADD3 R17, P0, R18, R2, RZ ;  /* 0x0000000212117210 */ /* 0x000fca0007f1e0ff */
[----:B------:R-:W-:Y:S01]  /*77ee0*/  IMAD.X R16, R19, 0x1, R3, P0 ;  /* 0x0000000113107824 */ /* 0x000fe200000e0603 */
[----:B---3--:R-:W-:-:S05]  /*77ef0*/  IADD3 R19, P0, R20, R2, RZ ;  /* 0x0000000214137210 */ /* 0x008fca0007f1e0ff */
        /* <DEDUP_REMOVED lines=17> */
[----:B------:R-:W-:Y:S02]  /*78010*/  IADD3 R37, P0, R38, R2, RZ ;  /* 0x0000000226257210 */ /* 0x000fe40007f1e0ff */
[----:B------:R-:W-:-:S03]  /*78020*/  LOP3.LUT R9, R9, R8, RZ, 0x3c, !PT ;  /* 0x0000000809097212 */ /* 0x000fc600078e3cff */
[----:B------:R-:W-:Y:S01]  /*78030*/  IMAD.X R36, R39, 0x1, R3, P0 ;  /* 0x0000000127247824 */ /* 0x000fe200000e0603 */
[----:B------:R-:W-:Y:S02]  /*78040*/  IADD3 R39, P0, R48, R2, RZ ;  /* 0x0000000230277210 */ /* 0x000fe40007f1e0ff */
[----:B------:R-:W-:Y:S02]  /*78050*/  LOP3.LUT R11, R11, R10, RZ, 0x3c, !PT ;  /* 0x0000000a0b0b7212 */ /* 0x000fe400078e3cff */
[----:B------:R-:W-:Y:S02]  /*78060*/  LOP3.LUT R13, R13, R12, RZ, 0x3c, !PT ;  /* 0x0000000c0d0d7212 */ /* 0x000fe400078e3cff */
[----:B------:R-:W-:Y:S02]  /*78070*/  IADD3.X R38, R49, R3, RZ, P0, !PT ;  /* 0x0000000331267210 */ /* 0x000fe400007fe4ff */
[----:B------:R-:W-:Y:S02]  /*78080*/  IADD3 R45, P0, R45, R2, RZ ;  /* 0x000000022d2d7210 */ /* 0x000fe40007f1e0ff */
[----:B------:R-:W-:-:S02]  /*78090*/  LOP3.LUT R15, R15, R14, RZ, 0x3c, !PT ;  /* 0x0000000e0f0f7212 */ /* 0x000fc400078e3cff */
[----:B------:R-:W-:Y:S02]  /*780a0*/  LOP3.LUT R8, R9, R8, RZ, 0x3c, !PT ;  /* 0x0000000809087212 */ /* 0x000fe400078e3cff */
[----:B------:R-:W-:Y:S02]  /*780b0*/  LOP3.LUT R17, R17, R16, RZ, 0x3c, !PT ;  /* 0x0000001011117212 */ /* 0x000fe400078e3cff */
[----:B------:R-:W-:Y:S02]  /*780c0*/  LOP3.LUT R10, R11, R10, RZ, 0x3c, !PT ;  /* 0x0000000a0b0a7212 */ /* 0x000fe400078e3cff */
[----:B------:R-:W-:Y:S02]  /*780d0*/  LOP3.LUT R19, R19, R18, RZ, 0x3c, !PT ;  /* 0x0000001213137212 */ /* 0x000fe400078e3cff */
[----:B------:R-:W-:Y:S02]  /*780e0*/  LOP3.LUT R12, R13, R12, RZ, 0x3c, !PT ;  /* 0x0000000c0d0c7212 */ /* 0x000fe400078e3cff */
[----:B------:R-:W-:Y:S01]  /*780f0*/  LOP3.LUT R21, R21, R20, RZ, 0x3c, !PT ;  /* 0x0000001415157212 */ /* 0x000fe200078e3cff */
[----:B------:R-:W-:Y:S01]  /*78100*/  IMAD.X R46, R46, 0x1, R3, P0 ;  /* 0x000000012e2e7824 */ /* 0x000fe200000e0603 */
[----:B------:R-:W-:-:S02]  /*78110*/  LOP3.LUT R14, R15, R14, RZ, 0x3c, !PT ;  /* 0x0000000e0f0e7212 */ /* 0x000fc400078e3cff */
[----:B------:R-:W-:Y:S02]  /*78120*/  LOP3.LUT R23, R23, R22, RZ, 0x3c, !PT ;  /* 0x0000001617177212 */ /* 0x000fe400078e3cff */
[----:B------:R-:W-:Y:S02]  /*78130*/  LOP3.LUT R9, R9, R8, RZ, 0x3c, !PT ;  /* 0x0000000809097212 */ /* 0x000fe400078e3cff */
[----:B------:R-:W-:Y:S02]  /*78140*/  LOP3.LUT R16, R17, R16, RZ, 0x3c, !PT ;  /* 0x0000001011107212 */ /* 0x000fe400078e3cff */
[----:B------:R-:W-:Y:S02]  /*78150*/  LOP3.LUT R25, R25, R24, RZ, 0x3c, !PT ;  /* 0x0000001819197212 */ /* 0x000fe400078e3cff */
[----:B------:R-:W-:Y:S02]  /*78160*/  LOP3.LUT R11, R11, R10, RZ, 0x3c, !PT ;  /* 0x0000000a0b0b7212 */ /* 0x000fe400078e3cff */
[----:B------:R-:W-:-:S02]  /*78170*/  LOP3.LUT R18, R19, R18, RZ, 0x3c, !PT ;  /* 0x0000001213127212 */ /* 0x000fc400078e3cff */
[----:B------:R-:W-:Y:S02]  /*78180*/  LOP3.LUT R27, R27, R26, RZ, 0x3c, !PT ;  /* 0x0000001a1b1b7212 */ /* 0x000fe400078e3cff */
[----:B------:R-:W-:Y:S02]  /*78190*/  LOP3.LUT R13, R13, R12, RZ, 0x3c, !PT ;  /* 0x0000000c0d0d7212 */ /* 0x000fe400078e3cff */
[----:B------:R-:W-:Y:S02]  /*781a0*/  LOP3.LUT R20, R21, R20, RZ, 0x3c, !PT ;  /* 0x0000001415147212 */ /* 0x000fe400078e3cff */
[----:B------:R-:W-:Y:S01]  /*781b0*/  LOP3.LUT R29, R29, R28, RZ, 0x3c, !PT ;  /* 0x0000001c1d1d7212 */ /* 0x000fe200078e3cff */
[----:B------:R-:W-:Y:S01]  /*781c0*/  STL [R1+0x2f00], R45 ;  /* 0x002f002d01007387 */ /* 0x000fe20000100800 */
[----:B------:R-:W-:Y:S02]  /*781d0*/  LOP3.LUT R15, R15, R14, RZ, 0x3c, !PT ;  /* 0x0000000e0f0f7212 */ /* 0x000fe400078e3cff */
[----:B------:R-:W-:-:S02]  /*781e0*/  LOP3.LUT R22, R23, R22, RZ, 0x3c, !PT ;  /* 0x0000001617167212 */ /* 0x000fc400078e3cff */
[----:B------:R-:W-:Y:S01]  /*781f0*/  LOP3.LUT R31, R31, R30, RZ, 0x3c, !PT ;  /* 0x0000001e1f1f7212 */ /* 0x000fe200078e3cff */
[----:B------:R-:W-:Y:S01]  /*78200*/  STL [R1+0x2ef4], R46 ;  /* 0x002ef42e01007387 */ /* 0x000fe20000100800 */
[----:B------:R-:W-:Y:S02]  /*78210*/  LOP3.LUT R17, R17, R16, RZ, 0x3c, !PT ;  /* 0x0000001011117212 */ /* 0x000fe400078e3cff */
[----:B------:R-:W-:Y:S02]  /*78220*/  LOP3.LUT R24, R25, R24, RZ, 0x3c, !PT ;  /* 0x0000001819187212 */ /* 0x000fe400078e3cff */
[----:B------:R-:W-:Y:S01]  /*78230*/  LOP3.LUT R33, R33, R32, RZ, 0x3c, !PT ;  /* 0x0000002021217212 */ /* 0x000fe200078e3cff */
[----:B------:R-:W-:Y:S01]  /*78240*/  STL.64 [R1+0x2110], R8 ;  /* 0x0021100801007387 */ /* 0x000fe20000100a00 */
[----:B------:R-:W-:Y:S02]  /*78250*/  LOP3.LUT R19, R19, R18, RZ, 0x3c, !PT ;  /* 0x0000001213137212 */ /* 0x000fe400078e3cff */
[----:B------:R-:W-:-:S02]  /*78260*/  LOP3.LUT R26, R27, R26, RZ, 0x3c, !PT ;  /* 0x0000001a1b1a7212 */ /* 0x000fc400078e3cff */
[----:B------:R-:W-:Y:S01]  /*78270*/  LOP3.LUT R35, R35, R34, RZ, 0x3c, !PT ;  /* 0x0000002223237212 */ /* 0x000fe200078e3cff */
[----:B------:R-:W-:Y:S01]  /*78280*/  STL.64 [R1+0x2108], R10 ;  /* 0x0021080a01007387 */ /* 0x000fe20000100a00 */
[----:B------:R-:W-:Y:S02]  /*78290*/  LOP3.LUT R21, R21, R20, RZ, 0x3c, !PT ;  /* 0x0000001415157212 */ /* 0x000fe400078e3cff */
[----:B------:R-:W-:Y:S02]  /*782a0*/  LOP3.LUT R28, R29, R28, RZ, 0x3c, !PT ;  /* 0x0000001c1d1c7212 */ /* 0x000fe400078e3cff */
[----:B------:R-:W-:Y:S01]  /*782b0*/  LOP3.LUT R37, R37, R36, RZ, 0x3c, !PT ;  /* 0x0000002425257212 */ /* 0x000fe200078e3cff */
[----:B------:R1:W-:Y:S01]  /*782c0*/  STL.64 [R1+0x2100], R12 ;  /* 0x0021000c01007387 */ /* 0x0003e20000100a00 */
[----:B------:R-:W-:Y:S02]  /*782d0*/  LOP3.LUT R23, R23, R22, RZ, 0x3c, !PT ;  /* 0x0000001617177212 */ /* 0x000fe400078e3cff */
[----:B------:R-:W-:Y:S01]  /*782e0*/  LOP3.LUT R30, R31, R30, RZ, 0x3c, !PT ;  /* 0x0000001e1f1e7212 */ /* 0x000fe200078e3cff */
[----:B------:R-:W-:Y:S01]  /*782f0*/  STL.64 [R1+0x20f8], R14 ;  /* 0x0020f80e01007387 */ /* 0x000fe20000100a00 */
[----:B------:R-:W-:-:S02]  /*78300*/  LOP3.LUT R25, R25, R24, RZ, 0x3c, !PT ;  /* 0x0000001819197212 */ /* 0x000fc400078e3cff */
[----:B------:R-:W-:Y:S01]  /*78310*/  LOP3.LUT R32, R33, R32, RZ, 0x3c, !PT ;  /* 0x0000002021207212 */ /* 0x000fe200078e3cff */
[----:B------:R-:W-:Y:S01]  /*78320*/  STL.64 [R1+0x20f0], R16 ;  /* 0x0020f01001007387 */ /* 0x000fe20000100a00 */
[----:B------:R-:W-:Y:S02]  /*78330*/  LOP3.LUT R27, R27, R26, RZ, 0x3c, !PT ;  /* 0x0000001a1b1b7212 */ /* 0x000fe400078e3cff */
[----:B------:R-:W-:Y:S01]  /*78340*/  LOP3.LUT R34, R35, R34, RZ, 0x3c, !PT ;  /* 0x0000002223227212 */ /* 0x000fe200078e3cff */
[----:B------:R2:W-:Y:S01]  /*78350*/  STL.64 [R1+0x20e8], R18 ;  /* 0x0020e81201007387 */ /* 0x0005e20000100a00 */
[----:B------:R-:W-:Y:S02]  /*78360*/  LOP3.LUT R29, R29, R28, RZ, 0x3c, !PT ;  /* 0x0000001c1d1d7212 */ /* 0x000fe400078e3cff */
[----:B------:R-:W-:Y:S01]  /*78370*/  LOP3.LUT R36, R37, R36, RZ, 0x3c, !PT ;  /* 0x0000002425247212 */ /* 0x000fe200078e3cff */
[----:B------:R3:W-:Y:S01]  /*78380*/  STL.64 [R1+0x20e0], R20 ;  /* 0x0020e01401007387 */ /* 0x0007e20000100a00 */
[----:B------:R-:W-:-:S03]  /*78390*/  LOP3.LUT R31, R31, R30, RZ, 0x3c, !PT ;  /* 0x0000001e1f1f7212 */ /* 0x000fc600078e3cff */
[----:B------:R-:W-:Y:S01]  /*783a0*/  STL.64 [R1+0x20d8], R22 ;  /* 0x0020d81601007387 */ /* 0x000fe20000100a00 */
[----:B------:R-:W-:-:S03]  /*783b0*/  LOP3.LUT R33, R33, R32, RZ, 0x3c, !PT ;  /* 0x0000002021217212 */ /* 0x000fc600078e3cff */
[----:B------:R-:W-:Y:S01]  /*783c0*/  STL.64 [R1+0x2010], R24 ;  /* 0x0020101801007387 */ /* 0x000fe20000100a00 */
[----:B------:R-:W-:-:S03]  /*783d0*/  LOP3.LUT R35, R35, R34, RZ, 0x3c, !PT ;  /* 0x0000002223237212 */ /* 0x000fc600078e3cff */
[----:B------:R-:W-:Y:S01]  /*783e0*/  STL.64 [R1+0x2008], R26 ;  /* 0x0020081a01007387 */ /* 0x000fe20000100a00 */
[----:B------:R-:W-:-:S03]  /*783f0*/  LOP3.LUT R37, R37, R36, RZ, 0x3c, !PT ;  /* 0x0000002425257212 */ /* 0x000fc600078e3cff */
[----:B------:R-:W-:Y:S01]  /*78400*/  STL.64 [R1+0x2000], R28 ;  /* 0x0020001c01007387 */ /* 0x000fe20000100a00 */
[----:B------:R-:W-:Y:S02]  /*78410*/  IMAD.MOV.U32 R48, RZ, RZ, R39 ;  /* 0x000000ffff307224 */ /* 0x000fe400078e0027 */
[----:B------:R-:W-:Y:S01]  /*78420*/  IMAD.MOV.U32 R49, RZ, RZ, R38 ;  /* 0x000000ffff317224 */ /* 0x000fe200078e0026 */
[----:B------:R-:W-:Y:S04]  /*78430*/  STL.64 [R1+0x1ff8], R30 ;  /* 0x001ff81e01007387 */ /* 0x000fe80000100a00 */
[----:B------:R-:W-:Y:S04]  /*78440*/  STL.64 [R1+0x1ff0], R32 ;  /* 0x001ff02001007387 */ /* 0x000fe80000100a00 */
[----:B------:R-:W-:Y:S04]  /*78450*/  STL.64 [R1+0x1fe8], R34 ;  /* 0x001fe82201007387 */ /* 0x000fe80000100a00 */
[----:B------:R4:W-:Y:S04]  /*78460*/  LDGSTS.E [R7+0xe800], desc[UR60][R8.64], P1 ;  /* 0x0e80000008077fae */ /* 0x0009e8000892187c */
[----:B------:R-:W-:Y:S04]  /*78470*/  STL.64 [R1+0x1fe0], R36 ;  /* 0x001fe02401007387 */ /* 0x000fe80000100a00 */
[----:B------:R-:W-:Y:S04]  /*78480*/  LDGSTS.E [R7+0xe880], desc[UR60][R10.64], P1 ;  /* 0x0e8800000a077fae */ /* 0x000fe8000892187c */
        /* <DEDUP_REMOVED lines=10> */
[----:B-1----:R-:W4:Y:S04]  /*78530*/  LDL.LU R13, [R1+0x2ee8] ;  /* 0x002ee800010d7983 */ /* 0x002f280000300800 */
[----:B------:R-:W4:Y:S04]  /*78540*/  LDL.LU R11, [R1+0x2ee0] ;  /* 0x002ee000010b7983 */ /* 0x000f280000300800 */
[----:B--2---:R-:W2:Y:S04]  /*78550*/  LDL.LU R18, [R1+0x2edc] ;  /* 0x002edc0001127983 */ /* 0x004ea80000300800 */
[----:B------:R-:W2:Y:S04]  /*78560*/  LDL.LU R19, [R1+0x2ed4] ;  /* 0x002ed40001137983 */ /* 0x000ea80000300800 */
[----:B------:R-:W2:Y:S04]  /*78570*/  LDL.LU R12, [R1+0x2ed8] ;  /* 0x002ed800010c7983 */ /* 0x000ea80000300800 */
[----:B------:R-:W2:Y:S01]  /*78580*/  LDL.LU R14, [R1+0x2ed0] ;  /* 0x002ed000010e7983 */ /* 0x000ea20000300800 */
[----:B------:R-:W-:-:S03]  /*78590*/  IADD3 R43, P1, R43, R2, RZ ;  /* 0x000000022b2b7210 */ /* 0x000fc60007f3e0ff */
[----:B------:R-:W-:Y:S04]  /*785a0*/  LDGSTS.E [R7+0xf980], desc[UR60][R30.64], P2 ;  /* 0x0f9800001e077fae */ /* 0x000fe8000912187c */
[----:B---3--:R-:W3:Y:S04]  /*785b0*/  LDL.LU R20, [R1+0x2ecc] ;  /* 0x002ecc0001147983 */ /* 0x008ee80000300800 */
[----:B------:R-:W-:Y:S04]  /*785c0*/  LDGSTS.E [R7+0xfa00], desc[UR60][R32.64], P2 ;  /* 0x0fa0000020077fae */ /* 0x000fe8000912187c */
[----:B------:R-:W-:Y:S04]  /*785d0*/  LDGSTS.E [R7+0xfa80], desc[UR60][R34.64], P2 ;  /* 0x0fa8000022077fae */ /* 0x000fe8000912187c */
[----:B------:R-:W-:Y:S04]  /*785e0*/  LDGSTS.E [R7+0xfb00], desc[UR60][R36.64], P2 ;  /* 0x0fb0000024077fae */ /* 0x000fe8000912187c */
[----:B------:R-:W-:Y:S01]  /*785f0*/  LDGSTS.E [R7+0xfb80], desc[UR60][R48.64], P2 ;  /* 0x0fb8000030077fae */ /* 0x000fe2000912187c */
[----:B------:R-:W-:Y:S01]  /*78600*/  IMAD.X R44, R44, 0x1, R3, P1 ;  /* 0x000000012c2c7824 */ /* 0x000fe200008e0603 */
[----:B------:R-:W-:-:S02]  /*78610*/  IADD3 R41, P2, R41, R2, RZ ;  /* 0x0000000229297210 */ /* 0x000fc40007f5e0ff */
[----:B------:R-:W3:Y:S04]  /*78620*/  LDL.LU R21, [R1+0x2ec4] ;  /* 0x002ec40001157983 */ /* 0x000ee80000300800 */
[----:B------:R-:W-:Y:S04]  /*78630*/  STL [R1+0x2ef8], R43 ;  /* 0x002ef82b01007387 */ /* 0x000fe80000100800 */
[----:B------:R-:W-:Y:S01]  /*78640*/  STL [R1+0x2eec], R44 ;  /* 0x002eec2c01007387 */ /* 0x000fe20000100800 */
[----:B------:R-:W-:-:S03]  /*78650*/  IMAD.X R42, R42, 0x1, R3, P2 ;  /* 0x000000012a2a7824 */ /* 0x000fc600010e0603 */
[----:B------:R-:W-:Y:S04]  /*78660*/  STL [R1+0x2ef0], R41 ;  /* 0x002ef02901007387 */ /* 0x000fe80000100800 */
[----:B------:R-:W3:Y:S04]  /*78670*/  LDL.LU R16, [R1+0x2ec8] ;  /* 0x002ec80001107983 */ /* 0x000ee80000300800 */
[----:B------:R-:W-:Y:S04]  /*78680*/  STL [R1+0x2ee4], R42 ;  /* 0x002ee42a01007387 */ /* 0x000fe80000100800 */
[----:B------:R-:W3:Y:S01]  /*78690*/  LDL.LU R17, [R1+0x2e3c] ;  /* 0x002e3c0001117983 */ /* 0x000ee20000300800 */
[----:B------:R-:W-:Y:S01]  /*786a0*/  UISETP.GT.AND UP3, UPT, UR12, 0x3, UPT ;  /* 0x000000030c00788c */ /* 0x000fe2000bf64270 */
[----:B------:R-:W-:Y:S01]  /*786b0*/  LOP3.LUT R6, R40, 0x60, RZ, 0x3c, !PT ;  /* 0x0000006028067812 */ /* 0x000fe200078e3cff */
[----:B----4-:R-:W-:Y:S01]  /*786c0*/  IMAD.MOV.U32 R8, RZ, RZ, R45 ;  /* 0x000000ffff087224 */ /* 0x010fe200078e002d */
[----:B------:R-:W-:Y:S01]  /*786d0*/  MOV R9, R46 ;  /* 0x0000002e00097202 */ /* 0x000fe20000000f00 */
[----:B------:R-:W-:Y:S01]  /*786e0*/  USEL UR14, URZ, 0x4, !UP3 ;  /* 0x000000043f0e7887 */ /* 0x000fe2000d800000 */
[----:B------:R-:W4:Y:S01]  /*786f0*/  LDL.LU R15, [R1+0x2e00] ;  /* 0x002e0000010f7983 */ /* 0x000f220000300800 */
[----:B------:R-:W-:-:S03]  /*78700*/  VIADD R6, R6, UR13 ;  /* 0x0000000d06067c36 */ /* 0x000fc60008000000 */
[----:B------:R-:W4:Y:S01]  /*78710*/  LDL.LU R10, [R1+0x2df8] ;  /* 0x002df800010a7983 */ /* 0x000f220000300800 */
[----:B------:R-:W-:-:S06]  /*78720*/  USEL UR14, UR14, URZ, !UP0 ;  /* 0x0000003f0e0e7287 */ /* 0x000fcc000c000000 */
[----:B------:R-:W-:-:S13]  /*78730*/  ISETP.NE.U32.AND P0, PT, RZ, UR14, PT ;  /* 0x0000000eff007c0c */ /* 0x000fda000bf05070 */
[----:B------:R1:W-:Y:S02]  /*78740*/  LDGSTS.E [R6+0xc00], desc[UR60][R8.64], P0 ;  /* 0x00c0000008067fae */ /* 0x0003e4000812187c */
[----:B-1----:R-:W-:Y:S02]  /*78750*/  IMAD.MOV.U32 R8, RZ, RZ, R43 ;  /* 0x000000ffff087224 */ /* 0x002fe400078e002b */
[----:B------:R-:W-:-:S05]  /*78760*/  IMAD.MOV.U32 R9, RZ, RZ, R44 ;  /* 0x000000ffff097224 */ /* 0x000fca00078e002c */
[----:B------:R1:W-:Y:S02]  /*78770*/  LDGSTS.E [R6+0xc80], desc[UR60][R8.64], P0 ;  /* 0x00c8000008067fae */ /* 0x0003e4000812187c */
[----:B-1----:R-:W-:Y:S01]  /*78780*/  IMAD.MOV.U32 R8, RZ, RZ, R41 ;  /* 0x000000ffff087224 */ /* 0x002fe200078e0029 */
[----:B------:R-:W-:-:S05]  /*78790*/  MOV R9, R42 ;  /* 0x0000002a00097202 */ /* 0x000fca0000000f00 */
[----:B------:R1:W-:Y:S01]  /*787a0*/  LDGSTS.E [R6+0xd00], desc[UR60][R8.64], P0 ;  /* 0x00d0000008067fae */ /* 0x0003e2000812187c */
[-C--:B------:R-:W-:Y:S02]  /*787b0*/  IADD3 R13, P1, R13, R2.reuse, RZ ;  /* 0x000000020d0d7210 */ /* 0x080fe40007f3e0ff */
[----:B------:R-:W-:-:S03]  /*787c0*/  IADD3 R11, P2, R11, R2, RZ ;  /* 0x000000020b0b7210 */ /* 0x000fc60007f5e0ff */
[--C-:B--2---:R-:W-:Y:S01]  /*787d0*/  IMAD.X R18, R18, 0x1, R3.reuse, P1 ;  /* 0x0000000112127824 */ /* 0x104fe200008e0603 */
[----:B------:R-:W-:Y:S01]  /*787e0*/  STL [R1+0x2ee8], R13 ;  /* 0x002ee80d01007387 */ /* 0x000fe20000100800 */
[----:B------:R-:W-:Y:S02]  /*787f0*/  IMAD.X R19, R19, 0x1, R3, P2 ;  /* 0x0000000113137824 */ /* 0x000fe400010e0603 */
[----:B-1----:R-:W-:Y:S01]  /*78800*/  IMAD.MOV.U32 R9, RZ, RZ, R18 ;  /* 0x000000ffff097224 */ /* 0x002fe200078e0012 */
[----:B------:R1:W-:Y:S04]  /*78810*/  STL [R1+0x2edc], R18 ;  /* 0x002edc1201007387 */ /* 0x0003e80000100800 */
[----:B------:R-:W-:Y:S01]  /*78820*/  STL [R1+0x2ee0], R11 ;  /* 0x002ee00b01007387 */ /* 0x000fe20000100800 */
[----:B------:R-:W-:Y:S01]  /*78830*/  IMAD.MOV.U32 R8, RZ, RZ, R13 ;  /* 0x000000ffff087224 */ /* 0x000fe200078e000d */
[----:B------:R-:W-:-:S02]  /*78840*/  IADD3 R12, P1, R12, R2, RZ ;  /* 0x000000020c0c7210 */ /* 0x000fc40007f3e0ff */
[----:B------:R-:W-:Y:S02]  /*78850*/  IADD3 R14, P2, R14, R2, RZ ;  /* 0x000000020e0e7210 */ /* 0x000fe40007f5e0ff */
[----:B------:R2:W-:Y:S04]  /*78860*/  LDGSTS.E [R6+0xd80], desc[UR60][R8.64], P0 ;  /* 0x00d8000008067fae */ /* 0x0005e8000812187c */
[----:B-1----:R-:W4:Y:S04]  /*78870*/  LDL.LU R18, [R1+0x2df4] ;  /* 0x002df40001127983 */ /* 0x002f280000300800 */
[----:B------:R1:W-:Y:S04]  /*78880*/  STL [R1+0x2ed4], R19 ;  /* 0x002ed41301007387 */ /* 0x0003e80000100800 */
[----:B------:R-:W4:Y:S01]  /*78890*/  LDL.LU R13, [R1+0x2dec] ;  /* 0x002dec00010d7983 */ /* 0x000f220000300800 */
[----:B---3--:R-:W-:-:S02]  /*788a0*/  IMAD.X R20, R20, 0x1, R3, P1 ;  /* 0x0000000114147824 */ /* 0x008fc400008e0603 */
[----:B--2---:R-:W-:Y:S01]  /*788b0*/  IMAD.MOV.U32 R8, RZ, RZ, R11 ;  /* 0x000000ffff087224 */ /* 0x004fe200078e000b */
[----:B------:R-:W-:Y:S02]  /*788c0*/  MOV R9, R19 ;  /* 0x0000001300097202 */ /* 0x000fe40000000f00 */
[----:B-1----:R-:W2:Y:S04]  /*788d0*/  LDL.LU R19, [R1+0x2df0] ;  /* 0x002df00001137983 */ /* 0x002ea80000300800 */
[----:B------:R-:W3:Y:S04]  /*788e0*/  LDL.LU R11, [R1+0x2de8] ;  /* 0x002de800010b7983 */ /* 0x000ee80000300800 */
[----:B------:R-:W-:Y:S04]  /*788f0*/  STL [R1+0x2ed8], R12 ;  /* 0x002ed80c01007387 */ /* 0x000fe80000100800 */
[----:B------:R1:W-:Y:S04]  /*78900*/  LDGSTS.E [R6+0xe00], desc[UR60][R8.64], P0 ;  /* 0x00e0000008067fae */ /* 0x0003e8000812187c */
[----:B------:R1:W-:Y:S04]  /*78910*/  STL [R1+0x2ecc], R20 ;  /* 0x002ecc1401007387 */ /* 0x0003e80000100800 */
[----:B------:R1:W-:Y:S01]  /*78920*/  STL [R1+0x2ed0], R14 ;  /* 0x002ed00e01007387 */ /* 0x0003e20000100800 */
[----:B------:R-:W-:Y:S01]  /*78930*/  IMAD.X R21, R21, 0x1, R3, P2 ;  /* 0x0000000115157824 */ /* 0x000fe200010e0603 */
[----:B------:R-:W-:Y:S01]  /*78940*/  IADD3 R16, P1, R16, R2, RZ ;  /* 0x0000000210107210 */ /* 0x000fe20007f3e0ff */
[----:B-1----:R-:W-:-:S02]  /*78950*/  IMAD.MOV.U32 R9, RZ, RZ, R20 ;  /* 0x000000ffff097224 */ /* 0x002fc400078e0014 */
[----:B------:R-:W3:Y:S01]  /*78960*/  LDL.LU R20, [R1+0x2de4] ;  /* 0x002de40001147983 */ /* 0x000ee20000300800 */
[----:B------:R-:W-:-:S03]  /*78970*/  IMAD.MOV.U32 R8, RZ, RZ, R12 ;  /* 0x000000ffff087224 */ /* 0x000fc600078e000c */
[----:B------:R-:W-:Y:S04]  /*78980*/  STL [R1+0x2ec4], R21 ;  /* 0x002ec41501007387 */ /* 0x000fe80000100800 */
[----:B------:R-:W3:Y:S01]  /*78990*/  LDL.LU R12, [R1+0x2ddc] ;  /* 0x002ddc00010c7983 */ /* 0x000ee20000300800 */
[----:B------:R-:W-:-:S03]  /*789a0*/  IMAD.X R17, R17, 0x1, R3, P1 ;  /* 0x0000000111117824 */ /* 0x000fc600008e0603 */
[----:B------:R1:W-:Y:S02]  /*789b0*/  LDGSTS.E [R6+0xe80], desc[UR60][R8.64], P0 ;  /* 0x00e8000008067fae */ /* 0x0003e4000812187c */
[----:B-1----:R-:W-:Y:S01]  /*789c0*/  IMAD.MOV.U32 R8, RZ, RZ, R14 ;  /* 0x000000ffff087224 */ /* 0x002fe200078e000e */
[----:B------:R-:W-:Y:S01]  /*789d0*/  MOV R9, R21 ;  /* 0x0000001500097202 */ /* 0x000fe20000000f00 */
[----:B------:R-:W3:Y:S04]  /*789e0*/  LDL.LU R14, [R1+0x2de0] ;  /* 0x002de000010e7983 */ /* 0x000ee80000300800 */
[----:B------:R-:W3:Y:S04]  /*789f0*/  LDL.LU R7, [R1+0x2dd8] ;  /* 0x002dd80001077983 */ /* 0x000ee80000300800 */
[----:B------:R-:W-:Y:S04]  /*78a00*/  STL [R1+0x2ec8], R16 ;  /* 0x002ec81001007387 */ /* 0x000fe80000100800 */
[----:B------:R1:W-:Y:S04]  /*78a10*/  STL [R1+0x2e3c], R17 ;  /* 0x002e3c1101007387 */ /* 0x0003e80000100800 */
[----:B------:R1:W-:Y:S02]  /*78a20*/  LDGSTS.E [R6+0xf00], desc[UR60][R8.64], P0 ;  /* 0x00f0000008067fae */ /* 0x0003e4000812187c */
[----:B-1----:R-:W-:-:S02]  /*78a30*/  IMAD.MOV.U32 R9, RZ, RZ, R17 ;  /* 0x000000ffff097224 */ /* 0x002fc400078e0011 */
[----:B------:R-:W3:Y:S01]  /*78a40*/  LDL.LU R17, [R1+0x2dd4] ;  /* 0x002dd40001117983 */ /* 0x000ee20000300800 */
[----:B------:R-:W-:-:S03]  /*78a50*/  IMAD.MOV.U32 R8, RZ, RZ, R16 ;  /* 0x000000ffff087224 */ /* 0x000fc600078e0010 */
[----:B------:R-:W3:Y:S01]  /*78a60*/  LDL.LU R16, [R1+0x2dcc] ;  /* 0x002dcc0001107983 */ /* 0x000ee20000300800 */
[----:B------:R-:W-:Y:S01]  /*78a70*/  UISETP.GT.AND UP1, UPT, UR12, 0x7, UPT ;  /* 0x000000070c00788c */ /* 0x000fe2000bf24270 */
[-C--:B----4-:R-:W-:Y:S02]  /*78a80*/  IADD3 R15, P1, R15, R2.reuse, RZ ;  /* 0x000000020f0f7210 */ /* 0x090fe40007f3e0ff */
[----:B------:R-:W-:Y:S01]  /*78a90*/  IADD3 R10, P2, R10, R2, RZ ;  /* 0x000000020a0a7210 */ /* 0x000fe20007f5e0ff */
[----:B------:R1:W-:Y:S01]  /*78aa0*/  LDGSTS.E [R6+0xf80], desc[UR60][R8.64], P0 ;  /* 0x00f8000008067fae */ /* 0x0003e2000812187c */
[----:B------:R-:W-:-:S04]  /*78ab0*/  USEL UR10, URZ, 0x4, !UP1 ;  /* 0x000000043f0a7887 */ /* 0x000fc8000c800000 */
[----:B------:R-:W-:Y:S01]  /*78ac0*/  USEL UR10, UR10, URZ, !UP0 ;  /* 0x0000003f0a0a7287 */ /* 0x000fe2000c000000 */
[----:B------:R4:W-:Y:S05]  /*78ad0*/  STL [R1+0x2e00], R15 ;  /* 0x002e000f01007387 */ /* 0x0009ea0000100800 */
[----:B------:R-:W-:Y:S02]  /*78ae0*/  ISETP.NE.U32.AND P0, PT, RZ, UR10, PT ;  /* 0x0000000aff007c0c */ /* 0x000fe4000bf05070 */
[----:B-1----:R-:W-:Y:S01]  /*78af0*/  MOV R8, R15 ;  /* 0x0000000f00087202 */ /* 0x002fe20000000f00 */
[--C-:B------:R-:W-:Y:S02]  /*78b00*/  IMAD.X R18, R18, 0x1, R3.reuse, P1 ;  /* 0x0000000112127824 */ /* 0x100fe400008e0603 */
[----:B------:R-:W-:-:S03]  /*78b10*/  IMAD.X R13, R13, 0x1, R3, P2 ;  /* 0x000000010d0d7824 */ /* 0x000fc600010e0603 */
[----:B------:R1:W-:Y:S04]  /*78b20*/  STL [R1+0x2df4], R18 ;  /* 0x002df41201007387 */ /* 0x0003e80000100800 */
[----:B------:R3:W-:Y:S04]  /*78b30*/  STL [R1+0x2df8], R10 ;  /* 0x002df80a01007387 */ /* 0x0007e80000100800 */
[----:B----4-:R-:W4:Y:S01]  /*78b40*/  LDL.LU R15, [R1+0x2dd0] ;  /* 0x002dd000010f7983 */ /* 0x010f220000300800 */
[----:B------:R-:W-:-:S03]  /*78b50*/  IMAD.MOV.U32 R9, RZ, RZ, R18 ;  /* 0x000000ffff097224 */ /* 0x000fc600078e0012 */
[----:B------:R3:W-:Y:S04]  /*78b60*/  STL [R1+0x2dec], R13 ;  /* 0x002dec0d01007387 */ /* 0x0007e80000100800 */
[----:B------:R3:W-:Y:S04]  /*78b70*/  LDGSTS.E [R6+0x1c00], desc[UR60][R8.64], P0 ;  /* 0x01c0000008067fae */ /* 0x0007e8000812187c */
[----:B-1----:R-:W4:Y:S01]  /*78b80*/  LDL.LU R18, [R1+0x2dc4] ;  /* 0x002dc40001127983 */ /* 0x002f220000300800 */
[-C--:B--2---:R-:W-:Y:S02]  /*78b90*/  IADD3 R19, P1, R19, R2.reuse, RZ ;  /* 0x0000000213137210 */ /* 0x084fe40007f3e0ff */
[----:B---3--:R-:W-:Y:S01]  /*78ba0*/  IADD3 R11, P2, R11, R2, RZ ;  /* 0x000000020b0b7210 */ /* 0x008fe20007f5e0ff */
[----:B------:R-:W-:-:S02]  /*78bb0*/  IMAD.MOV.U32 R8, RZ, RZ, R10 ;  /* 0x000000ffff087224 */ /* 0x000fc400078e000a */
        /* <DEDUP_REMOVED lines=11> */
[----:B------:R-:W-:Y:S02]  /*78c70*/  MOV R8, R19 ;  /* 0x0000001300087202 */ /* 0x000fe40000000f00 */
[----:B------:R-:W-:-:S03]  /*78c80*/  IADD3 R14, P1, R14, R2, RZ ;  /* 0x000000020e0e7210 */ /* 0x000fc60007f3e0ff */
[----:B------:R1:W-:Y:S04]  /*78c90*/  LDGSTS.E [R6+0x1d00], desc[UR60][R8.64], P0 ;  /* 0x01d0000008067fae */ /* 0x0003e8000812187c */
[----:B------:R1:W-:Y:S04]  /*78ca0*/  STL [R1+0x2ddc], R12 ;  /* 0x002ddc0c01007387 */ /* 0x0003e80000100800 */
[----:B------:R-:W3:Y:S01]  /*78cb0*/  LDL.LU R19, [R1+0x2cf4] ;  /* 0x002cf40001137983 */ /* 0x000ee20000300800 */
        /* <DEDUP_REMOVED lines=13> */
[----:B------:R-:W-:-:S03]  /*78d90*/  MOV R8, R14 ;  /* 0x0000000e00087202 */ /* 0x000fc60000000f00 */
[----:B------:R1:W-:Y:S04]  /*78da0*/  STL [R1+0x2dcc], R16 ;  /* 0x002dcc1001007387 */ /* 0x0003e80000100800 */
[----:B------:R-:W3:Y:S04]  /*78db0*/  LDL.LU R14, [R1+0x2ce4] ;  /* 0x002ce400010e7983 */ /* 0x000ee80000300800 */
[----:B------:R1:W-:Y:S01]  /*78dc0*/  LDGSTS.E [R6+0x1e00], desc[UR60][R8.64], P0 ;  /* 0x01e0000008067fae */ /* 0x0003e2000812187c */
[----:B------:R-:W-:Y:S01]  /*78dd0*/  UISETP.GT.AND UP1, UPT, UR12, 0xb, UPT ;  /* 0x0000000b0c00788c */ /* 0x000fe2000bf24270 */
[----:B-1----:R-:W-:-:S02]  /*78de0*/  IMAD.MOV.U32 R8, RZ, RZ, R7 ;  /* 0x000000ffff087224 */ /* 0x002fc400078e0007 */
[----:B------:R-:W-:Y:S02]  /*78df0*/  IMAD.MOV.U32 R9, RZ, RZ, R16 ;  /* 0x000000ffff097224 */ /* 0x000fe400078e0010 */
[----:B------:R-:W3:Y:S04]  /*78e00*/  LDL.LU R16, [R1+0x2ce8] ;  /* 0x002ce80001107983 */ /* 0x000ee80000300800 */
[----:B------:R-:W3:Y:S04]  /*78e10*/  LDL.LU R7, [R1+0x2ce0] ;  /* 0x002ce00001077983 */ /* 0x000ee80000300800 */
[----:B------:R1:W-:Y:S01]  /*78e20*/  LDGSTS.E [R6+0x1e80], desc[UR60][R8.64], P0 ;  /* 0x01e8000008067fae */ /* 0x0003e2000812187c */
[----:B------:R-:W-:-:S04]  /*78e30*/  USEL UR10, URZ, 0x4, !UP1 ;  /* 0x000000043f0a7887 */ /* 0x000fc8000c800000 */
[----:B------:R-:W-:Y:S01]  /*78e40*/  USEL UR10, UR10, URZ, !UP0 ;  /* 0x0000003f0a0a7287 */ /* 0x000fe2000c000000 */
[----:B----4-:R-:W-:-:S05]  /*78e50*/  IADD3 R15, P1, R15, R2, RZ ;  /* 0x000000020f0f7210 */ /* 0x010fca0007f3e0ff */
[----:B------:R-:W-:Y:S01]  /*78e60*/  IMAD.X R18, R18, 0x1, R3, P1 ;  /* 0x0000000112127824 */ /* 0x000fe200008e0603 */
[----:B------:R-:W-:Y:S04]  /*78e70*/  STL [R1+0x2dd0], R15 ;  /* 0x002dd00f01007387 */ /* 0x000fe80000100800 */
[----:B------:R4:W-:Y:S01]  /*78e80*/  STL [R1+0x2dc4], R18 ;  /* 0x002dc41201007387 */ /* 0x0009e20000100800 */
[----:B-1----:R-:W-:Y:S01]  /*78e90*/  MOV R9, R18 ;  /* 0x0000001200097202 */ /* 0x002fe20000000f00 */
[----:B------:R-:W-:Y:S01]  /*78ea0*/  IMAD.MOV.U32 R8, RZ, RZ, R15 ;  /* 0x000000ffff087224 */ /* 0x000fe200078e000f */
[----:B--2---:R-:W-:-:S04]  /*78eb0*/  IADD3 R10, P2, R10, R2, RZ ;  /* 0x000000020a0a7210 */ /* 0x004fc80007f5e0ff */
[----:B------:R1:W-:Y:S04]  /*78ec0*/  LDGSTS.E [R6+0x1f00], desc[UR60][R8.64], P0 ;  /* 0x01f0000008067fae */ /* 0x0003e8000812187c */
[----:B----4-:R-:W2:Y:S04]  /*78ed0*/  LDL.LU R18, [R1+0x2cdc] ;  /* 0x002cdc0001127983 */ /* 0x010ea80000300800 */
[----:B------:R-:W4:Y:S01]  /*78ee0*/  LDL.LU R15, [R1+0x2cd4] ;  /* 0x002cd400010f7983 */ /* 0x000f220000300800 */
[----:B---3--:R-:W-:Y:S02]  /*78ef0*/  IADD3 R13, P3, R13, R2, RZ ;  /* 0x000000020d0d7210 */ /* 0x008fe40007f7e0ff */
[----:B------:R-:W-:Y:S01]  /*78f00*/  ISETP.NE.U32.AND P1, PT, RZ, UR10, PT ;  /* 0x0000000aff007c0c */ /* 0x000fe2000bf25070 */
[----:B------:R3:W-:Y:S01]  /*78f10*/  STL [R1+0x2dc8], R10 ;  /* 0x002dc80a01007387 */ /* 0x0007e20000100800 */
[----:B-1----:R-:W-:-:S02]  /*78f20*/  IMAD.MOV.U32 R8, RZ, RZ, R10 ;  /* 0x000000ffff087224 */ /* 0x002fc400078e000a */
[----:B------:R-:W-:-:S04]  /*78f30*/  IMAD.X R20, R20, 0x1, R3, P2 ;  /* 0x0000000114147824 */ /* 0x000fc800010e0603 */
[----:B------:R-:W-:Y:S01]  /*78f40*/  IMAD.MOV.U32 R9, RZ, RZ, R20 ;  /* 0x000000ffff097224 */ /* 0x000fe200078e0014 */
[----:B------:R-:W-:Y:S04]  /*78f50*/  STL [R1+0x2cfc], R20 ;  /* 0x002cfc1401007387 */ /* 0x000fe80000100800 */
[----:B------:R1:W-:Y:S01]  /*78f60*/  STL [R1+0x2dc0], R13 ;  /* 0x002dc00d01007387 */ /* 0x0003e20000100800 */
[----:B------:R-:W-:-:S03]  /*78f70*/  IMAD.X R19, R19, 0x1, R3, P3 ;  /* 0x0000000113137824 */ /* 0x000fc600018e0603 */
[----:B------:R-:W4:Y:S04]  /*78f80*/  LDL.LU R21, [R1+0x2cd8] ;  /* 0x002cd80001157983 */ /* 0x000f280000300800 */
[----:B------:R1:W-:Y:S04]  /*78f90*/  LDGSTS.E [R6+0x1f80], desc[UR60][R8.64], P0 ;  /* 0x01f8000008067fae */ /* 0x0003e8000812187c */
[----:B------:R-:W-:Y:S04]  /*78fa0*/  STL [R1+0x2cf4], R19 ;  /* 0x002cf41301007387 */ /* 0x000fe80000100800 */
[----:B---3--:R-:W3:Y:S04]  /*78fb0*/  LDL.LU R10, [R1+0x2cd0] ;  /* 0x002cd000010a7983 */ /* 0x008ee80000300800 */
[----:B------:R-:W3:Y:S01]  /*78fc0*/  LDL.LU R22, [R1+0x2ccc] ;  /* 0x002ccc0001167983 */ /* 0x000ee20000300800 */
[----:B------:R-:W-:Y:S01]  /*78fd0*/  IADD3 R12, P0, R12, R2, RZ ;  /* 0x000000020c0c7210 */ /* 0x000fe20007f1e0ff */
[----:B-1----:R-:W-:Y:S01]  /*78fe0*/  IMAD.MOV.U32 R8, RZ, RZ, R13 ;  /* 0x000000ffff087224 */ /* 0x002fe200078e000d */
[----:B------:R-:W-:-:S02]  /*78ff0*/  MOV R9, R19 ;  /* 0x0000001300097202 */ /* 0x000fc40000000f00 */
[----:B------:R-:W-:Y:S01]  /*79000*/  IADD3 R11, P2, R11, R2, RZ ;  /* 0x000000020b0b7210 */ /* 0x000fe20007f5e0ff */
[----:B------:R-:W3:Y:S04]  /*79010*/  LDL.LU R13, [R1+0x2cc4] ;  /* 0x002cc400010d7983 */ /* 0x000ee80000300800 */
[----:B------:R1:W-:Y:S04]  /*79020*/  STL [R1+0x2cf8], R12 ;  /* 0x002cf80c01007387 */ /* 0x0003e80000100800 */
[----:B------:R1:W-:Y:S01]  /*79030*/  LDGSTS.E [R6+0x2c00], desc[UR60][R8.64], P1 ;  /* 0x02c0000008067fae */ /* 0x0003e2000892187c */
[----:B------:R-:W-:-:S02]  /*79040*/  IMAD.X R17, R17, 0x1, R3, P0 ;  /* 0x0000000111117824 */ /* 0x000fc400000e0603 */
[----:B-1----:R-:W-:Y:S02]  /*79050*/  IMAD.MOV.U32 R8, RZ, RZ, R12 ;  /* 0x000000ffff087224 */ /* 0x002fe400078e000c */
[----:B------:R-:W-:Y:S01]  /*79060*/  IMAD.X R14, R14, 0x1, R3, P2 ;  /* 0x000000010e0e7824 */ /* 0x000fe200010e0603 */
[----:B------:R1:W-:Y:S04]  /*79070*/  STL [R1+0x2cec], R17 ;  /* 0x002cec1101007387 */ /* 0x0003e80000100800 */
[----:B------:R1:W-:Y:S04]  /*79080*/  STL [R1+0x2cf0], R11 ;  /* 0x002cf00b01007387 */ /* 0x0003e80000100800 */
[----:B------:R-:W3:Y:S01]  /*79090*/  LDL.LU R12, [R1+0x2cc8] ;  /* 0x002cc800010c7983 */ /* 0x000ee20000300800 */
[----:B------:R-:W-:-:S03]  /*790a0*/  IMAD.MOV.U32 R9, RZ, RZ, R17 ;  /* 0x000000ffff097224 */ /* 0x000fc600078e0011 */
[----:B------:R1:W-:Y:S04]  /*790b0*/  STL [R1+0x2ce4], R14 ;  /* 0x002ce40e01007387 */ /* 0x0003e80000100800 */
[----:B------:R1:W-:Y:S04]  /*790c0*/  LDGSTS.E [R6+0x2c80], desc[UR60][R8.64], P1 ;  /* 0x02c8000008067fae */ /* 0x0003e8000892187c */
[----:B-1----:R-:W3:Y:S01]  /*790d0*/  LDL.LU R17, [R1+0x2bfc] ;  /* 0x002bfc0001117983 */ /* 0x002ee20000300800 */
[-C--:B------:R-:W-:Y:S02]  /*790e0*/  IADD3 R16, P0, R16, R2.reuse, RZ ;  /* 0x0000000210107210 */ /* 0x080fe40007f1e0ff */
[----:B------:R-:W-:Y:S01]  /*790f0*/  IADD3 R7, P2, R7, R2, RZ ;  /* 0x0000000207077210 */ /* 0x000fe20007f5e0ff */
[----:B------:R-:W-:Y:S01]  /*79100*/  IMAD.MOV.U32 R8, RZ, RZ, R11 ;  /* 0x000000ffff087224 */ /* 0x000fe200078e000b */
[----:B------:R-:W-:Y:S01]  /*79110*/  MOV R9, R14 ;  /* 0x0000000e00097202 */ /* 0x000fe20000000f00 */
[----:B------:R-:W3:Y:S04]  /*79120*/  LDL.LU R11, [R1+0x2cc0] ;  /* 0x002cc000010b7983 */ /* 0x000ee80000300800 */
[----:B------:R-:W3:Y:S04]  /*79130*/  LDL.LU R14, [R1+0x2bf8] ;  /* 0x002bf800010e7983 */ /* 0x000ee80000300800 */
[----:B------:R-:W-:Y:S04]  /*79140*/  STL [R1+0x2ce8], R16 ;  /* 0x002ce81001007387 */ /* 0x000fe80000100800 */
[----:B------:R1:W-:Y:S02]  /*79150*/  LDGSTS.E [R6+0x2d00], desc[UR60][R8.64], P1 ;  /* 0x02d0000008067fae */ /* 0x0003e4000892187c */
[----:B-1----:R-:W-:-:S02]  /*79160*/  IMAD.MOV.U32 R8, RZ, RZ, R16 ;  /* 0x000000ffff087224 */ /* 0x002fc400078e0010 */
[--C-:B--2---:R-:W-:Y:S02]  /*79170*/  IMAD.X R18, R18, 0x1, R3.reuse, P0 ;  /* 0x0000000112127824 */ /* 0x104fe400000e0603 */
[----:B----4-:R-:W-:-:S03]  /*79180*/  IMAD.X R15, R15, 0x1, R3, P2 ;  /* 0x000000010f0f7824 */ /* 0x010fc600010e0603 */
[----:B------:R1:W-:Y:S04]  /*79190*/  STL [R1+0x2cdc], R18 ;  /* 0x002cdc1201007387 */ /* 0x0003e80000100800 */
[----:B------:R-:W-:Y:S01]  /*791a0*/  STL [R1+0x2ce0], R7 ;  /* 0x002ce00701007387 */ /* 0x000fe20000100800 */
[----:B------:R-:W-:-:S03]  /*791b0*/  IMAD.MOV.U32 R9, RZ, RZ, R18 ;  /* 0x000000ffff097224 */ /* 0x000fc600078e0012 */
[----:B------:R-:W2:Y:S04]  /*791c0*/  LDL.LU R20, [R1+0x2bf4] ;  /* 0x002bf40001147983 */ /* 0x000ea80000300800 */
[----:B------:R4:W-:Y:S04]  /*791d0*/  STL [R1+0x2cd4], R15 ;  /* 0x002cd40f01007387 */ /* 0x0009e80000100800 */
[----:B------:R-:W2:Y:S04]  /*791e0*/  LDL.LU R19, [R1+0x2bec] ;  /* 0x002bec0001137983 */ /* 0x000ea80000300800 */
[----:B------:R4:W-:Y:S04]  /*791f0*/  LDGSTS.E [R6+0x2d80], desc[UR60][R8.64], P1 ;  /* 0x02d8000008067fae */ /* 0x0009e8000892187c */
[----:B-1----:R-:W2:Y:S01]  /*79200*/  LDL.LU R18, [R1+0x2be4] ;  /* 0x002be40001127983 */ /* 0x002ea20000300800 */
[----:B----4-:R-:W-:-:S03]  /*79210*/  MOV R9, R15 ;  /* 0x0000000f00097202 */ /* 0x010fc60000000f00 */
[----:B------:R-:W4:Y:S01]  /*79220*/  LDL.LU R15, [R1+0x2bf0] ;  /* 0x002bf000010f7983 */ /* 0x000f220000300800 */
[-C--:B------:R-:W-:Y:S01]  /*79230*/  IADD3 R21, P0, R21, R2.reuse, RZ ;  /* 0x0000000215157210 */ /* 0x080fe20007f1e0ff */
[----:B------:R-:W-:Y:S02]  /*79240*/  IMAD.MOV.U32 R8, RZ, RZ, R7 ;  /* 0x000000ffff087224 */ /* 0x000fe400078e0007 */
[----:B------:R-:W4:Y:S04]  /*79250*/  LDL.LU R16, [R1+0x2bdc] ;  /* 0x002bdc0001107983 */ /* 0x000f280000300800 */
[----:B------:R-:W4:Y:S01]  /*79260*/  LDL.LU R7, [R1+0x2be8] ;  /* 0x002be80001077983 */ /* 0x000f220000300800 */
[----:B---3--:R-:W-:Y:S01]  /*79270*/  IADD3 R10, P2, R10, R2, RZ ;  /* 0x000000020a0a7210 */ /* 0x008fe20007f5e0ff */
[----:B------:R-:W-:-:S02]  /*79280*/  IMAD.X R22, R22, 0x1, R3, P0 ;  /* 0x0000000116167824 */ /* 0x000fc400000e0603 */
        /* <DEDUP_REMOVED lines=10> */
[----:B---3--:R-:W-:Y:S01]  /*79330*/  IMAD.MOV.U32 R8, RZ, RZ, R10 ;  /* 0x000000ffff087224 */ /* 0x008fe200078e000a */
[----:B------:R-:W-:-:S02]  /*79340*/  MOV R9, R13 ;  /* 0x0000000d00097202 */ /* 0x000fc40000000f00 */
[----:B-1----:R-:W3:Y:S04]  /*79350*/  LDL.LU R13, [R1+0x2be0] ;  /* 0x002be000010d7983 */ /* 0x002ee80000300800 */
        /* <DEDUP_REMOVED lines=17> */
[----:B-1----:R-:W-:Y:S01]  /*79470*/  MOV R8, R11 ;  /* 0x0000000b00087202 */ /* 0x002fe20000000f00 */
[--C-:B--2---:R-:W-:Y:S02]  /*79480*/  IMAD.X R20, R20, 0x1, R3.reuse, P1 ;  /* 0x0000000114147824 */ /* 0x104fe400008e0603 */
[----:B------:R-:W-:Y:S02]  /*79490*/  IMAD.X R19, R19, 0x1, R3, P2 ;  /* 0x0000000113137824 */ /* 0x000fe400010e0603 */
[----:B------:R-:W-:Y:S01]  /*794a0*/  IMAD.MOV.U32 R9, RZ, RZ, R20 ;  /* 0x000000ffff097224 */ /* 0x000fe200078e0014 */
[----:B------:R-:W-:Y:S04]  /*794b0*/  STL [R1+0x2bf4], R20 ;  /* 0x002bf41401007387 */ /* 0x000fe80000100800 */
[----:B------:R1:W-:Y:S04]  /*794c0*/  STL [R1+0x2bf8], R14 ;  /* 0x002bf80e01007387 */ /* 0x0003e80000100800 */
[----:B------:R-:W2:Y:S04]  /*794d0*/  LDL.LU R11, [R1+0x2bd0] ;  /* 0x002bd000010b7983 */ /* 0x000ea80000300800 */
[----:B------:R-:W-:Y:S04]  /*794e0*/  STL [R1+0x2bec], R19 ;  /* 0x002bec1301007387 */ /* 0x000fe80000100800 */
[----:B------:R1:W-:Y:S01]  /*794f0*/  LDGSTS.E [R6+0x3c00], desc[UR60][R8.64], P0 ;  /* 0x03c0000008067fae */ /* 0x0003e2000812187c */
[----:B----4-:R-:W-:Y:S01]  /*79500*/  IADD3 R15, P1, R15, R2, RZ ;  /* 0x000000020f0f7210 */ /* 0x010fe20007f3e0ff */
[----:B-1----:R-:W-:-:S02]  /*79510*/  IMAD.MOV.U32 R8, RZ, RZ, R14 ;  /* 0x000000ffff087224 */ /* 0x002fc400078e000e */
[----:B------:R-:W-:Y:S01]  /*79520*/  IMAD.MOV.U32 R9, RZ, RZ, R19 ;  /* 0x000000ffff097224 */ /* 0x000fe200078e0013 */
[----:B------:R-:W4:Y:S01]  /*79530*/  LDL.LU R14, [R1+0x2bc4] ;  /* 0x002bc400010e7983 */ /* 0x000f220000300800 */
[----:B------:R-:W-:Y:S01]  /*79540*/  IADD3 R7, P2, R7, R2, RZ ;  /* 0x0000000207077210 */ /* 0x000fe20007f5e0ff */
[--C-:B------:R-:W-:Y:S02]  /*79550*/  IMAD.X R18, R18, 0x1, R3.reuse, P1 ;  /* 0x0000000112127824 */ /* 0x100fe400008e0603 */
[----:B------:R1:W-:Y:S04]  /*79560*/  STL [R1+0x2bf0], R15 ;  /* 0x002bf00f01007387 */ /* 0x0003e80000100800 */
[----:B------:R1:W-:Y:S01]  /*79570*/  LDGSTS.E [R6+0x3c80], desc[UR60][R8.64], P0 ;  /* 0x03c8000008067fae */ /* 0x0003e2000812187c */
[----:B------:R-:W-:-:S03]  /*79580*/  IMAD.X R16, R16, 0x1, R3, P2 ;  /* 0x0000000110107824 */ /* 0x000fc600010e0603 */
[----:B------:R-:W-:Y:S04]  /*79590*/  STL [R1+0x2be4], R18 ;  /* 0x002be41201007387 */ /* 0x000fe80000100800 */
[----:B------:R-:W-:Y:S01]  /*795a0*/  STL [R1+0x2be8], R7 ;  /* 0x002be80701007387 */ /* 0x000fe20000100800 */
[----:B-1----:R-:W-:-:S03]  /*795b0*/  MOV R8, R15 ;  /* 0x0000000f00087202 */ /* 0x002fc60000000f00 */
[----:B------:R-:W4:Y:S04]  /*795c0*/  LDL.LU R15, [R1+0x2bc8] ;  /* 0x002bc800010f7983 */ /* 0x000f280000300800 */
[----:B------:R1:W-:Y:S04]  /*795d0*/  STL [R1+0x2bdc], R16 ;  /* 0x002bdc1001007387 */ /* 0x0003e80000100800 */
[----:B------:R-:W4:Y:S04]  /*795e0*/  LDL.LU R21, [R1+0x2278] ;  /* 0x0022780001157983 */ /* 0x000f280000300800 */
[----:B------:R-:W4:Y:S01]  /*795f0*/  LDL.LU R20, [R1+0x21b0] ;  /* 0x0021b00001147983 */ /* 0x000f220000300800 */
[----:B------:R-:W-:-:S03]  /*79600*/  IMAD.MOV.U32 R9, RZ, RZ, R18 ;  /* 0x000000ffff097224 */ /* 0x000fc600078e0012 */
[----:B------:R-:W4:Y:S04]  /*79610*/  LDL.LU R22, [R1+0x2274] ;  /* 0x0022740001167983 */ /* 0x000f280000300800 */
[----:B------:R1:W-:Y:S01]  /*79620*/  LDGSTS.E [R6+0x3d00], desc[UR60][R8.64], P0 ;  /* 0x03d0000008067fae */ /* 0x0003e2000812187c */
[-C--:B---3--:R-:W-:Y:S02]  /*79630*/  IADD3 R13, P1, R13, R2.reuse, RZ ;  /* 0x000000020d0d7210 */ /* 0x088fe40007f3e0ff */
[----:B------:R-:W-:Y:S01]  /*79640*/  IADD3 R10, P2, R10, R2, RZ ;  /* 0x000000020a0a7210 */ /* 0x000fe20007f5e0ff */
[----:B-1----:R-:W-:Y:S02]  /*79650*/  IMAD.MOV.U32 R8, RZ, RZ, R7 ;  /* 0x000000ffff087224 */ /* 0x002fe400078e0007 */
[----:B------:R-:W-:-:S02]  /*79660*/  IMAD.MOV.U32 R9, RZ, RZ, R16 ;  /* 0x000000ffff097224 */ /* 0x000fc400078e0010 */
[----:B------:R-:W3:Y:S04]  /*79670*/  LDL.LU R16, [R1+0x2280] ;  /* 0x0022800001107983 */ /* 0x000ee80000300800 */
[----:B------:R-:W3:Y:S04]  /*79680*/  LDL.LU R7, [R1+0x2288] ;  /* 0x0022880001077983 */ /* 0x000ee80000300800 */
[----:B------:R-:W-:Y:S04]  /*79690*/  STL [R1+0x2be0], R13 ;  /* 0x002be00d01007387 */ /* 0x000fe80000100800 */
[----:B------:R1:W-:Y:S01]  /*796a0*/  LDGSTS.E [R6+0x3d80], desc[UR60][R8.64], P0 ;  /* 0x03d8000008067fae */ /* 0x0003e2000812187c */
[----:B------:R-:W-:-:S02]  /*796b0*/  IMAD.X R17, R17, 0x1, R3, P1 ;  /* 0x0000000111117824 */ /* 0x000fc400008e0603 */
[----:B------:R-:W-:Y:S02]  /*796c0*/  IMAD.X R12, R12, 0x1, R3, P2 ;  /* 0x000000010c0c7824 */ /* 0x000fe400010e0603 */
[----:B-1----:R-:W-:Y:S01]  /*796d0*/  IMAD.MOV.U32 R9, RZ, RZ, R17 ;  /* 0x000000ffff097224 */ /* 0x002fe200078e0011 */
[----:B------:R1:W-:Y:S04]  /*796e0*/  STL [R1+0x2bd4], R17 ;  /* 0x002bd41101007387 */ /* 0x0003e80000100800 */
[----:B------:R-:W-:Y:S01]  /*796f0*/  STL [R1+0x2bd8], R10 ;  /* 0x002bd80a01007387 */ /* 0x000fe20000100800 */
[----:B------:R-:W-:-:S05]  /*79700*/  MOV R8, R13 ;  /* 0x0000000d00087202 */ /* 0x000fca0000000f00 */
[----:B------:R1:W-:Y:S04]  /*79710*/  LDGSTS.E [R6+0x3e00], desc[UR60][R8.64], P0 ;  /* 0x03e0000008067fae */ /* 0x0003e8000812187c */
[----:B-1----:R-:W3:Y:S04]  /*79720*/  LDL.LU R17, [R1+0x227c] ;  /* 0x00227c0001117983 */ /* 0x002ee80000300800 */
[----:B------:R1:W-:Y:S04]  /*79730*/  STL [R1+0x2bcc], R12 ;  /* 0x002bcc0c01007387 */ /* 0x0003e80000100800 */
[----:B------:R-:W3:Y:S01]  /*79740*/  LDL.LU R13, [R1+0x2284] ;  /* 0x00228400010d7983 */ /* 0x000ee20000300800 */
[----:B------:R-:W-:Y:S01]  /*79750*/  UISETP.GT.AND UP1, UPT, UR12, 0x13, UPT ;  /* 0x000000130c00788c */ /* 0x000fe2000bf24270 */
[----:B------:R-:W-:-:S02]  /*79760*/  IMAD.MOV.U32 R9, RZ, RZ, R12 ;  /* 0x000000ffff097224 */ /* 0x000fc400078e000c */
[----:B------:R-:W-:Y:S01]  /*79770*/  IMAD.MOV.U32 R8, RZ, RZ, R10 ;  /* 0x000000ffff087224 */ /* 0x000fe200078e000a */
[----:B-1----:R-:W3:Y:S04]  /*79780*/  LDL.LU R12, [R1+0x2290] ;  /* 0x00229000010c7983 */ /* 0x002ee80000300800 */
[----:B------:R-:W3:Y:S01]  /*79790*/  LDL.LU R10, [R1+0x2298] ;  /* 0x00229800010a7983 */ /* 0x000ee20000300800 */
[----:B------:R-:W-:-:S03]  /*797a0*/  USEL UR10, URZ, 0x4, !UP1 ;  /* 0x000000043f0a7887 */ /* 0x000fc6000c800000 */
[----:B------:R1:W-:Y:S01]  /*797b0*/  LDGSTS.E [R6+0x3e80], desc[UR60][R8.64], P0 ;  /* 0x03e8000008067fae */ /* 0x0003e2000812187c */
[----:B------:R-:W-:Y:S01]  /*797c0*/  USEL UR10, UR10, URZ, !UP0 ;  /* 0x0000003f0a0a7287 */ /* 0x000fe2000c000000 */
[----:B--2---:R-:W-:-:S05]  /*797d0*/  IADD3 R11, P1, R11, R2, RZ ;  /* 0x000000020b0b7210 */ /* 0x004fca0007f3e0ff */
[----:B------:R-:W-:Y:S01]  /*797e0*/  STL [R1+0x2bd0], R11 ;  /* 0x002bd00b01007387 */ /* 0x000fe20000100800 */
[----:B-1----:R-:W-:Y:S02]  /*797f0*/  IMAD.MOV.U32 R8, RZ, RZ, R11 ;  /* 0x000000ffff087224 */ /* 0x002fe400078e000b */
[----:B----4-:R-:W-:-:S05]  /*79800*/  IMAD.X R14, R14, 0x1, R3, P1 ;  /* 0x000000010e0e7824 */ /* 0x010fca00008e0603 */
[----:B------:R1:W-:Y:S04]  /*79810*/  STL [R1+0x2bc4], R14 ;  /* 0x002bc40e01007387 */ /* 0x0003e80000100800 */
[----:B------:R-:W2:Y:S01]  /*79820*/  LDL.LU R18, [R1+0x228c] ;  /* 0x00228c0001127983 */ /* 0x000ea20000300800 */
[----:B------:R-:W-:-:S03]  /*79830*/  MOV R9, R14 ;  /* 0x0000000e00097202 */ /* 0x000fc60000000f00 */
[----:B------:R-:W4:Y:S04]  /*79840*/  LDL.LU R19, [R1+0x2294] ;  /* 0x0022940001137983 */ /* 0x000f280000300800 */
[----:B------:R1:W-:Y:S04]  /*79850*/  LDGSTS.E [R6+0x3f00], desc[UR60][R8.64], P0 ;  /* 0x03f0000008067fae */ /* 0x0003e8000812187c */
[----:B-1----:R-:W4:Y:S04]  /*79860*/  LDL.LU R14, [R1+0x22a0] ;  /* 0x0022a000010e7983 */ /* 0x002f280000300800 */
[----:B------:R-:W4:Y:S01]  /*79870*/  LDL.LU R11, [R1+0x22a8] ;  /* 0x0022a800010b7983 */ /* 0x000f220000300800 */
[----:B------:R-:W-:-:S05]  /*79880*/  IADD3 R15, P2, R15, R2, RZ ;  /* 0x000000020f0f7210 */ /* 0x000fca0007f5e0ff */
[----:B------:R-:W-:Y:S02]  /*79890*/  IMAD.X R20, R20, 0x1, R3, P2 ;  /* 0x0000000114147824 */ /* 0x000fe400010e0603 */
[----:B------:R-:W-:Y:S01]  /*798a0*/  IMAD.MOV.U32 R8, RZ, RZ, R15 ;  /* 0x000000ffff087224 */ /* 0x000fe200078e000f */
[----:B------:R-:W-:Y:S01]  /*798b0*/  IADD3 R21, P3, R21, R2, RZ ;  /* 0x0000000215157210 */ /* 0x000fe20007f7e0ff */
[----:B------:R-:W-:Y:S01]  /*798c0*/  IMAD.MOV.U32 R9, RZ, RZ, R20 ;  /* 0x000000ffff097224 */ /* 0x000fe200078e0014 */
[----:B------:R-:W-:Y:S01]  /*798d0*/  ISETP.NE.U32.AND P1, PT, RZ, UR10, PT ;  /* 0x0000000aff007c0c */ /* 0x000fe2000bf25070 */
[----:B------:R-:W-:Y:S04]  /*798e0*/  STL [R1+0x2bc8], R15 ;  /* 0x002bc80f01007387 */ /* 0x000fe80000100800 */
[----:B------:R1:W-:Y:S04]  /*798f0*/  STL [R1+0x21b0], R20 ;  /* 0x0021b01401007387 */ /* 0x0003e80000100800 */
[----:B------:R3:W-:Y:S01]  /*79900*/  LDGSTS.E [R6+0x3f80], desc[UR60][R8.64], P0 ;  /* 0x03f8000008067fae */ /* 0x0007e2000812187c */
[----:B------:R-:W-:-:S03]  /*79910*/  IMAD.X R22, R22, 0x1, R3, P3 ;  /* 0x0000000116167824 */ /* 0x000fc600018e0603 */
[----:B------:R-:W-:Y:S04]  /*79920*/  STL [R1+0x2278], R21 ;  /* 0x0022781501007387 */ /* 0x000fe80000100800 */
[----:B-1----:R-:W4:Y:S01]  /*79930*/  LDL.LU R20, [R1+0x229c] ;  /* 0x00229c0001147983 */ /* 0x002f220000300800 */
[----:B---3--:R-:W-:Y:S01]  /*79940*/  IADD3 R16, P0, R16, R2, RZ ;  /* 0x0000000210107210 */ /* 0x008fe20007f1e0ff */
[----:B------:R-:W-:Y:S01]  /*79950*/  IMAD.MOV.U32 R8, RZ, RZ, R21 ;  /* 0x000000ffff087224 */ /* 0x000fe200078e0015 */
[----:B------:R-:W-:Y:S02]  /*79960*/  MOV R9, R22 ;  /* 0x0000001600097202 */ /* 0x000fe40000000f00 */
[----:B------:R-:W-:Y:S01]  /*79970*/  IADD3 R7, P2, R7, R2, RZ ;  /* 0x0000000207077210 */ /* 0x000fe20007f5e0ff */
[----:B------:R-:W-:Y:S04]  /*79980*/  STL [R1+0x2274], R22 ;  /* 0x0022741601007387 */ /* 0x000fe80000100800 */
[----:B------:R-:W3:Y:S04]  /*79990*/  LDL.LU R15, [R1+0x22a4] ;  /* 0x0022a400010f7983 */ /* 0x000ee80000300800 */
[----:B------:R1:W-:Y:S04]  /*799a0*/  STL [R1+0x2280], R16 ;  /* 0x0022801001007387 */ /* 0x0003e80000100800 */
[----:B------:R1:W-:Y:S01]  /*799b0*/  LDGSTS.E [R6+0x4c00], desc[UR60][R8.64], P1 ;  /* 0x04c0000008067fae */ /* 0x0003e2000892187c */
[----:B------:R-:W-:-:S02]  /*799c0*/  IMAD.X R17, R17, 0x1, R3, P0 ;  /* 0x0000000111117824 */ /* 0x000fc400000e0603 */
[----:B-1----:R-:W-:Y:S02]  /*799d0*/  IMAD.MOV.U32 R8, RZ, RZ, R16 ;  /* 0x000000ffff087224 */ /* 0x002fe400078e0010 */
[----:B------:R-:W-:Y:S01]  /*799e0*/  IMAD.X R13, R13, 0x1, R3, P2 ;  /* 0x000000010d0d7824 */ /* 0x000fe200010e0603 */
[----:B------:R1:W-:Y:S04]  /*799f0*/  STL [R1+0x227c], R17 ;  /* 0x00227c1101007387 */ /* 0x0003e80000100800 */
[----:B------:R-:W-:Y:S04]  /*79a00*/  STL [R1+0x2288], R7 ;  /* 0x0022880701007387 */ /* 0x000fe80000100800 */
[----:B------:R-:W3:Y:S01]  /*79a10*/  LDL.LU R16, [R1+0x22b0] ;  /* 0x0022b00001107983 */ /* 0x000ee20000300800 */
[----:B------:R-:W-:-:S03]  /*79a20*/  IMAD.MOV.U32 R9, RZ, RZ, R17 ;  /* 0x000000ffff097224 */ /* 0x000fc600078e0011 */
[----:B------:R1:W-:Y:S01]  /*79a30*/  STL [R1+0x2284], R13 ;  /* 0x0022840d01007387 */ /* 0x0003e20000100800 */
[----:B------:R-:W-:-:S03]  /*79a40*/  IADD3 R12, P0, R12, R2, RZ ;  /* 0x000000020c0c7210 */ /* 0x000fc60007f1e0ff */
[----:B------:R1:W-:Y:S04]  /*79a50*/  LDGSTS.E [R6+0x4c80], desc[UR60][R8.64], P1 ;  /* 0x04c8000008067fae */ /* 0x0003e8000892187c */
[----:B-1----:R-:W3:Y:S01]  /*79a60*/  LDL.LU R17, [R1+0x22ac] ;  /* 0x0022ac0001117983 */ /* 0x002ee20000300800 */
[----:B------:R-:W-:Y:S01]  /*79a70*/  IADD3 R10, P2, R10, R2, RZ ;  /* 0x000000020a0a7210 */ /* 0x000fe20007f5e0ff */
[----:B------:R-:W-:Y:S01]  /*79a80*/  IMAD.MOV.U32 R8, RZ, RZ, R7 ;  /* 0x000000ffff087224 */ /* 0x000fe200078e0007 */
[----:B------:R-:W-:Y:S02]  /*79a90*/  MOV R9, R13 ;  /* 0x0000000d00097202 */ /* 0x000fe40000000f00 */
[----:B------:R-:W3:Y:S04]  /*79aa0*/  LDL.LU R13, [R1+0x2378] ;  /* 0x00237800010d7983 */ /* 0x000ee80000300800 */
[----:B------:R-:W3:Y:S04]  /*79ab0*/  LDL.LU R7, [R1+0x2380] ;  /* 0x0023800001077983 */ /* 0x000ee80000300800 */
[----:B------:R-:W-:Y:S04]  /*79ac0*/  STL [R1+0x2290], R12 ;  /* 0x0022900c01007387 */ /* 0x000fe80000100800 */
[----:B------:R1:W-:Y:S02]  /*79ad0*/  LDGSTS.E [R6+0x4d00], desc[UR60][R8.64], P1 ;  /* 0x04d0000008067fae */ /* 0x0003e4000892187c */
[----:B-1----:R-:W-:-:S02]  /*79ae0*/  IMAD.MOV.U32 R8, RZ, RZ, R12 ;  /* 0x000000ffff087224 */ /* 0x002fc400078e000c */
[--C-:B--2---:R-:W-:Y:S02]  /*79af0*/  IMAD.X R18, R18, 0x1, R3.reuse, P0 ;  /* 0x0000000112127824 */ /* 0x104fe400000e0603 */
[----:B----4-:R-:W-:Y:S02]  /*79b00*/  IMAD.X R19, R19, 0x1, R3, P2 ;  /* 0x0000000113137824 */ /* 0x010fe400010e0603 */
[----:B------:R-:W-:Y:S01]  /*79b10*/  IMAD.MOV.U32 R9, RZ, RZ, R18 ;  /* 0x000000ffff097224 */ /* 0x000fe200078e0012 */
[----:B------:R1:W-:Y:S04]  /*79b20*/  STL [R1+0x228c], R18 ;  /* 0x00228c1201007387 */ /* 0x0003e80000100800 */
[----:B------:R-:W-:Y:S01]  /*79b30*/  STL [R1+0x2298], R10 ;  /* 0x0022980a01007387 */ /* 0x000fe20000100800 */
[----:B------:R-:W-:-:S03]  /*79b40*/  IADD3 R14, P0, R14, R2, RZ ;  /* 0x000000020e0e7210 */ /* 0x000fc60007f1e0ff */
[----:B------:R2:W-:Y:S04]  /*79b50*/  LDGSTS.E [R6+0x4d80], desc[UR60][R8.64], P1 ;  /* 0x04d8000008067fae */ /* 0x0005e8000892187c */
[----:B-1----:R-:W4:Y:S04]  /*79b60*/  LDL.LU R18, [R1+0x2374] ;  /* 0x0023740001127983 */ /* 0x002f280000300800 */
[----:B------:R1:W-:Y:S04]  /*79b70*/  STL [R1+0x2294], R19 ;  /* 0x0022941301007387 */ /* 0x0003e80000100800 */
[----:B------:R-:W4:Y:S01]  /*79b80*/  LDL.LU R12, [R1+0x237c] ;  /* 0x00237c00010c7983 */ /* 0x000f220000300800 */
[----:B------:R-:W-:Y:S01]  /*79b90*/  IADD3 R11, P2, R11, R2, RZ ;  /* 0x000000020b0b7210 */ /* 0x000fe20007f5e0ff */
[----:B--2---:R-:W-:Y:S01]  /*79ba0*/  IMAD.MOV.U32 R8, RZ, RZ, R10 ;  /* 0x000000ffff087224 */ /* 0x004fe200078e000a */
[----:B------:R-:W-:-:S02]  /*79bb0*/  MOV R9, R19 ;  /* 0x0000001300097202 */ /* 0x000fc40000000f00 */
[----:B-1----:R-:W2:Y:S04]  /*79bc0*/  LDL.LU R19, [R1+0x2388] ;  /* 0x0023880001137983 */ /* 0x002ea80000300800 */
[----:B------:R-:W2:Y:S04]  /*79bd0*/  LDL.LU R10, [R1+0x2390] ;  /* 0x00239000010a7983 */ /* 0x000ea80000300800 */
[----:B------:R-:W-:Y:S04]  /*79be0*/  STL [R1+0x22a0], R14 ;  /* 0x0022a00e01007387 */ /* 0x000fe80000100800 */
[----:B------:R1:W-:Y:S01]  /*79bf0*/  LDGSTS.E [R6+0x4e00], desc[UR60][R8.64], P1 ;  /* 0x04e0000008067fae */ /* 0x0003e2000892187c */
[----:B------:R-:W-:-:S05]  /*79c00*/  IMAD.X R20, R20, 0x1, R3, P0 ;  /* 0x0000000114147824 */ /* 0x000fca00000e0603 */
[----:B------:R3:W-:Y:S04]  /*79c10*/  STL [R1+0x229c], R20 ;  /* 0x00229c1401007387 */ /* 0x0007e80000100800 */
[----:B------:R-:W-:Y:S01]  /*79c20*/  STL [R1+0x22a8], R11 ;  /* 0x0022a80b01007387 */ /* 0x000fe20000100800 */
[----:B-1----:R-:W-:Y:S02]  /*79c30*/  IMAD.MOV.U32 R9, RZ, RZ, R20 ;  /* 0x000000ffff097224 */ /* 0x002fe400078e0014 */
[----:B------:R-:W-:Y:S02]  /*79c40*/  IMAD.MOV.U32 R8, RZ, RZ, R14 ;  /* 0x000000ffff087224 */ /* 0x000fe400078e000e */
[----:B---3--:R-:W-:-:S03]  /*79c50*/  IMAD.X R15, R15, 0x1, R3, P2 ;  /* 0x000000010f0f7824 */ /* 0x008fc600010e0603 */
[----:B------:R1:W-:Y:S04]  /*79c60*/  LDGSTS.E [R6+0x4e80], desc[UR60][R8.64], P1 ;  /* 0x04e8000008067fae */ /* 0x0003e8000892187c */
[----:B------:R-:W3:Y:S04]  /*79c70*/  LDL.LU R20, [R1+0x2384] ;  /* 0x0023840001147983 */ /* 0x000ee80000300800 */
[----:B------:R1:W-:Y:S04]  /*79c80*/  STL [R1+0x22a4], R15 ;  /* 0x0022a40f01007387 */ /* 0x0003e80000100800 */
[----:B------:R-:W3:Y:S01]  /*79c90*/  LDL.LU R14, [R1+0x238c] ;  /* 0x00238c00010e7983 */ /* 0x000ee20000300800 */
[----:B-1----:R-:W-:Y:S01]  /*79ca0*/  IMAD.MOV.U32 R8, RZ, RZ, R11 ;  /* 0x000000ffff087224 */ /* 0x002fe200078e000b */
[----:B------:R-:W-:-:S02]  /*79cb0*/  MOV R9, R15 ;  /* 0x0000000f00097202 */ /* 0x000fc40000000f00 */
[----:B------:R-:W3:Y:S04]  /*79cc0*/  LDL.LU R15, [R1+0x2398] ;  /* 0x00239800010f7983 */ /* 0x000ee80000300800 */
[----:B------:R-:W3:Y:S04]  /*79cd0*/  LDL.LU R11, [R1+0x23a0] ;  /* 0x0023a000010b7983 */ /* 0x000ee80000300800 */
[----:B------:R1:W-:Y:S01]  /*79ce0*/  LDGSTS.E [R6+0x4f00], desc[UR60][R8.64], P1 ;  /* 0x04f0000008067fae */ /* 0x0003e2000892187c */
[----:B------:R-:W-:-:S05]  /*79cf0*/  IADD3 R16, P0, R16, R2, RZ ;  /* 0x0000000210107210 */ /* 0x000fca0007f1e0ff */
[----:B------:R-:W-:Y:S01]  /*79d00*/  IMAD.X R17, R17, 0x1, R3, P0 ;  /* 0x0000000111117824 */ /* 0x000fe200000e0603 */
[----:B------:R1:W-:Y:S02]  /*79d10*/  STL [R1+0x22b0], R16 ;  /* 0x0022b01001007387 */ /* 0x0003e40000100800 */
[----:B-1----:R-:W-:Y:S02]  /*79d20*/  IMAD.MOV.U32 R8, RZ, RZ, R16 ;  /* 0x000000ffff087224 */ /* 0x002fe400078e0010 */
[----:B------:R1:W-:Y:S04]  /*79d30*/  STL [R1+0x22ac], R17 ;  /* 0x0022ac1101007387 */ /* 0x0003e80000100800 */
[----:B------:R-:W3:Y:S01]  /*79d40*/  LDL.LU R16, [R1+0x2394] ;  /* 0x0023940001107983 */ /* 0x000ee20000300800 */
[----:B------:R-:W-:-:S03]  /*79d50*/  IMAD.MOV.U32 R9, RZ, RZ, R17 ;  /* 0x000000ffff097224 */ /* 0x000fc600078e0011 */
[----:B-1----:R-:W3:Y:S01]  /*79d60*/  LDL.LU R17, [R1+0x239c] ;  /* 0x00239c0001117983 */ /* 0x002ee20000300800 */
[----:B------:R-:W-:-:S03]  /*79d70*/  UISETP.GT.AND UP1, UPT, UR12, 0x17, UPT ;  /* 0x000000170c00788c */ /* 0x000fc6000bf24270 */
[----:B------:R1:W-:Y:S01]  /*79d80*/  LDGSTS.E [R6+0x4f80], desc[UR60][R8.64], P1 ;  /* 0x04f8000008067fae */ /* 0x0003e2000892187c */
[----:B------:R-:W-:Y:S01]  /*79d90*/  IADD3 R13, P1, R13, R2, RZ ;  /* 0x000000020d0d7210 */ /* 0x000fe20007f3e0ff */
[----:B------:R-:W-:-:S04]  /*79da0*/  USEL UR10, URZ, 0x4, !UP1 ;  /* 0x000000043f0a7887 */ /* 0x000fc8000c800000 */
[----:B------:R-:W-:Y:S01]  /*79db0*/  USEL UR10, UR10, URZ, !UP0 ;  /* 0x0000003f0a0a7287 */ /* 0x000fe2000c000000 */
[----:B------:R-:W-:Y:S01]  /*79dc0*/  IADD3 R7, P2, R7, R2, RZ ;  /* 0x0000000207077210 */ /* 0x000fe20007f5e0ff */
[----:B------:R4:W-:Y:S04]  /*79dd0*/  STL [R1+0x2378], R13 ;  /* 0x0023780d01007387 */ /* 0x0009e80000100800 */
[----:B------:R-:W-:Y:S02]  /*79de0*/  ISETP.NE.U32.AND P0, PT, RZ, UR10, PT ;  /* 0x0000000aff007c0c */ /* 0x000fe4000bf05070 */
[----:B-1----:R-:W-:Y:S01]  /*79df0*/  MOV R8, R13 ;  /* 0x0000000d00087202 */ /* 0x002fe20000000f00 */
[--C-:B----4-:R-:W-:Y:S02]  /*79e00*/  IMAD.X R18, R18, 0x1, R3.reuse, P1 ;  /* 0x0000000112127824 */ /* 0x110fe400008e0603 */
[----:B------:R-:W-:-:S03]  /*79e10*/  IMAD.X R12, R12, 0x1, R3, P2 ;  /* 0x000000010c0c7824 */ /* 0x000fc600010e0603 */
[----:B------:R1:W-:Y:S04]  /*79e20*/  STL [R1+0x2374], R18 ;  /* 0x0023741201007387 */ /* 0x0003e80000100800 */
[----:B------:R4:W-:Y:S04]  /*79e30*/  STL [R1+0x2380], R7 ;  /* 0x0023800701007387 */ /* 0x0009e80000100800 */
[----:B------:R-:W3:Y:S01]  /*79e40*/  LDL.LU R13, [R1+0x23a8] ;  /* 0x0023a800010d7983 */ /* 0x000ee20000300800 */
[----:B------:R-:W-:-:S03]  /*79e50*/  IMAD.MOV.U32 R9, RZ, RZ, R18 ;  /* 0x000000ffff097224 */ /* 0x000fc600078e0012 */
[----:B------:R4:W-:Y:S01]  /*79e60*/  STL [R1+0x237c], R12 ;  /* 0x00237c0c01007387 */ /* 0x0009e20000100800 */
[----:B--2---:R-:W-:-:S03]  /*79e70*/  IADD3 R19, P1, R19, R2, RZ ;  /* 0x0000000213137210 */ /* 0x004fc60007f3e0ff */
[----:B------:R2:W-:Y:S04]  /*79e80*/  LDGSTS.E [R6+0x5c00], desc[UR60][R8.64], P0 ;  /* 0x05c0000008067fae */ /* 0x0005e8000812187c */
[----:B-1----:R-:W3:Y:S01]  /*79e90*/  LDL.LU R18, [R1+0x23a4] ;  /* 0x0023a40001127983 */ /* 0x002ee20000300800 */
[----:B------:R-:W-:Y:S01]  /*79ea0*/  IADD3 R10, P2, R10, R2, RZ ;  /* 0x000000020a0a7210 */ /* 0x000fe20007f5e0ff */
[----:B--2---:R-:W-:Y:S02]  /*79eb0*/  IMAD.MOV.U32 R8, RZ, RZ, R7 ;  /* 0x000000ffff087224 */ /* 0x004fe400078e0007 */
[----:B------:R-:W-:Y:S01]  /*79ec0*/  IMAD.MOV.U32 R9, RZ, RZ, R12 ;  /* 0x000000ffff097224 */ /* 0x000fe200078e000c */
[----:B----4-:R-:W2:Y:S04]  /*79ed0*/  LDL.LU R7, [R1+0x23b0] ;  /* 0x0023b00001077983 */ /* 0x010ea80000300800 */
[----:B------:R-:W4:Y:S04]  /*79ee0*/  LDL.LU R12, [R1+0x2478] ;  /* 0x00247800010c7983 */ /* 0x000f280000300800 */
[----:B------:R-:W-:Y:S04]  /*79ef0*/  STL [R1+0x2388], R19 ;  /* 0x0023881301007387 */ /* 0x000fe80000100800 */
[----:B------:R1:W-:Y:S01]  /*79f00*/  LDGSTS.E [R6+0x5c80], desc[UR60][R8.64], P0 ;  /* 0x05c8000008067fae */ /* 0x0003e2000812187c */
[----:B---3--:R-:W-:-:S05]  /*79f10*/  IMAD.X R20, R20, 0x1, R3, P1 ;  /* 0x0000000114147824 */ /* 0x008fca00008e0603 */
[----:B------:R3:W-:Y:S04]  /*79f20*/  STL [R1+0x2384], R20 ;  /* 0x0023841401007387 */ /* 0x0007e80000100800 */
[----:B------:R-:W-:Y:S01]  /*79f30*/  STL [R1+0x2390], R10 ;  /* 0x0023900a01007387 */ /* 0x000fe20000100800 */
[----:B-1----:R-:W-:Y:S01]  /*79f40*/  IMAD.MOV.U32 R9, RZ, RZ, R20 ;  /* 0x000000ffff097224 */ /* 0x002fe200078e0014 */
[----:B------:R-:W-:Y:S01]  /*79f50*/  MOV R8, R19 ;  /* 0x0000001300087202 */ /* 0x000fe20000000f00 */
[----:B------:R-:W-:Y:S01]  /*79f60*/  IMAD.X R14, R14, 0x1, R3, P2 ;  /* 0x000000010e0e7824 */ /* 0x000fe200010e0603 */
[----:B---3--:R-:W3:Y:S01]  /*79f70*/  LDL.LU R20, [R1+0x23ac] ;  /* 0x0023ac0001147983 */ /* 0x008ee20000300800 */
        /* <DEDUP_REMOVED lines=8> */
[----:B------:R-:W3:Y:S04]  /*7a000*/  LDL.LU R10, [R1+0x2488] ;  /* 0x00248800010a7983 */ /* 0x000ee80000300800 */
[----:B------:R-:W-:Y:S04]  /*7a010*/  STL [R1+0x2398], R15 ;  /* 0x0023980f01007387 */ /* 0x000fe80000100800 */
[----:B------:R1:W-:Y:S01]  /*7a020*/  LDGSTS.E [R6+0x5d80], desc[UR60][R8.64], P0 ;  /* 0x05d8000008067fae */ /* 0x0003e2000812187c */
[----:B------:R-:W-:-:S05]  /*7a030*/  IMAD.X R16, R16, 0x1, R3, P1 ;  /* 0x0000000110107824 */ /* 0x000fca00008e0603 */
[----:B------:R1:W-:Y:S04]  /*7a040*/  STL [R1+0x2394], R16 ;  /* 0x0023941001007387 */ /* 0x0003e80000100800 */
[----:B------:R-:W-:Y:S01]  /*7a050*/  STL [R1+0x23a0], R11 ;  /* 0x0023a00b01007387 */ /* 0x000fe20000100800 */
[----:B-1----:R-:W-:Y:S02]  /*7a060*/  IMAD.MOV.U32 R9, RZ, RZ, R16 ;  /* 0x000000ffff097224 */ /* 0x002fe400078e0010 */
[----:B------:R-:W-:Y:S01]  /*7a070*/  IMAD.X R17, R17, 0x1, R3, P2 ;  /* 0x0000000111117824 */ /* 0x000fe200010e0603 */
[----:B------:R-:W-:-:S05]  /*7a080*/  MOV R8, R15 ;  /* 0x0000000f00087202 */ /* 0x000fca0000000f00 */
[----:B------:R1:W-:Y:S04]  /*7a090*/  LDGSTS.E [R6+0x5e00], desc[UR60][R8.64], P0 ;  /* 0x05e0000008067fae */ /* 0x0003e8000812187c */
[----:B------:R-:W3:Y:S04]  /*7a0a0*/  LDL.LU R16, [R1+0x247c] ;  /* 0x00247c0001107983 */ /* 0x000ee80000300800 */
[----:B------:R1:W-:Y:S04]  /*7a0b0*/  STL [R1+0x239c], R17 ;  /* 0x00239c1101007387 */ /* 0x0003e80000100800 */
[----:B------:R-:W3:Y:S01]  /*7a0c0*/  LDL.LU R15, [R1+0x2484] ;  /* 0x00248400010f7983 */ /* 0x000ee20000300800 */
        /* <DEDUP_REMOVED lines=8> */
[----:B------:R-:W-:-:S05]  /*7a150*/  IADD3 R13, P1, R13, R2, RZ ;  /* 0x000000020d0d7210 */ /* 0x000fca0007f3e0ff */
        /* <DEDUP_REMOVED lines=9> */
[----:B------:R-:W-:Y:S02]  /*7a1f0*/  IADD3 R12, P3, R12, R2, RZ ;  /* 0x000000020c0c7210 */ /* 0x000fe40007f7e0ff */
[----:B------:R-:W-:Y:S01]  /*7a200*/  ISETP.NE.U32.AND P1, PT, RZ, UR10, PT ;  /* 0x0000000aff007c0c */ /* 0x000fe2000bf25070 */
[----:B------:R3:W-:Y:S01]  /*7a210*/  STL [R1+0x23b0], R7 ;  /* 0x0023b00701007387 */ /* 0x0007e20000100800 */
[----:B-1----:R-:W-:-:S02]  /*7a220*/  IMAD.MOV.U32 R8, RZ, RZ, R7 ;  /* 0x000000ffff087224 */ /* 0x002fc400078e0007 */
[----:B---3--:R-:W-:-:S04]  /*7a230*/  IMAD.X R20, R20, 0x1, R3, P2 ;  /* 0x0000000114147824 */ /* 0x008fc800010e0603 */
[----:B------:R-:W-:Y:S02]  /*7a240*/  IMAD.MOV.U32 R9, RZ, RZ, R20 ;  /* 0x000000ffff097224 */ /* 0x000fe400078e0014 */
[----:B------:R-:W-:Y:S01]  /*7a250*/  IMAD.X R19, R19, 0x1, R3, P3 ;  /* 0x0000000113137824 */ /* 0x000fe200018e0603 */
[----:B------:R-:W-:Y:S04]  /*7a260*/  STL [R1+0x23ac], R20 ;  /* 0x0023ac1401007387 */ /* 0x000fe80000100800 */
[----:B------:R1:W-:Y:S04]  /*7a270*/  LDGSTS.E [R6+0x5f80], desc[UR60][R8.64], P0 ;  /* 0x05f8000008067fae */ /* 0x0003e8000812187c */
[----:B------:R3:W-:Y:S04]  /*7a280*/  STL [R1+0x2478], R12 ;  /* 0x0024780c01007387 */ /* 0x0007e80000100800 */
[----:B------:R-:W4:Y:S04]  /*7a290*/  LDL.LU R21, [R1+0x24a0] ;  /* 0x0024a00001157983 */ /* 0x000f280000300800 */
[----:B------:R-:W-:Y:S04]  /*7a2a0*/  STL [R1+0x2474], R19 ;  /* 0x0024741301007387 */ /* 0x000fe80000100800 */
[----:B------:R-:W4:Y:S04]  /*7a2b0*/  LDL.LU R7, [R1+0x24a8] ;  /* 0x0024a80001077983 */ /* 0x000f280000300800 */
[----:B------:R-:W4:Y:S01]  /*7a2c0*/  LDL.LU R22, [R1+0x249c] ;  /* 0x00249c0001167983 */ /* 0x000f220000300800 */
[----:B------:R-:W-:-:S02]  /*7a2d0*/  IADD3 R14, P0, R14, R2, RZ ;  /* 0x000000020e0e7210 */ /* 0x000fc40007f1e0ff */
[----:B------:R-:W-:Y:S01]  /*7a2e0*/  IADD3 R10, P2, R10, R2, RZ ;  /* 0x000000020a0a7210 */ /* 0x000fe20007f5e0ff */
[----:B-1----:R-:W-:Y:S01]  /*7a2f0*/  IMAD.MOV.U32 R8, RZ, RZ, R12 ;  /* 0x000000ffff087224 */ /* 0x002fe200078e000c */
[----:B------:R-:W-:Y:S01]  /*7a300*/  MOV R9, R19 ;  /* 0x0000001300097202 */ /* 0x000fe20000000f00 */
[----:B---3--:R-:W3:Y:S04]  /*7a310*/  LDL.LU R12, [R1+0x24a4] ;  /* 0x0024a400010c7983 */ /* 0x008ee80000300800 */
        /* <DEDUP_REMOVED lines=24> */
[----:B------:R-:W-:Y:S04]  /*7a4a0*/  STL [R1+0x2498], R11 ;  /* 0x0024980b01007387 */ /* 0x000fe80000100800 */
[----:B------:R-:W2:Y:S01]  /*7a4b0*/  LDL.LU R20, [R1+0x2574] ;  /* 0x0025740001147983 */ /* 0x000ea20000300800 */
[----:B------:R-:W-:-:S03]  /*7a4c0*/  IMAD.MOV.U32 R9, RZ, RZ, R18 ;  /* 0x000000ffff097224 */ /* 0x000fc600078e0012 */
[----:B------:R4:W-:Y:S04]  /*7a4d0*/  STL [R1+0x2494], R13 ;  /* 0x0024940d01007387 */ /* 0x0009e80000100800 */
[----:B------:R-:W2:Y:S04]  /*7a4e0*/  LDL.LU R19, [R1+0x257c] ;  /* 0x00257c0001137983 */ /* 0x000ea80000300800 */
[----:B------:R4:W-:Y:S04]  /*7a4f0*/  LDGSTS.E [R6+0x6d80], desc[UR60][R8.64], P1 ;  /* 0x06d8000008067fae */ /* 0x0009e8000892187c */
[----:B-1----:R-:W2:Y:S04]  /*7a500*/  LDL.LU R18, [R1+0x2584] ;  /* 0x0025840001127983 */ /* 0x002ea80000300800 */
[----:B------:R-:W2:Y:S01]  /*7a510*/  LDL.LU R17, [R1+0x2588] ;  /* 0x0025880001117983 */ /* 0x000ea20000300800 */
[----:B----4-:R-:W-:Y:S01]  /*7a520*/  MOV R9, R13 ;  /* 0x0000000d00097202 */ /* 0x010fe20000000f00 */
[----:B------:R-:W-:-:S02]  /*7a530*/  IMAD.MOV.U32 R8, RZ, RZ, R11 ;  /* 0x000000ffff087224 */ /* 0x000fc400078e000b */
[----:B------:R-:W4:Y:S01]  /*7a540*/  LDL.LU R13, [R1+0x258c] ;  /* 0x00258c00010d7983 */ /* 0x000f220000300800 */
[----:B------:R-:W-:-:S03]  /*7a550*/  IADD3 R21, P0, R21, R2, RZ ;  /* 0x0000000215157210 */ /* 0x000fc60007f1e0ff */
[----:B------:R-:W4:Y:S01]  /*7a560*/  LDL.LU R11, [R1+0x2590] ;  /* 0x00259000010b7983 */ /* 0x000f220000300800 */
[----:B------:R-:W-:-:S03]  /*7a570*/  IADD3 R7, P2, R7, R2, RZ ;  /* 0x0000000207077210 */ /* 0x000fc60007f5e0ff */
[----:B------:R1:W-:Y:S01]  /*7a580*/  LDGSTS.E [R6+0x6e00], desc[UR60][R8.64], P1 ;  /* 0x06e0000008067fae */ /* 0x0003e2000892187c */
[----:B------:R-:W-:-:S03]  /*7a590*/  IMAD.X R22, R22, 0x1, R3, P0 ;  /* 0x0000000116167824 */ /* 0x000fc600000e0603 */
[----:B------:R-:W-:Y:S01]  /*7a5a0*/  STL [R1+0x24a0], R21 ;  /* 0x0024a01501007387 */ /* 0x000fe20000100800 */
[----:B---3--:R-:W-:Y:S02]  /*7a5b0*/  IMAD.X R12, R12, 0x1, R3, P2 ;  /* 0x000000010c0c7824 */ /* 0x008fe400010e0603 */
[----:B-1----:R-:W-:Y:S02]  /*7a5c0*/  IMAD.MOV.U32 R8, RZ, RZ, R21 ;  /* 0x000000ffff087224 */ /* 0x002fe400078e0015 */
[----:B------:R-:W-:Y:S01]  /*7a5d0*/  IMAD.MOV.U32 R9, RZ, RZ, R22 ;  /* 0x000000ffff097224 */ /* 0x000fe200078e0016 */
[----:B------:R-:W-:Y:S04]  /*7a5e0*/  STL [R1+0x249c], R22 ;  /* 0x00249c1601007387 */ /* 0x000fe80000100800 */
[----:B------:R-:W-:Y:S04]  /*7a5f0*/  STL [R1+0x24a8], R7 ;  /* 0x0024a80701007387 */ /* 0x000fe80000100800 */
        /* <DEDUP_REMOVED lines=29> */
[----:B------:R-:W2:Y:S01]  /*7a7d0*/  LDL.LU R10, [R1+0x25a8] ;  /* 0x0025a800010a7983 */ /* 0x000ea20000300800 */
[----:B------:R-:W-:-:S03]  /*7a7e0*/  IADD3 R17, P1, R17, R2, RZ ;  /* 0x0000000211117210 */ /* 0x000fc60007f3e0ff */
[----:B------:R1:W-:Y:S04]  /*7a7f0*/  LDGSTS.E [R6+0x7c00], desc[UR60][R8.64], P0 ;  /* 0x07c0000008067fae */ /* 0x0003e8000812187c */
[----:B------:R-:W-:Y:S01]  /*7a800*/  STL [R1+0x257c], R19 ;  /* 0x00257c1301007387 */ /* 0x000fe20000100800 */
[----:B------:R-:W-:Y:S02]  /*7a810*/  IMAD.X R18, R18, 0x1, R3, P1 ;  /* 0x0000000112127824 */ /* 0x000fe400008e0603 */
[----:B-1----:R-:W-:Y:S02]  /*7a820*/  IMAD.MOV.U32 R8, RZ, RZ, R15 ;  /* 0x000000ffff087224 */ /* 0x002fe400078e000f */
[----:B------:R-:W-:Y:S01]  /*7a830*/  IMAD.MOV.U32 R9, RZ, RZ, R19 ;  /* 0x000000ffff097224 */ /* 0x000fe200078e0013 */
[----:B------:R-:W2:Y:S01]  /*7a840*/  LDL.LU R15, [R1+0x25a4] ;  /* 0x0025a400010f7983 */ /* 0x000ea20000300800 */
[----:B----4-:R-:W-:-:S03]  /*7a850*/  IADD3 R11, P2, R11, R2, RZ ;  /* 0x000000020b0b7210 */ /* 0x010fc60007f5e0ff */
[----:B------:R1:W-:Y:S04]  /*7a860*/  STL [R1+0x2588], R17 ;  /* 0x0025881101007387 */ /* 0x0003e80000100800 */
[----:B------:R-:W-:Y:S04]  /*7a870*/  STL [R1+0x2584], R18 ;  /* 0x0025841201007387 */ /* 0x000fe80000100800 */
[----:B------:R4:W-:Y:S01]  /*7a880*/  LDGSTS.E [R6+0x7c80], desc[UR60][R8.64], P0 ;  /* 0x07c8000008067fae */ /* 0x0009e2000812187c */
[----:B------:R-:W-:-:S03]  /*7a890*/  IMAD.X R13, R13, 0x1, R3, P2 ;  /* 0x000000010d0d7824 */ /* 0x000fc600010e0603 */
[----:B------:R-:W-:Y:S01]  /*7a8a0*/  STL [R1+0x2590], R11 ;  /* 0x0025900b01007387 */ /* 0x000fe20000100800 */
[----:B----4-:R-:W-:-:S03]  /*7a8b0*/  MOV R8, R17 ;  /* 0x0000001100087202 */ /* 0x010fc60000000f00 */
[----:B-1----:R-:W4:Y:S04]  /*7a8c0*/  LDL.LU R17, [R1+0x25b0] ;  /* 0x0025b00001117983 */ /* 0x002f280000300800 */
[----:B------:R1:W-:Y:S04]  /*7a8d0*/  STL [R1+0x258c], R13 ;  /* 0x00258c0d01007387 */ /* 0x0003e80000100800 */
[----:B------:R-:W4:Y:S04]  /*7a8e0*/  LDL.LU R21, [R1+0x2678] ;  /* 0x0026780001157983 */ /* 0x000f280000300800 */
[----:B------:R-:W4:Y:S01]  /*7a8f0*/  LDL.LU R20, [R1+0x25ac] ;  /* 0x0025ac0001147983 */ /* 0x000f220000300800 */
[----:B------:R-:W-:-:S03]  /*7a900*/  IMAD.MOV.U32 R9, RZ, RZ, R18 ;  /* 0x000000ffff097224 */ /* 0x000fc600078e0012 */
[----:B------:R-:W4:Y:S04]  /*7a910*/  LDL.LU R22, [R1+0x2674] ;  /* 0x0026740001167983 */ /* 0x000f280000300800 */
[----:B------:R1:W-:Y:S01]  /*7a920*/  LDGSTS.E [R6+0x7d00], desc[UR60][R8.64], P0 ;  /* 0x07d0000008067fae */ /* 0x0003e2000812187c */
[-C--:B---3--:R-:W-:Y:S01]  /*7a930*/  IADD3 R12, P1, R12, R2.reuse, RZ ;  /* 0x000000020c0c7210 */ /* 0x088fe20007f3e0ff */
[----:B-1----:R-:W-:Y:S01]  /*7a940*/  IMAD.MOV.U32 R9, RZ, RZ, R13 ;  /* 0x000000ffff097224 */ /* 0x002fe200078e000d */
[----:B------:R-:W-:Y:S01]  /*7a950*/  IADD3 R7, P2, R7, R2, RZ ;  /* 0x0000000207077210 */ /* 0x000fe20007f5e0ff */
[----:B------:R-:W-:Y:S01]  /*7a960*/  IMAD.MOV.U32 R8, RZ, RZ, R11 ;  /* 0x000000ffff087224 */ /* 0x000fe200078e000b */
[----:B------:R-:W3:Y:S04]  /*7a970*/  LDL.LU R13, [R1+0x2680] ;  /* 0x00268000010d7983 */ /* 0x000ee80000300800 */
[----:B------:R-:W3:Y:S04]  /*7a980*/  LDL.LU R11, [R1+0x2688] ;  /* 0x00268800010b7983 */ /* 0x000ee80000300800 */
[----:B------:R1:W-:Y:S04]  /*7a990*/  STL [R1+0x2598], R12 ;  /* 0x0025980c01007387 */ /* 0x0003e80000100800 */
[----:B------:R1:W-:Y:S01]  /*7a9a0*/  LDGSTS.E [R6+0x7d80], desc[UR60][R8.64], P0 ;  /* 0x07d8000008067fae */ /* 0x0003e2000812187c */
[----:B------:R-:W-:-:S02]  /*7a9b0*/  IMAD.X R16, R16, 0x1, R3, P1 ;  /* 0x0000000110107824 */ /* 0x000fc400008e0603 */
[----:B------:R-:W-:-:S03]  /*7a9c0*/  IMAD.X R14, R14, 0x1, R3, P2 ;  /* 0x000000010e0e7824 */ /* 0x000fc600010e0603 */
[----:B------:R-:W-:Y:S04]  /*7a9d0*/  STL [R1+0x2594], R16 ;  /* 0x0025941001007387 */ /* 0x000fe80000100800 */
[----:B------:R-:W-:Y:S04]  /*7a9e0*/  STL [R1+0x25a0], R7 ;  /* 0x0025a00701007387 */ /* 0x000fe80000100800 */
[----:B------:R-:W3:Y:S01]  /*7a9f0*/  LDL.LU R18, [R1+0x267c] ;  /* 0x00267c0001127983 */ /* 0x000ee20000300800 */
[----:B-1----:R-:W-:-:S03]  /*7aa00*/  MOV R8, R12 ;  /* 0x0000000c00087202 */ /* 0x002fc60000000f00 */
[----:B------:R1:W-:Y:S04]  /*7aa10*/  STL [R1+0x259c], R14 ;  /* 0x00259c0e01007387 */ /* 0x0003e80000100800 */
[----:B------:R-:W3:Y:S01]  /*7aa20*/  LDL.LU R12, [R1+0x2684] ;  /* 0x00268400010c7983 */ /* 0x000ee20000300800 */
[----:B------:R-:W-:-:S05]  /*7aa30*/  IMAD.MOV.U32 R9, RZ, RZ, R16 ;  /* 0x000000ffff097224 */ /* 0x000fca00078e0010 */
[----:B------:R1:W-:Y:S01]  /*7aa40*/  LDGSTS.E [R6+0x7e00], desc[UR60][R8.64], P0 ;  /* 0x07e0000008067fae */ /* 0x0003e2000812187c */
[----:B------:R-:W-:Y:S01]  /*7aa50*/  UISETP.GT.AND UP1, UPT, UR12, 0x23, UPT ;  /* 0x000000230c00788c */ /* 0x000fe2000bf24270 */
[----:B-1----:R-:W-:Y:S02]  /*7aa60*/  IMAD.MOV.U32 R8, RZ, RZ, R7 ;  /* 0x000000ffff087224 */ /* 0x002fe400078e0007 */
[----:B------:R-:W-:Y:S02]  /*7aa70*/  IMAD.MOV.U32 R9, RZ, RZ, R14 ;  /* 0x000000ffff097224 */ /* 0x000fe400078e000e */
[----:B------:R-:W3:Y:S04]  /*7aa80*/  LDL.LU R14, [R1+0x2690] ;  /* 0x00269000010e7983 */ /* 0x000ee80000300800 */
[----:B------:R-:W3:Y:S04]  /*7aa90*/  LDL.LU R7, [R1+0x2698] ;  /* 0x0026980001077983 */ /* 0x000ee80000300800 */
[----:B------:R1:W-:Y:S01]  /*7aaa0*/  LDGSTS.E [R6+0x7e80], desc[UR60][R8.64], P0 ;  /* 0x07e8000008067fae */ /* 0x0003e2000812187c */
[----:B------:R-:W-:-:S04]  /*7aab0*/  USEL UR10, URZ, 0x4, !UP1 ;  /* 0x000000043f0a7887 */ /* 0x000fc8000c800000 */
[----:B------:R-:W-:Y:S01]  /*7aac0*/  USEL UR10, UR10, URZ, !UP0 ;  /* 0x0000003f0a0a7287 */ /* 0x000fe2000c000000 */
[----:B--2---:R-:W-:-:S05]  /*7aad0*/  IADD3 R10, P1, R10, R2, RZ ;  /* 0x000000020a0a7210 */ /* 0x004fca0007f3e0ff */
[----:B------:R-:W-:Y:S01]  /*7aae0*/  STL [R1+0x25a8], R10 ;  /* 0x0025a80a01007387 */ /* 0x000fe20000100800 */
[----:B-1----:R-:W-:Y:S02]  /*7aaf0*/  IMAD.MOV.U32 R8, RZ, RZ, R10 ;  /* 0x000000ffff087224 */ /* 0x002fe400078e000a */
[----:B------:R-:W-:-:S05]  /*7ab00*/  IMAD.X R15, R15, 0x1, R3, P1 ;  /* 0x000000010f0f7824 */ /* 0x000fca00008e0603 */
[----:B------:R1:W-:Y:S01]  /*7ab10*/  STL [R1+0x25a4], R15 ;  /* 0x0025a40f01007387 */ /* 0x0003e20000100800 */
[----:B------:R-:W-:Y:S02]  /*7ab20*/  MOV R9, R15 ;  /* 0x0000000f00097202 */ /* 0x000fe40000000f00 */
[----:B----4-:R-:W-:Y:S01]  /*7ab30*/  IADD3 R17, P2, R17, R2, RZ ;  /* 0x0000000211117210 */ /* 0x010fe20007f5e0ff */
[----:B-1----:R-:W2:Y:S04]  /*7ab40*/  LDL.LU R15, [R1+0x268c] ;  /* 0x00268c00010f7983 */ /* 0x002ea80000300800 */
[----:B------:R-:W4:Y:S01]  /*7ab50*/  LDL.LU R19, [R1+0x2694] ;  /* 0x0026940001137983 */ /* 0x000f220000300800 */
[----:B------:R-:W-:-:S03]  /*7ab60*/  IMAD.X R20, R20, 0x1, R3, P2 ;  /* 0x0000000114147824 */ /* 0x000fc600010e0603 */
[----:B------:R1:W-:Y:S01]  /*7ab70*/  LDGSTS.E [R6+0x7f00], desc[UR60][R8.64], P0 ;  /* 0x07f0000008067fae */ /* 0x0003e2000812187c */
[----:B------:R-:W-:-:S03]  /*7ab80*/  IADD3 R21, P3, R21, R2, RZ ;  /* 0x0000000215157210 */ /* 0x000fc60007f7e0ff */
[----:B------:R-:W4:Y:S04]  /*7ab90*/  LDL.LU R16, [R1+0x26a0] ;  /* 0x0026a00001107983 */ /* 0x000f280000300800 */
[----:B------:R-:W4:Y:S01]  /*7aba0*/  LDL.LU R10, [R1+0x26a8] ;  /* 0x0026a800010a7983 */ /* 0x000f220000300800 */
[----:B------:R-:W-:-:S03]  /*7abb0*/  ISETP.NE.U32.AND P1, PT, RZ, UR10, PT ;  /* 0x0000000aff007c0c */ /* 0x000fc6000bf25070 */
[----:B------:R-:W-:Y:S04]  /*7abc0*/  STL [R1+0x25b0], R17 ;  /* 0x0025b01101007387 */ /* 0x000fe80000100800 */
[----:B------:R3:W-:Y:S01]  /*7abd0*/  STL [R1+0x25ac], R20 ;  /* 0x0025ac1401007387 */ /* 0x0007e20000100800 */
[----:B-1----:R-:W-:Y:S02]  /*7abe0*/  IMAD.MOV.U32 R8, RZ, RZ, R17 ;  /* 0x000000ffff087224 */ /* 0x002fe400078e0011 */
[----:B------:R-:W-:Y:S02]  /*7abf0*/  IMAD.MOV.U32 R9, RZ, RZ, R20 ;  /* 0x000000ffff097224 */ /* 0x000fe400078e0014 */
[----:B------:R-:W-:Y:S01]  /*7ac00*/  IMAD.X R22, R22, 0x1, R3, P3 ;  /* 0x0000000116167824 */ /* 0x000fe200018e0603 */
[----:B------:R-:W-:Y:S04]  /*7ac10*/  STL [R1+0x2678], R21 ;  /* 0x0026781501007387 */ /* 0x000fe80000100800 */
[----:B------:R1:W-:Y:S04]  /*7ac20*/  LDGSTS.E [R6+0x7f80], desc[UR60][R8.64], P0 ;  /* 0x07f8000008067fae */ /* 0x0003e8000812187c */
[----:B---3--:R-:W3:Y:S01]  /*7ac30*/  LDL.LU R20, [R1+0x269c] ;  /* 0x00269c0001147983 */ /* 0x008ee20000300800 */
[----:B------:R-:W-:-:S02]  /*7ac40*/  IADD3 R13, P0, R13, R2, RZ ;  /* 0x000000020d0d7210 */ /* 0x000fc40007f1e0ff */
[----:B------:R-:W-:Y:S01]  /*7ac50*/  IADD3 R11, P2, R11, R2, RZ ;  /* 0x000000020b0b7210 */ /* 0x000fe20007f5e0ff */
[----:B------:R-:W-:Y:S04]  /*7ac60*/  STL [R1+0x2674], R22 ;  /* 0x0026741601007387 */ /* 0x000fe80000100800 */
[----:B------:R-:W3:Y:S04]  /*7ac70*/  LDL.LU R17, [R1+0x26a4] ;  /* 0x0026a40001117983 */ /* 0x000ee80000300800 */
[----:B------:R1:W-:Y:S02]  /*7ac80*/  STL [R1+0x2680], R13 ;  /* 0x0026800d01007387 */ /* 0x0003e40000100800 */
[----:B-1----:R-:W-:Y:S01]  /*7ac90*/  IMAD.MOV.U32 R8, RZ, RZ, R21 ;  /* 0x000000ffff087224 */ /* 0x002fe200078e0015 */
[----:B------:R-:W-:-:S05]  /*7aca0*/  MOV R9, R22 ;  /* 0x0000001600097202 */ /* 0x000fca0000000f00 */
[----:B------:R1:W-:Y:S01]  /*7acb0*/  LDGSTS.E [R6+0x8c00], desc[UR60][R8.64], P1 ;  /* 0x08c0000008067fae */ /* 0x0003e2000892187c */
[--C-:B------:R-:W-:Y:S02]  /*7acc0*/  IMAD.X R18, R18, 0x1, R3.reuse, P0 ;  /* 0x0000000112127824 */ /* 0x100fe400000e0603 */
[----:B------:R-:W-:-:S03]  /*7acd0*/  IMAD.X R12, R12, 0x1, R3, P2 ;  /* 0x000000010c0c7824 */ /* 0x000fc600010e0603 */
[----:B------:R1:W-:Y:S02]  /*7ace0*/  STL [R1+0x267c], R18 ;  /* 0x00267c1201007387 */ /* 0x0003e40000100800 */
[----:B-1----:R-:W-:Y:S02]  /*7acf0*/  IMAD.MOV.U32 R8, RZ, RZ, R13 ;  /* 0x000000ffff087224 */ /* 0x002fe400078e000d */
[----:B------:R1:W-:Y:S04]  /*7ad00*/  STL [R1+0x2688], R11 ;  /* 0x0026880b01007387 */ /* 0x0003e80000100800 */
[----:B------:R-:W3:Y:S01]  /*7ad10*/  LDL.LU R13, [R1+0x26b0] ;  /* 0x0026b000010d7983 */ /* 0x000ee20000300800 */
[----:B------:R-:W-:-:S03]  /*7ad20*/  IMAD.MOV.U32 R9, RZ, RZ, R18 ;  /* 0x000000ffff097224 */ /* 0x000fc600078e0012 */
[----:B------:R1:W-:Y:S04]  /*7ad30*/  STL [R1+0x2684], R12 ;  /* 0x0026840c01007387 */ /* 0x0003e80000100800 */
[----:B------:R1:W-:Y:S04]  /*7ad40*/  LDGSTS.E [R6+0x8c80], desc[UR60][R8.64], P1 ;  /* 0x08c8000008067fae */ /* 0x0003e8000892187c */
[----:B------:R-:W3:Y:S01]  /*7ad50*/  LDL.LU R18, [R1+0x26ac] ;  /* 0x0026ac0001127983 */ /* 0x000ee20000300800 */
[-C--:B------:R-:W-:Y:S02]  /*7ad60*/  IADD3 R14, P0, R14, R2.reuse, RZ ;  /* 0x000000020e0e7210 */ /* 0x080fe40007f1e0ff */
[----:B------:R-:W-:Y:S01]  /*7ad70*/  IADD3 R7, P2, R7, R2, RZ ;  /* 0x0000000207077210 */ /* 0x000fe20007f5e0ff */
[----:B-1----:R-:W-:Y:S01]  /*7ad80*/  IMAD.MOV.U32 R8, RZ, RZ, R11 ;  /* 0x000000ffff087224 */ /* 0x002fe200078e000b */
[----:B------:R-:W-:Y:S01]  /*7ad90*/  MOV R9, R12 ;  /* 0x0000000c00097202 */ /* 0x000fe20000000f00 */
        /* <DEDUP_REMOVED lines=15> */
[----:B---3--:R-:W-:Y:S01]  /*7ae90*/  IMAD.X R20, R20, 0x1, R3, P0 ;  /* 0x0000000114147824 */ /* 0x008fe200000e0603 */
[----:B------:R-:W-:Y:S01]  /*7aea0*/  IADD3 R10, P2, R10, R2, RZ ;  /* 0x000000020a0a7210 */ /* 0x000fe20007f5e0ff */
[----:B--2---:R-:W-:Y:S01]  /*7aeb0*/  IMAD.MOV.U32 R8, RZ, RZ, R7 ;  /* 0x000000ffff087224 */ /* 0x004fe200078e0007 */
[----:B------:R-:W-:-:S02]  /*7aec0*/  MOV R9, R19 ;  /* 0x0000001300097202 */ /* 0x000fc40000000f00 */
[----:B-1----:R-:W2:Y:S04]  /*7aed0*/  LDL.LU R19, [R1+0x2788] ;  /* 0x0027880001137983 */ /* 0x002ea80000300800 */
[----:B------:R-:W3:Y:S04]  /*7aee0*/  LDL.LU R7, [R1+0x2790] ;  /* 0x0027900001077983 */ /* 0x000ee80000300800 */
        /* <DEDUP_REMOVED lines=10> */
[----:B------:R1:W-:Y:S01]  /*7af90*/  LDGSTS.E [R6+0x8e80], desc[UR60][R8.64], P1 ;  /* 0x08e8000008067fae */ /* 0x0003e2000892187c */
[----:B------:R-:W-:-:S05]  /*7afa0*/  IADD3 R13, P0, R13, R2, RZ ;  /* 0x000000020d0d7210 */ /* 0x000fca0007f1e0ff */
[----:B------:R-:W-:Y:S02]  /*7afb0*/  IMAD.X R18, R18, 0x1, R3, P0 ;  /* 0x0000000112127824 */ /* 0x000fe400000e0603 */
[----:B-1----:R-:W-:Y:S01]  /*7afc0*/  IMAD.MOV.U32 R8, RZ, RZ, R10 ;  /* 0x000000ffff087224 */ /* 0x002fe200078e000a */
[----:B------:R-:W-:Y:S02]  /*7afd0*/  MOV R9, R17 ;  /* 0x0000001100097202 */ /* 0x000fe40000000f00 */
        /* <DEDUP_REMOVED lines=18> */
[--C-:B----4-:R-:W-:Y:S02]  /*7b100*/  IMAD.X R15, R15, 0x1, R3.reuse, P1 ;  /* 0x000000010f0f7824 */ /* 0x110fe400008e0603 */
[----:B------:R-:W-:Y:S02]  /*7b110*/  IMAD.X R14, R14, 0x1, R3, P2 ;  /* 0x000000010e0e7824 */ /* 0x000fe400010e0603 */
[----:B------:R-:W-:Y:S01]  /*7b120*/  IMAD.MOV.U32 R9, RZ, RZ, R15 ;  /* 0x000000ffff097224 */ /* 0x000fe200078e000f */
[----:B------:R-:W-:Y:S04]  /*7b130*/  STL [R1+0x2774], R15 ;  /* 0x0027740f01007387 */ /* 0x000fe80000100800 */
[----:B------:R-:W-:Y:S04]  /*7b140*/  STL [R1+0x2780], R12 ;  /* 0x0027800c01007387 */ /* 0x000fe80000100800 */
[----:B------:R-:W4:Y:S04]  /*7b150*/  LDL.LU R11, [R1+0x27a8] ;  /* 0x0027a800010b7983 */ /* 0x000f280000300800 */
[----:B------:R1:W-:Y:S04]  /*7b160*/  STL [R1+0x277c], R14 ;  /* 0x00277c0e01007387 */ /* 0x0003e80000100800 */
[----:B------:R1:W-:Y:S01]  /*7b170*/  LDGSTS.E [R6+0x9c00], desc[UR60][R8.64], P0 ;  /* 0x09c0000008067fae */ /* 0x0003e2000812187c */
[----:B--2---:R-:W-:-:S02]  /*7b180*/  IADD3 R19, P1, R19, R2, RZ ;  /* 0x0000000213137210 */ /* 0x004fc40007f3e0ff */
[----:B---3--:R-:W-:Y:S01]  /*7b190*/  IADD3 R7, P2, R7, R2, RZ ;  /* 0x0000000207077210 */ /* 0x008fe20007f5e0ff */
[----:B-1----:R-:W-:Y:S02]  /*7b1a0*/  IMAD.MOV.U32 R9, RZ, RZ, R14 ;  /* 0x000000ffff097224 */ /* 0x002fe400078e000e */
[----:B------:R-:W2:Y:S01]  /*7b1b0*/  LDL.LU R14, [R1+0x27a4] ;  /* 0x0027a400010e7983 */ /* 0x000ea20000300800 */
[----:B------:R-:W-:-:S03]  /*7b1c0*/  IMAD.MOV.U32 R8, RZ, RZ, R12 ;  /* 0x000000ffff087224 */ /* 0x000fc600078e000c */
[----:B------:R-:W3:Y:S01]  /*7b1d0*/  LDL.LU R12, [R1+0x27b0] ;  /* 0x0027b000010c7983 */ /* 0x000ee20000300800 */
[----:B------:R-:W-:-:S03]  /*7b1e0*/  IMAD.X R20, R20, 0x1, R3, P1 ;  /* 0x0000000114147824 */ /* 0x000fc600008e0603 */
        /* <DEDUP_REMOVED lines=16> */
[--C-:B------:R-:W-:Y:S01]  /*7b2f0*/  IMAD.X R18, R18, 0x1, R3.reuse, P1 ;  /* 0x0000000112127824 */ /* 0x100fe200008e0603 */
[----:B------:R-:W3:Y:S04]  /*7b300*/  LDL.LU R16, [R1+0x2880] ;  /* 0x0028800001107983 */ /* 0x000ee80000300800 */
        /* <DEDUP_REMOVED lines=21> */
[----:B------:R-:W-:Y:S01]  /*7b460*/  STL [R1+0x27a8], R11 ;  /* 0x0027a80b01007387 */ /* 0x000fe20000100800 */
[----:B-1----:R-:W-:Y:S02]  /*7b470*/  IMAD.MOV.U32 R8, RZ, RZ, R11 ;  /* 0x000000ffff087224 */ /* 0x002fe400078e000b */
[----:B--2---:R-:W-:Y:S01]  /*7b480*/  IMAD.X R14, R14, 0x1, R3, P1 ;  /* 0x000000010e0e7824 */ /* 0x004fe200008e0603 */
[----:B---3--:R-:W-:-:S04]  /*7b490*/  IADD3 R12, P2, R12, R2, RZ ;  /* 0x000000020c0c7210 */ /* 0x008fc80007f5e0ff */
[----:B------:R1:W-:Y:S01]  /*7b4a0*/  STL [R1+0x27a4], R14 ;  /* 0x0027a40e01007387 */ /* 0x0003e20000100800 */
[----:B------:R-:W-:Y:S02]  /*7b4b0*/  MOV R9, R14 ;  /* 0x0000000e00097202 */ /* 0x000fe40000000f00 */
[----:B------:R-:W-:Y:S02]  /*7b4c0*/  IADD3 R15, P3, R15, R2, RZ ;  /* 0x000000020f0f7210 */ /* 0x000fe40007f7e0ff */
[----:B------:R-:W-:Y:S01]  /*7b4d0*/  ISETP.NE.U32.AND P1, PT, RZ, UR10, PT ;  /* 0x0000000aff007c0c */ /* 0x000fe2000bf25070 */
[----:B------:R2:W-:Y:S04]  /*7b4e0*/  LDGSTS.E [R6+0x9f00], desc[UR60][R8.64], P0 ;  /* 0x09f0000008067fae */ /* 0x0005e8000812187c */
[----:B-1----:R-:W3:Y:S04]  /*7b4f0*/  LDL.LU R14, [R1+0x288c] ;  /* 0x00288c00010e7983 */ /* 0x002ee80000300800 */
[----:B------:R-:W4:Y:S01]  /*7b500*/  LDL.LU R11, [R1+0x2894] ;  /* 0x00289400010b7983 */ /* 0x000f220000300800 */
[----:B------:R-:W-:-:S02]  /*7b510*/  IMAD.X R20, R20, 0x1, R3, P2 ;  /* 0x0000000114147824 */ /* 0x000fc400010e0603 */
[----:B--2---:R-:W-:Y:S02]  /*7b520*/  IMAD.MOV.U32 R8, RZ, RZ, R12 ;  /* 0x000000ffff087224 */ /* 0x004fe400078e000c */
[----:B------:R-:W-:Y:S01]  /*7b530*/  IMAD.MOV.U32 R9, RZ, RZ, R20 ;  /* 0x000000ffff097224 */ /* 0x000fe200078e0014 */
[----:B------:R1:W-:Y:S04]  /*7b540*/  STL [R1+0x27b0], R12 ;  /* 0x0027b00c01007387 */ /* 0x0003e80000100800 */
[----:B------:R-:W-:Y:S01]  /*7b550*/  STL [R1+0x27ac], R20 ;  /* 0x0027ac1401007387 */ /* 0x000fe20000100800 */
[----:B------:R-:W-:-:S03]  /*7b560*/  IMAD.X R19, R19, 0x1, R3, P3 ;  /* 0x0000000113137824 */ /* 0x000fc600018e0603 */
[----:B------:R2:W-:Y:S04]  /*7b570*/  STL [R1+0x2878], R15 ;  /* 0x0028780f01007387 */ /* 0x0005e80000100800 */
[----:B------:R2:W-:Y:S04]  /*7b580*/  LDGSTS.E [R6+0x9f80], desc[UR60][R8.64], P0 ;  /* 0x09f8000008067fae */ /* 0x0005e8000812187c */
[----:B------:R-:W4:Y:S04]  /*7b590*/  LDL.LU R21, [R1+0x28a0] ;  /* 0x0028a00001157983 */ /* 0x000f280000300800 */
[----:B------:R-:W-:Y:S04]  /*7b5a0*/  STL [R1+0x2874], R19 ;  /* 0x0028741301007387 */ /* 0x000fe80000100800 */
[----:B-1----:R-:W4:Y:S04]  /*7b5b0*/  LDL.LU R12, [R1+0x28a8] ;  /* 0x0028a800010c7983 */ /* 0x002f280000300800 */
[----:B------:R-:W4:Y:S01]  /*7b5c0*/  LDL.LU R22, [R1+0x289c] ;  /* 0x00289c0001167983 */ /* 0x000f220000300800 */
[----:B------:R-:W-:Y:S01]  /*7b5d0*/  IADD3 R16, P0, R16, R2, RZ ;  /* 0x0000000210107210 */ /* 0x000fe20007f1e0ff */
[----:B--2---:R-:W-:Y:S01]  /*7b5e0*/  IMAD.MOV.U32 R8, RZ, RZ, R15 ;  /* 0x000000ffff087224 */ /* 0x004fe200078e000f */
[----:B------:R-:W-:-:S02]  /*7b5f0*/  MOV R9, R19 ;  /* 0x0000001300097202 */ /* 0x000fc40000000f00 */
[----:B------:R-:W-:Y:S01]  /*7b600*/  IADD3 R7, P2, R7, R2, RZ ;  /* 0x0000000207077210 */ /* 0x000fe20007f5e0ff */
[----:B------:R-:W2:Y:S04]  /*7b610*/  LDL.LU R15, [R1+0x28a4] ;  /* 0x0028a400010f7983 */ /* 0x000ea80000300800 */
[----:B------:R1:W-:Y:S04]  /*7b620*/  LDGSTS.E [R6+0xac00], desc[UR60][R8.64], P1 ;  /* 0x0ac0000008067fae */ /* 0x0003e8000892187c */
[----:B------:R1:W-:Y:S01]  /*7b630*/  STL [R1+0x2880], R16 ;  /* 0x0028801001007387 */ /* 0x0003e20000100800 */
[----:B------:R-:W-:-:S02]  /*7b640*/  IMAD.X R18, R18, 0x1, R3, P0 ;  /* 0x0000000112127824 */ /* 0x000fc400000e0603 */
[----:B-1----:R-:W-:Y:S02]  /*7b650*/  IMAD.MOV.U32 R8, RZ, RZ, R16 ;  /* 0x000000ffff087224 */ /* 0x002fe400078e0010 */
[----:B------:R-:W-:Y:S02]  /*7b660*/  IMAD.X R17, R17, 0x1, R3, P2 ;  /* 0x0000000111117824 */ /* 0x000fe400010e0603 */
[----:B------:R-:W-:Y:S01]  /*7b670*/  IMAD.MOV.U32 R9, RZ, RZ, R18 ;  /* 0x000000ffff097224 */ /* 0x000fe200078e0012 */
[----:B------:R-:W-:Y:S04]  /*7b680*/  STL [R1+0x287c], R18 ;  /* 0x00287c1201007387 */ /* 0x000fe80000100800 */
[----:B------:R-:W-:Y:S04]  /*7b690*/  STL [R1+0x2888], R7 ;  /* 0x0028880701007387 */ /* 0x000fe80000100800 */
[----:B------:R-:W2:Y:S04]  /*7b6a0*/  LDL.LU R16, [R1+0x28b0] ;  /* 0x0028b00001107983 */ /* 0x000ea80000300800 */
[----:B------:R1:W-:Y:S04]  /*7b6b0*/  STL [R1+0x2884], R17 ;  /* 0x0028841101007387 */ /* 0x0003e80000100800 */
[----:B------:R1:W-:Y:S02]  /*7b6c0*/  LDGSTS.E [R6+0xac80], desc[UR60][R8.64], P1 ;  /* 0x0ac8000008067fae */ /* 0x0003e4000892187c */
[----:B-1----:R-:W-:-:S02]  /*7b6d0*/  MOV R9, R17 ;  /* 0x0000001100097202 */ /* 0x002fc40000000f00 */
[----:B------:R-:W2:Y:S01]  /*7b6e0*/  LDL.LU R17, [R1+0x28ac] ;  /* 0x0028ac0001117983 */ /* 0x000ea20000300800 */
[-C--:B------:R-:W-:Y:S01]  /*7b6f0*/  IADD3 R13, P0, R13, R2.reuse, RZ ;  /* 0x000000020d0d7210 */ /* 0x080fe20007f1e0ff */
[----:B------:R-:W-:Y:S01]  /*7b700*/  IMAD.MOV.U32 R8, RZ, RZ, R7 ;  /* 0x000000ffff087224 */ /* 0x000fe200078e0007 */
[----:B------:R-:W-:Y:S01]  /*7b710*/  IADD3 R10, P2, R10, R2, RZ ;  /* 0x000000020a0a7210 */ /* 0x000fe20007f5e0ff */
[----:B------:R-:W2:Y:S04]  /*7b720*/  LDL.LU R19, [R1+0x2978] ;  /* 0x0029780001137983 */ /* 0x000ea80000300800 */
[----:B------:R-:W2:Y:S04]  /*7b730*/  LDL.LU R7, [R1+0x2980] ;  /* 0x0029800001077983 */ /* 0x000ea80000300800 */
[----:B------:R1:W-:Y:S04]  /*7b740*/  STL [R1+0x2890], R13 ;  /* 0x0028900d01007387 */ /* 0x0003e80000100800 */
[----:B------:R1:W-:Y:S02]  /*7b750*/  LDGSTS.E [R6+0xad00], desc[UR60][R8.64], P1 ;  /* 0x0ad0000008067fae */ /* 0x0003e4000892187c */
[----:B-1----:R-:W-:-:S02]  /*7b760*/  IMAD.MOV.U32 R8, RZ, RZ, R13 ;  /* 0x000000ffff087224 */ /* 0x002fc400078e000d */
[--C-:B---3--:R-:W-:Y:S02]  /*7b770*/  IMAD.X R14, R14, 0x1, R3.reuse, P0 ;  /* 0x000000010e0e7824 */ /* 0x108fe400000e0603 */
[----:B----4-:R-:W-:-:S03]  /*7b780*/  IMAD.X R11, R11, 0x1, R3, P2 ;  /* 0x000000010b0b7824 */ /* 0x010fc600010e0603 */
[----:B------:R-:W-:Y:S04]  /*7b790*/  STL [R1+0x288c], R14 ;  /* 0x00288c0e01007387 */ /* 0x000fe80000100800 */
[----:B------:R1:W-:Y:S01]  /*7b7a0*/  STL [R1+0x2898], R10 ;  /* 0x0028980a01007387 */ /* 0x0003e20000100800 */
[----:B------:R-:W-:-:S03]  /*7b7b0*/  IMAD.MOV.U32 R9, RZ, RZ, R14 ;  /* 0x000000ffff097224 */ /* 0x000fc600078e000e */
[----:B------:R-:W3:Y:S04]  /*7b7c0*/  LDL.LU R20, [R1+0x2974] ;  /* 0x0029740001147983 */ /* 0x000ee80000300800 */
[----:B------:R4:W-:Y:S04]  /*7b7d0*/  STL [R1+0x2894], R11 ;  /* 0x0028940b01007387 */ /* 0x0009e80000100800 */
[----:B------:R-:W3:Y:S04]  /*7b7e0*/  LDL.LU R13, [R1+0x297c] ;  /* 0x00297c00010d7983 */ /* 0x000ee80000300800 */
[----:B------:R1:W-:Y:S04]  /*7b7f0*/  LDGSTS.E [R6+0xad80], desc[UR60][R8.64], P1 ;  /* 0x0ad8000008067fae */ /* 0x0003e8000892187c */
[----:B------:R-:W3:Y:S01]  /*7b800*/  LDL.LU R18, [R1+0x2984] ;  /* 0x0029840001127983 */ /* 0x000ee20000300800 */
[----:B------:R-:W-:Y:S01]  /*7b810*/  IADD3 R21, P0, R21, R2, RZ ;  /* 0x0000000215157210 */ /* 0x000fe20007f1e0ff */
[----:B-1----:R-:W-:-:S02]  /*7b820*/  IMAD.MOV.U32 R8, RZ, RZ, R10 ;  /* 0x000000ffff087224 */ /* 0x002fc400078e000a */
[----:B------:R-:W3:Y:S01]  /*7b830*/  LDL.LU R10, [R1+0x2988] ;  /* 0x00298800010a7983 */ /* 0x000ee20000300800 */
[----:B------:R-:W-:-:S03]  /*7b840*/  MOV R9, R11 ;  /* 0x0000000b00097202 */ /* 0x000fc60000000f00 */
[----:B------:R-:W3:Y:S04]  /*7b850*/  LDL.LU R14, [R1+0x298c] ;  /* 0x00298c00010e7983 */ /* 0x000ee80000300800 */
[----:B----4-:R-:W4:Y:S01]  /*7b860*/  LDL.LU R11, [R1+0x2990] ;  /* 0x00299000010b7983 */ /* 0x010f220000300800 */
[----:B------:R-:W-:Y:S01]  /*7b870*/  IADD3 R12, P2, R12, R2, RZ ;  /* 0x000000020c0c7210 */ /* 0x000fe20007f5e0ff */
[--C-:B------:R-:W-:Y:S02]  /*7b880*/  IMAD.X R22, R22, 0x1, R3.reuse, P0 ;  /* 0x0000000116167824 */ /* 0x100fe400000e0603 */
[----:B------:R1:W-:Y:S02]  /*7b890*/  LDGSTS.E [R6+0xae00], desc[UR60][R8.64], P1 ;  /* 0x0ae0000008067fae */ /* 0x0003e4000892187c */
[----:B--2---:R-:W-:-:S02]  /*7b8a0*/  IMAD.X R15, R15, 0x1, R3, P2 ;  /* 0x000000010f0f7824 */ /* 0x004fc400010e0603 */
[----:B------:R-:W-:Y:S04]  /*7b8b0*/  STL [R1+0x28a0], R21 ;  /* 0x0028a01501007387 */ /* 0x000fe80000100800 */
[----:B------:R-:W-:Y:S04]  /*7b8c0*/  STL [R1+0x289c], R22 ;  /* 0x00289c1601007387 */ /* 0x000fe80000100800 */
[----:B------:R2:W-:Y:S01]  /*7b8d0*/  STL [R1+0x28a8], R12 ;  /* 0x0028a80c01007387 */ /* 0x0005e20000100800 */
[----:B-1----:R-:W-:Y:S02]  /*7b8e0*/  IMAD.MOV.U32 R8, RZ, RZ, R21 ;  /* 0x000000ffff087224 */ /* 0x002fe400078e0015 */
[----:B------:R-:W-:Y:S01]  /*7b8f0*/  IMAD.MOV.U32 R9, RZ, RZ, R22 ;  /* 0x000000ffff097224 */ /* 0x000fe200078e0016 */
[----:B------:R1:W-:Y:S04]  /*7b900*/  STL [R1+0x28a4], R15 ;  /* 0x0028a40f01007387 */ /* 0x0003e80000100800 */
[----:B------:R1:W-:Y:S01]  /*7b910*/  LDGSTS.E [R6+0xae80], desc[UR60][R8.64], P1 ;  /* 0x0ae8000008067fae */ /* 0x0003e2000892187c */
[----:B------:R-:W-:Y:S01]  /*7b920*/  IADD3 R16, P0, R16, R2, RZ ;  /* 0x0000000210107210 */ /* 0x000fe20007f1e0ff */
[----:B-1----:R-:W-:Y:S01]  /*7b930*/  IMAD.MOV.U32 R8, RZ, RZ, R12 ;  /* 0x000000ffff087224 */ /* 0x002fe200078e000c */
[----:B------:R-:W-:Y:S01]  /*7b940*/  MOV R9, R15 ;  /* 0x0000000f00097202 */ /* 0x000fe20000000f00 */
[----:B--2---:R-:W2:Y:S04]  /*7b950*/  LDL.LU R12, [R1+0x2998] ;  /* 0x00299800010c7983 */ /* 0x004ea80000300800 */
[----:B------:R-:W2:Y:S01]  /*7b960*/  LDL.LU R15, [R1+0x29a0] ;  /* 0x0029a000010f7983 */ /* 0x000ea20000300800 */
[----:B------:R-:W-:-:S03]  /*7b970*/  IMAD.X R17, R17, 0x1, R3, P0 ;  /* 0x0000000111117824 */ /* 0x000fc600000e0603 */
[----:B------:R1:W-:Y:S04]  /*7b980*/  LDGSTS.E [R6+0xaf00], desc[UR60][R8.64], P1 ;  /* 0x0af0000008067fae */ /* 0x0003e8000892187c */
[----:B------:R-:W-:Y:S04]  /*7b990*/  STL [R1+0x28b0], R16 ;  /* 0x0028b01001007387 */ /* 0x000fe80000100800 */
[----:B------:R1:W-:Y:S02]  /*7b9a0*/  STL [R1+0x28ac], R17 ;  /* 0x0028ac1101007387 */ /* 0x0003e40000100800 */
[----:B-1----:R-:W-:-:S02]  /*7b9b0*/  IMAD.MOV.U32 R9, RZ, RZ, R17 ;  /* 0x000000ffff097224 */ /* 0x002fc400078e0011 */
[----:B------:R-:W2:Y:S01]  /*7b9c0*/  LDL.LU R17, [R1+0x2994] ;  /* 0x0029940001117983 */ /* 0x000ea20000300800 */
[----:B------:R-:W-:-:S03]  /*7b9d0*/  IMAD.MOV.U32 R8, RZ, RZ, R16 ;  /* 0x000000ffff087224 */ /* 0x000fc600078e0010 */
[----:B------:R-:W2:Y:S01]  /*7b9e0*/  LDL.LU R16, [R1+0x299c] ;  /* 0x00299c0001107983 */ /* 0x000ea20000300800 */
[----:B------:R-:W-:-:S03]  /*7b9f0*/  UISETP.GT.AND UP1, UPT, UR12, 0x2f, UPT ;  /* 0x0000002f0c00788c */ /* 0x000fc6000bf24270 */
[----:B------:R1:W-:Y:S01]  /*7ba00*/  LDGSTS.E [R6+0xaf80], desc[UR60][R8.64], P1 ;  /* 0x0af8000008067fae */ /* 0x0003e2000892187c */
[----:B------:R-:W-:-:S04]  /*7ba10*/  USEL UR10, URZ, 0x4, !UP1 ;  /* 0x000000043f0a7887 */ /* 0x000fc8000c800000 */
[----:B------:R-:W-:Y:S01]  /*7ba20*/  USEL UR10, UR10, URZ, !UP0 ;  /* 0x0000003f0a0a7287 */ /* 0x000fe2000c000000 */
[-C--:B------:R-:W-:Y:S02]  /*7ba30*/  IADD3 R19, P1, R19, R2.reuse, RZ ;  /* 0x0000000213137210 */ /* 0x080fe40007f3e0ff */
[----:B------:R-:W-:-:S03]  /*7ba40*/  IADD3 R7, P2, R7, R2, RZ ;  /* 0x0000000207077210 */ /* 0x000fc60007f5e0ff */
[----:B------:R-:W-:Y:S02]  /*7ba50*/  ISETP.NE.U32.AND P0, PT, RZ, UR10, PT ;  /* 0x0000000aff007c0c */ /* 0x000fe4000bf05070 */
[----:B-1----:R-:W-:Y:S01]  /*7ba60*/  MOV R8, R19 ;  /* 0x0000001300087202 */ /* 0x002fe20000000f00 */
[----:B------:R-:W-:Y:S01]  /*7ba70*/  STL [R1+0x2978], R19 ;  /* 0x0029781301007387 */ /* 0x000fe20000100800 */
[--C-:B---3--:R-:W-:Y:S02]  /*7ba80*/  IMAD.X R20, R20, 0x1, R3.reuse, P1 ;  /* 0x0000000114147824 */ /* 0x108fe400008e0603 */
[----:B------:R-:W-:Y:S02]  /*7ba90*/  IMAD.X R13, R13, 0x1, R3, P2 ;  /* 0x000000010d0d7824 */ /* 0x000fe400010e0603 */
[----:B------:R-:W-:Y:S01]  /*7baa0*/  IMAD.MOV.U32 R9, RZ, RZ, R20 ;  /* 0x000000ffff097224 */ /* 0x000fe200078e0014 */
[----:B------:R-:W-:Y:S04]  /*7bab0*/  STL [R1+0x2974], R20 ;  /* 0x0029741401007387 */ /* 0x000fe80000100800 */
[----:B------:R-:W-:Y:S04]  /*7bac0*/  STL [R1+0x2980], R7 ;  /* 0x0029800701007387 */ /* 0x000fe80000100800 */
[----:B------:R1:W-:Y:S04]  /*7bad0*/  STL [R1+0x297c], R13 ;  /* 0x00297c0d01007387 */ /* 0x0003e80000100800 */
[----:B------:R3:W-:Y:S01]  /*7bae0*/  LDGSTS.E [R6+0xbc00], desc[UR60][R8.64], P0 ;  /* 0x0bc0000008067fae */ /* 0x0007e2000812187c */
[----:B------:R-:W-:Y:S01]  /*7baf0*/  IADD3 R10, P1, R10, R2, RZ ;  /* 0x000000020a0a7210 */ /* 0x000fe20007f3e0ff */
[----:B---3--:R-:W-:-:S02]  /*7bb00*/  IMAD.MOV.U32 R9, RZ, RZ, R13 ;  /* 0x000000ffff097224 */ /* 0x008fc400078e000d */
[----:B------:R-:W-:Y:S01]  /*7bb10*/  IMAD.MOV.U32 R8, RZ, RZ, R7 ;  /* 0x000000ffff087224 */ /* 0x000fe200078e0007 */
[----:B-1----:R-:W3:Y:S04]  /*7bb20*/  LDL.LU R13, [R1+0x29a4] ;  /* 0x0029a400010d7983 */ /* 0x002ee80000300800 */
[----:B------:R-:W3:Y:S01]  /*7bb30*/  LDL.LU R7, [R1+0x29a8] ;  /* 0x0029a80001077983 */ /* 0x000ee20000300800 */
[----:B----4-:R-:W-:Y:S01]  /*7bb40*/  IADD3 R11, P2, R11, R2, RZ ;  /* 0x000000020b0b7210 */ /* 0x010fe20007f5e0ff */
[--C-:B------:R-:W-:Y:S02]  /*7bb50*/  IMAD.X R18, R18, 0x1, R3.reuse, P1 ;  /* 0x0000000112127824 */ /* 0x100fe400008e0603 */
[----:B------:R1:W-:Y:S04]  /*7bb60*/  LDGSTS.E [R6+0xbc80], desc[UR60][R8.64], P0 ;  /* 0x0bc8000008067fae */ /* 0x0003e8000812187c */
[----:B------:R4:W-:Y:S04]  /*7bb70*/  STL [R1+0x2988], R10 ;  /* 0x0029880a01007387 */ /* 0x0009e80000100800 */
[----:B------:R-:W-:Y:S01]  /*7bb80*/  STL [R1+0x2984], R18 ;  /* 0x0029841201007387 */ /* 0x000fe20000100800 */
[----:B------:R-:W-:-:S03]  /*7bb90*/  IMAD.X R14, R14, 0x1, R3, P2 ;  /* 0x000000010e0e7824 */ /* 0x000fc600010e0603 */
[----:B------:R-:W-:Y:S01]  /*7bba0*/  STL [R1+0x2990], R11 ;  /* 0x0029900b01007387 */ /* 0x000fe20000100800 */
[----:B-1----:R-:W-:Y:S01]  /*7bbb0*/  MOV R8, R10 ;  /* 0x0000000a00087202 */ /* 0x002fe20000000f00 */
[----:B------:R-:W-:Y:S02]  /*7bbc0*/  IMAD.MOV.U32 R9, RZ, RZ, R18 ;  /* 0x000000ffff097224 */ /* 0x000fe400078e0012 */
[----:B----4-:R-:W4:Y:S04]  /*7bbd0*/  LDL.LU R10, [R1+0x29b0] ;  /* 0x0029b000010a7983 */ /* 0x010f280000300800 */
[----:B------:R1:W-:Y:S04]  /*7bbe0*/  STL [R1+0x298c], R14 ;  /* 0x00298c0e01007387 */ /* 0x0003e80000100800 */
[----:B------:R-:W4:Y:S04]  /*7bbf0*/  LDL.LU R21, [R1+0x2a78] ;  /* 0x002a780001157983 */ /* 0x000f280000300800 */
[----:B------:R1:W-:Y:S02]  /*7bc00*/  LDGSTS.E [R6+0xbd00], desc[UR60][R8.64], P0 ;  /* 0x0bd0000008067fae */ /* 0x0003e4000812187c */
[----:B-1----:R-:W-:-:S02]  /*7bc10*/  IMAD.MOV.U32 R9, RZ, RZ, R14 ;  /* 0x000000ffff097224 */ /* 0x002fc400078e000e */
[----:B------:R-:W4:Y:S01]  /*7bc20*/  LDL.LU R14, [R1+0x29ac] ;  /* 0x0029ac00010e7983 */ /* 0x000f220000300800 */
[----:B--2---:R-:W-:-:S03]  /*7bc30*/  IADD3 R12, P1, R12, R2, RZ ;  /* 0x000000020c0c7210 */ /* 0x004fc60007f3e0ff */
[----:B------:R-:W2:Y:S01]  /*7bc40*/  LDL.LU R22, [R1+0x2a74] ;  /* 0x002a740001167983 */ /* 0x000ea20000300800 */
[----:B------:R-:W-:Y:S01]  /*7bc50*/  IADD3 R15, P2, R15, R2, RZ ;  /* 0x000000020f0f7210 */ /* 0x000fe20007f5e0ff */
[----:B------:R-:W-:Y:S02]  /*7bc60*/  IMAD.MOV.U32 R8, RZ, RZ, R11 ;  /* 0x000000ffff087224 */ /* 0x000fe400078e000b */
[----:B------:R-:W2:Y:S04]  /*7bc70*/  LDL.LU R19, [R1+0x2a80] ;  /* 0x002a800001137983 */ /* 0x000ea80000300800 */
[----:B------:R-:W2:Y:S04]  /*7bc80*/  LDL.LU R11, [R1+0x2a88] ;  /* 0x002a8800010b7983 */ /* 0x000ea80000300800 */
[----:B------:R1:W-:Y:S04]  /*7bc90*/  STL [R1+0x2998], R12 ;  /* 0x0029980c01007387 */ /* 0x0003e80000100800 */
[----:B------:R1:W-:Y:S01]  /*7bca0*/  LDGSTS.E [R6+0xbd80], desc[UR60][R8.64], P0 ;  /* 0x0bd8000008067fae */ /* 0x0003e2000812187c */
[----:B------:R-:W-:-:S02]  /*7bcb0*/  IMAD.X R17, R17, 0x1, R3, P1 ;  /* 0x0000000111117824 */ /* 0x000fc400008e0603 */
[----:B------:R-:W-:-:S03]  /*7bcc0*/  IMAD.X R16, R16, 0x1, R3, P2 ;  /* 0x0000000110107824 */ /* 0x000fc600010e0603 */
[----:B------:R1:W-:Y:S04]  /*7bcd0*/  STL [R1+0x2994], R17 ;  /* 0x0029941101007387 */ /* 0x0003e80000100800 */
[----:B------:R-:W-:Y:S04]  /*7bce0*/  STL [R1+0x29a0], R15 ;  /* 0x0029a00f01007387 */ /* 0x000fe80000100800 */
[----:B------:R-:W2:Y:S01]  /*7bcf0*/  LDL.LU R20, [R1+0x2a7c] ;  /* 0x002a7c0001147983 */ /* 0x000ea20000300800 */
[----:B-1----:R-:W-:-:S03]  /*7bd00*/  MOV R8, R12 ;  /* 0x0000000c00087202 */ /* 0x002fc60000000f00 */
[----:B------:R1:W-:Y:S04]  /*7bd10*/  STL [R1+0x299c], R16 ;  /* 0x00299c1001007387 */ /* 0x0003e80000100800 */
[----:B------:R-:W2:Y:S01]  /*7bd20*/  LDL.LU R12, [R1+0x2a84] ;  /* 0x002a8400010c7983 */ /* 0x000ea20000300800 */
[----:B------:R-:W-:-:S03]  /*7bd30*/  IMAD.MOV.U32 R9, RZ, RZ, R17 ;  /* 0x000000ffff097224 */ /* 0x000fc600078e0011 */
[----:B------:R-:W2:Y:S04]  /*7bd40*/  LDL.LU R18, [R1+0x2a8c] ;  /* 0x002a8c0001127983 */ /* 0x000ea80000300800 */
[----:B------:R-:W2:Y:S04]  /*7bd50*/  LDL.LU R17, [R1+0x2a90] ;  /* 0x002a900001117983 */ /* 0x000ea80000300800 */
[----:B------:R1:W-:Y:S01]  /*7bd60*/  LDGSTS.E [R6+0xbe00], desc[UR60][R8.64], P0 ;  /* 0x0be0000008067fae */ /* 0x0003e2000812187c */
[----:B------:R-:W-:Y:S01]  /*7bd70*/  UISETP.GT.AND UP1, UPT, UR12, 0x33, UPT ;  /* 0x000000330c00788c */ /* 0x000fe2000bf24270 */
[----:B-1----:R-:W-:-:S02]  /*7bd80*/  IMAD.MOV.U32 R9, RZ, RZ, R16 ;  /* 0x000000ffff097224 */ /* 0x002fc400078e0010 */
[----:B------:R-:W-:Y:S01]  /*7bd90*/  IMAD.MOV.U32 R8, RZ, RZ, R15 ;  /* 0x000000ffff087224 */ /* 0x000fe200078e000f */
[----:B------:R-:W2:Y:S04]  /*7bda0*/  LDL.LU R16, [R1+0x2a94] ;  /* 0x002a940001107983 */ /* 0x000ea80000300800 */
[----:B------:R-:W2:Y:S01]  /*7bdb0*/  LDL.LU R15, [R1+0x2a98] ;  /* 0x002a9800010f7983 */ /* 0x000ea20000300800 */
[----:B------:R-:W-:-:S03]  /*7bdc0*/  USEL UR10, URZ, 0x4, !UP1 ;  /* 0x000000043f0a7887 */ /* 0x000fc6000c800000 */
[----:B------:R1:W-:Y:S01]  /*7bdd0*/  LDGSTS.E [R6+0xbe80], desc[UR60][R8.64], P0 ;  /* 0x0be8000008067fae */ /* 0x0003e2000812187c */
[----:B------:R-:W-:Y:S01]  /*7bde0*/  USEL UR10, UR10, URZ, !UP0 ;  /* 0x0000003f0a0a7287 */ /* 0x000fe2000c000000 */
[----:B---3--:R-:W-:-:S05]  /*7bdf0*/  IADD3 R7, P1, R7, R2, RZ ;  /* 0x0000000207077210 */ /* 0x008fca0007f3e0ff */
[----:B------:R-:W-:Y:S02]  /*7be00*/  IMAD.X R13, R13, 0x1, R3, P1 ;  /* 0x000000010d0d7824 */ /* 0x000fe400008e0603 */
[----:B-1----:R-:W-:-:S03]  /*7be10*/  IMAD.MOV.U32 R8, RZ, RZ, R7 ;  /* 0x000000ffff087224 */ /* 0x002fc600078e0007 */
[----:B------:R-:W-:Y:S02]  /*7be20*/  MOV R9, R13 ;  /* 0x0000000d00097202 */ /* 0x000fe40000000f00 */
[-C--:B----4-:R-:W-:Y:S01]  /*7be30*/  IADD3 R10, P2, R10, R2.reuse, RZ ;  /* 0x000000020a0a7210 */ /* 0x090fe20007f5e0ff */
[----:B------:R-:W-:Y:S04]  /*7be40*/  STL [R1+0x29a8], R7 ;  /* 0x0029a80701007387 */ /* 0x000fe80000100800 */
[----:B------:R1:W-:Y:S04]  /*7be50*/  STL [R1+0x29a4], R13 ;  /* 0x0029a40d01007387 */ /* 0x0003e80000100800 */
[----:B------:R3:W-:Y:S01]  /*7be60*/  LDGSTS.E [R6+0xbf00], desc[UR60][R8.64], P0 ;  /* 0x0bf0000008067fae */ /* 0x0007e2000812187c */
[----:B------:R-:W-:-:S02]  /*7be70*/  IADD3 R21, P3, R21, R2, RZ ;  /* 0x0000000215157210 */ /* 0x000fc40007f7e0ff */
[----:B------:R-:W-:Y:S01]  /*7be80*/  ISETP.NE.U32.AND P1, PT, RZ, UR10, PT ;  /* 0x0000000aff007c0c */ /* 0x000fe2000bf25070 */
[----:B-1----:R-:W4:Y:S04]  /*7be90*/  LDL.LU R13, [R1+0x2aa0] ;  /* 0x002aa000010d7983 */ /* 0x002f280000300800 */
[----:B------:R-:W4:Y:S01]  /*7bea0*/  LDL.LU R7, [R1+0x2aa8] ;  /* 0x002aa80001077983 */ /* 0x000f220000300800 */
[----:B---3--:R-:W-:Y:S02]  /*7beb0*/  IMAD.MOV.U32 R8, RZ, RZ, R10 ;  /* 0x000000ffff087224 */ /* 0x008fe400078e000a */
[--C-:B------:R-:W-:Y:S01]  /*7bec0*/  IMAD.X R14, R14, 0x1, R3.reuse, P2 ;  /* 0x000000010e0e7824 */ /* 0x100fe200010e0603 */
[----:B------:R-:W-:Y:S03]  /*7bed0*/  STL [R1+0x29b0], R10 ;  /* 0x0029b00a01007387 */ /* 0x000fe60000100800 */
[----:B------:R-:W-:Y:S01]  /*7bee0*/  IMAD.MOV.U32 R9, RZ, RZ, R14 ;  /* 0x000000ffff097224 */ /* 0x000fe200078e000e */
[----:B------:R1:W-:Y:S01]  /*7bef0*/  STL [R1+0x29ac], R14 ;  /* 0x0029ac0e01007387 */ /* 0x0003e20000100800 */
[----:B--2---:R-:W-:-:S03]  /*7bf00*/  IMAD.X R22, R22, 0x1, R3, P3 ;  /* 0x0000000116167824 */ /* 0x004fc600018e0603 */
[----:B------:R-:W-:Y:S04]  /*7bf10*/  STL [R1+0x2a78], R21 ;  /* 0x002a781501007387 */ /* 0x000fe80000100800 */
[----:B------:R2:W-:Y:S01]  /*7bf20*/  LDGSTS.E [R6+0xbf80], desc[UR60][R8.64], P0 ;  /* 0x0bf8000008067fae */ /* 0x0005e2000812187c */
[----:B------:R-:W-:-:S03]  /*7bf30*/  IADD3 R19, P0, R19, R2, RZ ;  /* 0x0000000213137210 */ /* 0x000fc60007f1e0ff */
[----:B-1----:R-:W3:Y:S04]  /*7bf40*/  LDL.LU R14, [R1+0x2a9c] ;  /* 0x002a9c00010e7983 */ /* 0x002ee80000300800 */
[----:B------:R-:W-:Y:S04]  /*7bf50*/  STL [R1+0x2a74], R22 ;  /* 0x002a741601007387 */ /* 0x000fe80000100800 */
[----:B------:R-:W3:Y:S01]  /*7bf60*/  LDL.LU R10, [R1+0x2aa4] ;  /* 0x002aa400010a7983 */ /* 0x000ee20000300800 */
[----:B------:R-:W-:Y:S01]  /*7bf70*/  IADD3 R11, P2, R11, R2, RZ ;  /* 0x000000020b0b7210 */ /* 0x000fe20007f5e0ff */
[----:B--2---:R-:W-:Y:S01]  /*7bf80*/  IMAD.MOV.U32 R8, RZ, RZ, R21 ;  /* 0x000000ffff087224 */ /* 0x004fe200078e0015 */
[----:B------:R-:W-:Y:S01]  /*7bf90*/  MOV R9, R22 ;  /* 0x0000001600097202 */ /* 0x000fe20000000f00 */
[----:B------:R-:W-:-:S04]  /*7bfa0*/  IMAD.X R20, R20, 0x1, R3, P0 ;  /* 0x0000000114147824 */ /* 0x000fc800000e0603 */
[----:B------:R1:W-:Y:S01]  /*7bfb0*/  LDGSTS.E [R6+0xcc00], desc[UR60][R8.64], P1 ;  /* 0x0cc0000008067fae */ /* 0x0003e2000892187c */
[----:B------:R-:W-:-:S03]  /*7bfc0*/  IMAD.X R12, R12, 0x1, R3, P2 ;  /* 0x000000010c0c7824 */ /* 0x000fc600010e0603 */
[----:B------:R-:W-:Y:S04]  /*7bfd0*/  STL [R1+0x2a80], R19 ;  /* 0x002a801301007387 */ /* 0x000fe80000100800 */
[----:B------:R-:W-:Y:S04]  /*7bfe0*/  STL [R1+0x2a7c], R20 ;  /* 0x002a7c1401007387 */ /* 0x000fe80000100800 */
[----:B------:R-:W-:Y:S04]  /*7bff0*/  STL [R1+0x2a88], R11 ;  /* 0x002a880b01007387 */ /* 0x000fe80000100800 */
[----:B------:R2:W-:Y:S01]  /*7c000*/  STL [R1+0x2a84], R12 ;  /* 0x002a840c01007387 */ /* 0x0005e20000100800 */
[----:B-1----:R-:W-:-:S02]  /*7c010*/  IMAD.MOV.U32 R8, RZ, RZ, R19 ;  /* 0x000000ffff087224 */ /* 0x002fc400078e0013 */
[----:B------:R-:W-:-:S05]  /*7c020*/  IMAD.MOV.U32 R9, RZ, RZ, R20 ;  /* 0x000000ffff097224 */ /* 0x000fca00078e0014 */
[----:B------:R1:W-:Y:S02]  /*7c030*/  LDGSTS.E [R6+0xcc80], desc[UR60][R8.64], P1 ;  /* 0x0cc8000008067fae */ /* 0x0003e4000892187c */
[----:B-1----:R-:W-:Y:S01]  /*7c040*/  MOV R9, R12 ;  /* 0x0000000c00097202 */ /* 0x002fe20000000f00 */
[----:B------:R-:W-:Y:S01]  /*7c050*/  IMAD.MOV.U32 R8, RZ, RZ, R11 ;  /* 0x000000ffff087224 */ /* 0x000fe200078e000b */
[----:B--2---:R-:W2:Y:S04]  /*7c060*/  LDL.LU R12, [R1+0x2aac] ;  /* 0x002aac00010c7983 */ /* 0x004ea80000300800 */
[----:B------:R-:W2:Y:S01]  /*7c070*/  LDL.LU R11, [R1+0x2ab0] ;  /* 0x002ab000010b7983 */ /* 0x000ea20000300800 */
[-C--:B------:R-:W-:Y:S02]  /*7c080*/  IADD3 R17, P0, R17, R2.reuse, RZ ;  /* 0x0000000211117210 */ /* 0x080fe40007f1e0ff */
[----:B------:R-:W-:Y:S01]  /*7c090*/  IADD3 R15, P2, R15, R2, RZ ;  /* 0x000000020f0f7210 */ /* 0x000fe20007f5e0ff */
[----:B------:R1:W-:Y:S02]  /*7c0a0*/  LDGSTS.E [R6+0xcd00], desc[UR60][R8.64], P1 ;  /* 0x0cd0000008067fae */ /* 0x0003e4000892187c */
[----:B------:R-:W-:-:S02]  /*7c0b0*/  IMAD.X R18, R18, 0x1, R3, P0 ;  /* 0x0000000112127824 */ /* 0x000fc400000e0603 */
[----:B------:R-:W-:Y:S01]  /*7c0c0*/  IMAD.X R16, R16, 0x1, R3, P2 ;  /* 0x0000000110107824 */ /* 0x000fe200010e0603 */
[----:B------:R1:W-:Y:S04]  /*7c0d0*/  STL [R1+0x2a90], R17 ;  /* 0x002a901101007387 */ /* 0x0003e80000100800 */
[----:B------:R3:W-:Y:S04]  /*7c0e0*/  STL [R1+0x2a8c], R18 ;  /* 0x002a8c1201007387 */ /* 0x0007e80000100800 */
[----:B------:R-:W-:Y:S04]  /*7c0f0*/  STL [R1+0x2a98], R15 ;  /* 0x002a980f01007387 */ /* 0x000fe80000100800 */
[----:B------:R3:W-:Y:S04]  /*7c100*/  STL [R1+0x2a94], R16 ;  /* 0x002a941001007387 */ /* 0x0007e80000100800 */
[----:B------:R-:W2:Y:S04]  /*7c110*/  LDL.LU R24, [R1+0x2b74] ;  /* 0x002b740001187983 */ /* 0x000ea80000300800 */
[----:B------:R-:W2:Y:S04]  /*7c120*/  LDL.LU R23, [R1+0x2b78] ;  /* 0x002b780001177983 */ /* 0x000ea80000300800 */
[----:B------:R-:W2:Y:S04]  /*7c130*/  LDL.LU R22, [R1+0x2b7c] ;  /* 0x002b7c0001167983 */ /* 0x000ea80000300800 */
[----:B------:R-:W2:Y:S01]  /*7c140*/  LDL.LU R21, [R1+0x2b80] ;  /* 0x002b800001157983 */ /* 0x000ea20000300800 */
[----:B-1----:R-:W-:-:S03]  /*7c150*/  IMAD.MOV.U32 R8, RZ, RZ, R17 ;  /* 0x000000ffff087224 */ /* 0x002fc600078e0011 */
[----:B------:R-:W2:Y:S04]  /*7c160*/  LDL.LU R19, [R1+0x2b88] ;  /* 0x002b880001137983 */ /* 0x000ea80000300800 */
[----:B------:R-:W2:Y:S01]  /*7c170*/  LDL.LU R17, [R1+0x2b90] ;  /* 0x002b900001117983 */ /* 0x000ea20000300800 */
[----:B------:R-:W-:-:S05]  /*7c180*/  IMAD.MOV.U32 R9, RZ, RZ, R18 ;  /* 0x000000ffff097224 */ /* 0x000fca00078e0012 */
[----:B------:R1:W-:Y:S02]  /*7c190*/  LDGSTS.E [R6+0xcd80], desc[UR60][R8.64], P1 ;  /* 0x0cd8000008067fae */ /* 0x0003e4000892187c */
[----:B-1----:R-:W-:Y:S01]  /*7c1a0*/  IMAD.MOV.U32 R8, RZ, RZ, R15 ;  /* 0x000000ffff087224 */ /* 0x002fe200078e000f */
[----:B------:R-:W-:-:S05]  /*7c1b0*/  MOV R9, R16 ;  /* 0x0000001000097202 */ /* 0x000fca0000000f00 */
[----:B------:R1:W-:Y:S01]  /*7c1c0*/  LDGSTS.E [R6+0xce00], desc[UR60][R8.64], P1 ;  /* 0x0ce0000008067fae */ /* 0x0003e2000892187c */
[-C--:B----4-:R-:W-:Y:S02]  /*7c1d0*/  IADD3 R13, P0, R13, R2.reuse, RZ ;  /* 0x000000020d0d7210 */ /* 0x090fe40007f1e0ff */
[----:B------:R-:W-:-:S03]  /*7c1e0*/  IADD3 R7, P2, R7, R2, RZ ;  /* 0x0000000207077210 */ /* 0x000fc60007f5e0ff */
[----:B------:R-:W-:Y:S01]  /*7c1f0*/  STL [R1+0x2aa0], R13 ;  /* 0x002aa00d01007387 */ /* 0x000fe20000100800 */
[--C-:B---3--:R-:W-:Y:S02]  /*7c200*/  IMAD.X R14, R14, 0x1, R3.reuse, P0 ;  /* 0x000000010e0e7824 */ /* 0x108fe400000e0603 */
[----:B------:R-:W-:-:S03]  /*7c210*/  IMAD.X R10, R10, 0x1, R3, P2 ;  /* 0x000000010a0a7824 */ /* 0x000fc600010e0603 */
[----:B------:R3:W-:Y:S04]  /*7c220*/  STL [R1+0x2a9c], R14 ;  /* 0x002a9c0e01007387 */ /* 0x0007e80000100800 */
[----:B------:R-:W-:Y:S04]  /*7c230*/  STL [R1+0x2aa8], R7 ;  /* 0x002aa80701007387 */ /* 0x000fe80000100800 */
[----:B------:R-:W4:Y:S04]  /*7c240*/  LDL.LU R20, [R1+0x2b84] ;  /* 0x002b840001147983 */ /* 0x000f280000300800 */
[----:B------:R3:W-:Y:S04]  /*7c250*/  STL [R1+0x2aa4], R10 ;  /* 0x002aa40a01007387 */ /* 0x0007e80000100800 */
[----:B------:R-:W4:Y:S04]  /*7c260*/  LDL.LU R18, [R1+0x2b8c] ;  /* 0x002b8c0001127983 */ /* 0x000f280000300800 */
[----:B------:R-:W4:Y:S04]  /*7c270*/  LDL.LU R16, [R1+0x2b94] ;  /* 0x002b940001107983 */ /* 0x000f280000300800 */
[----:B------:R-:W4:Y:S01]  /*7c280*/  LDL.LU R15, [R1+0x2b98] ;  /* 0x002b9800010f7983 */ /* 0x000f220000300800 */
[----:B-1----:R-:W-:-:S02]  /*7c290*/  IMAD.MOV.U32 R8, RZ, RZ, R13 ;  /* 0x000000ffff087224 */ /* 0x002fc400078e000d */
[----:B------:R-:W-:Y:S02]  /*7c2a0*/  IMAD.MOV.U32 R9, RZ, RZ, R14 ;  /* 0x000000ffff097224 */ /* 0x000fe400078e000e */
[----:B---3--:R-:W3:Y:S04]  /*7c2b0*/  LDL.LU R14, [R1+0x2b9c] ;  /* 0x002b9c00010e7983 */ /* 0x008ee80000300800 */
[----:B------:R-:W3:Y:S04]  /*7c2c0*/  LDL.LU R13, [R1+0x2ba0] ;  /* 0x002ba000010d7983 */ /* 0x000ee80000300800 */
[----:B------:R1:W-:Y:S02]  /*7c2d0*/  LDGSTS.E [R6+0xce80], desc[UR60][R8.64], P1 ;  /* 0x0ce8000008067fae */ /* 0x0003e4000892187c */
[----:B-1----:R-:W-:Y:S01]  /*7c2e0*/  IMAD.MOV.U32 R8, RZ, RZ, R7 ;  /* 0x000000ffff087224 */ /* 0x002fe200078e0007 */
[----:B------:R-:W-:-:S02]  /*7c2f0*/  MOV R9, R10 ;  /* 0x0000000a00097202 */ /* 0x000fc40000000f00 */
[----:B------:R-:W3:Y:S04]  /*7c300*/  LDL.LU R10, [R1+0x2ba8] ;  /* 0x002ba800010a7983 */ /* 0x000ee80000300800 */
[----:B------:R-:W3:Y:S04]  /*7c310*/  LDL.LU R7, [R1+0x2bb0] ;  /* 0x002bb00001077983 */ /* 0x000ee80000300800 */
[----:B------:R1:W-:Y:S01]  /*7c320*/  LDGSTS.E [R6+0xcf00], desc[UR60][R8.64], P1 ;  /* 0x0cf0000008067fae */ /* 0x0003e2000892187c */
[----:B--2---:R-:W-:-:S05]  /*7c330*/  IADD3 R11, P0, R11, R2, RZ ;  /* 0x000000020b0b7210 */ /* 0x004fca0007f1e0ff */
[----:B------:R-:W-:Y:S01]  /*7c340*/  IMAD.X R12, R12, 0x1, R3, P0 ;  /* 0x000000010c0c7824 */ /* 0x000fe200000e0603 */
[----:B------:R2:W-:Y:S01]  /*7c350*/  STL [R1+0x2ab0], R11 ;  /* 0x002ab00b01007387 */ /* 0x0005e20000100800 */
[----:B-1----:R-:W-:-:S03]  /*7c360*/  IMAD.MOV.U32 R8, RZ, RZ, R11 ;  /* 0x000000ffff087224 */ /* 0x002fc600078e000b */
[----:B------:R1:W-:Y:S04]  /*7c370*/  STL [R1+0x2aac], R12 ;  /* 0x002aac0c01007387 */ /* 0x0003e80000100800 */
[----:B--2---:R-:W2:Y:S01]  /*7c380*/  LDL.LU R11, [R1+0x2ba4] ;  /* 0x002ba400010b7983 */ /* 0x004ea20000300800 */
[----:B------:R-:W-:-:S03]  /*7c390*/  IMAD.MOV.U32 R9, RZ, RZ, R12 ;  /* 0x000000ffff097224 */ /* 0x000fc600078e000c */
[----:B-1----:R-:W2:Y:S01]  /*7c3a0*/  LDL.LU R12, [R1+0x2bac] ;  /* 0x002bac00010c7983 */ /* 0x002ea20000300800 */
[----:B------:R-:W-:-:S03]  /*7c3b0*/  UISETP.GT.AND UP1, UPT, UR12, 0x37, UPT ;  /* 0x000000370c00788c */ /* 0x000fc6000bf24270 */
[----:B------:R1:W-:Y:S01]  /*7c3c0*/  LDGSTS.E [R6+0xcf80], desc[UR60][R8.64], P1 ;  /* 0x0cf8000008067fae */ /* 0x0003e2000892187c */
[----:B------:R-:W-:-:S04]  /*7c3d0*/  USEL UR10, URZ, 0x4, !UP1 ;  /* 0x000000043f0a7887 */ /* 0x000fc8000c800000 */
[----:B------:R-:W-:Y:S01]  /*7c3e0*/  USEL UR10, UR10, URZ, !UP0 ;  /* 0x0000003f0a0a7287 */ /* 0x000fe2000c000000 */
[----:B------:R-:W-:-:S05]  /*7c3f0*/  IADD3 R23, P1, R23, R2, RZ ;  /* 0x0000000217177210 */ /* 0x000fca0007f3e0ff */
[----:B------:R-:W-:Y:S01]  /*7c400*/  ISETP.NE.U32.AND P0, PT, RZ, UR10, PT ;  /* 0x0000000aff007c0c */ /* 0x000fe2000bf05070 */
[--C-:B------:R-:W-:Y:S01]  /*7c410*/  IMAD.X R24, R24, 0x1, R3.reuse, P1 ;  /* 0x0000000118187824 */ /* 0x100fe200008e0603 */
[-C--:B------:R-:W-:Y:S02]  /*7c420*/  IADD3 R21, P2, R21, R2.reuse, RZ ;  /* 0x0000000215157210 */ /* 0x080fe40007f5e0ff */
[----:B-1----:R-:W-:Y:S01]  /*7c430*/  MOV R8, R23 ;  /* 0x0000001700087202 */ /* 0x002fe20000000f00 */
[----:B------:R-:W-:Y:S01]  /*7c440*/  IMAD.MOV.U32 R9, RZ, RZ, R24 ;  /* 0x000000ffff097224 */ /* 0x000fe200078e0018 */
[-C--:B------:R-:W-:Y:S01]  /*7c450*/  IADD3 R19, P1, R19, R2.reuse, RZ ;  /* 0x0000000213137210 */ /* 0x080fe20007f3e0ff */
[----:B------:R-:W-:Y:S01]  /*7c460*/  IMAD.X R22, R22, 0x1, R3, P2 ;  /* 0x0000000116167824 */ /* 0x000fe200010e0603 */
[----:B------:R-:W-:-:S05]  /*7c470*/  IADD3 R17, P2, R17, R2, RZ ;  /* 0x0000000211117210 */ /* 0x000fca0007f5e0ff */
[----:B------:R1:W-:Y:S02]  /*7c480*/  LDGSTS.E [R6+0xdc00], desc[UR60][R8.64], P0 ;  /* 0x0dc0000008067fae */ /* 0x0003e4000812187c */
[----:B-1----:R-:W-:Y:S02]  /*7c490*/  IMAD.MOV.U32 R8, RZ, RZ, R21 ;  /* 0x000000ffff087224 */ /* 0x002fe400078e0015 */
[----:B------:R-:W-:-:S05]  /*7c4a0*/  IMAD.MOV.U32 R9, RZ, RZ, R22 ;  /* 0x000000ffff097224 */ /* 0x000fca00078e0016 */
[----:B------:R1:W-:Y:S04]  /*7c4b0*/  LDGSTS.E [R6+0xdc80], desc[UR60][R8.64], P0 ;  /* 0x0dc8000008067fae */ /* 0x0003e8000812187c */
[----:B------:R-:W-:Y:S01]  /*7c4c0*/  STL [R1+0x2b78], R23 ;  /* 0x002b781701007387 */ /* 0x000fe20000100800 */
[----:B-1----:R-:W-:-:S03]  /*7c4d0*/  MOV R8, R19 ;  /* 0x0000001300087202 */ /* 0x002fc60000000f00 */
[----:B------:R-:W-:Y:S04]  /*7c4e0*/  STL [R1+0x2b74], R24 ;  /* 0x002b741801007387 */ /* 0x000fe80000100800 */
[----:B------:R-:W-:Y:S04]  /*7c4f0*/  STL [R1+0x2b80], R21 ;  /* 0x002b801501007387 */ /* 0x000fe80000100800 */
[----:B------:R-:W-:Y:S04]  /*7c500*/  STL [R1+0x2b7c], R22 ;  /* 0x002b7c1601007387 */ /* 0x000fe80000100800 */
[----:B------:R-:W-:Y:S01]  /*7c510*/  STL [R1+0x2b88], R19 ;  /* 0x002b881301007387 */ /* 0x000fe20000100800 */
[----:B----4-:R-:W-:-:S02]  /*7c520*/  IMAD.X R20, R20, 0x1, R3, P1 ;  /* 0x0000000114147824 */ /* 0x010fc400008e0603 */
[----:B------:R-:W-:Y:S02]  /*7c530*/  IMAD.X R18, R18, 0x1, R3, P2 ;  /* 0x0000000112127824 */ /* 0x000fe400010e0603 */
[----:B------:R-:W-:Y:S01]  /*7c540*/  IMAD.MOV.U32 R9, RZ, RZ, R20 ;  /* 0x000000ffff097224 */ /* 0x000fe200078e0014 */
[----:B------:R-:W-:-:S04]  /*7c550*/  IADD3 R15, P1, R15, R2, RZ ;  /* 0x000000020f0f7210 */ /* 0x000fc80007f3e0ff */
[----:B------:R1:W-:Y:S01]  /*7c560*/  LDGSTS.E [R6+0xdd00], desc[UR60][R8.64], P0 ;  /* 0x0dd0000008067fae */ /* 0x0003e2000812187c */
[----:B------:R-:W-:Y:S01]  /*7c570*/  IMAD.X R16, R16, 0x1, R3, P1 ;  /* 0x0000000110107824 */ /* 0x000fe200008e0603 */
[-C--:B---3--:R-:W-:Y:S02]  /*7c580*/  IADD3 R13, P2, R13, R2.reuse, RZ ;  /* 0x000000020d0d7210 */ /* 0x088fe40007f5e0ff */
[----:B------:R-:W-:Y:S01]  /*7c590*/  STL [R1+0x2b84], R20 ;  /* 0x002b841401007387 */ /* 0x000fe20000100800 */
[----:B-1----:R-:W-:Y:S02]  /*7c5a0*/  IMAD.MOV.U32 R8, RZ, RZ, R17 ;  /* 0x000000ffff087224 */ /* 0x002fe400078e0011 */
[----:B------:R-:W-:Y:S02]  /*7c5b0*/  IMAD.MOV.U32 R9, RZ, RZ, R18 ;  /* 0x000000ffff097224 */ /* 0x000fe400078e0012 */
[----:B------:R-:W-:Y:S01]  /*7c5c0*/  IMAD.X R14, R14, 0x1, R3, P2 ;  /* 0x000000010e0e7824 */ /* 0x000fe200010e0603 */
[----:B------:R-:W-:-:S02]  /*7c5d0*/  IADD3 R10, P1, R10, R2, RZ ;  /* 0x000000020a0a7210 */ /* 0x000fc40007f3e0ff */
[----:B------:R1:W-:Y:S04]  /*7c5e0*/  LDGSTS.E [R6+0xdd80], desc[UR60][R8.64], P0 ;  /* 0x0dd8000008067fae */ /* 0x0003e8000812187c */
[----:B------:R-:W-:Y:S04]  /*7c5f0*/  STL [R1+0x2b90], R17 ;  /* 0x002b901101007387 */ /* 0x000fe80000100800 */
[----:B------:R-:W-:Y:S04]  /*7c600*/  STL [R1+0x2b8c], R18 ;  /* 0x002b8c1201007387 */ /* 0x000fe80000100800 */
[----:B------:R-:W-:Y:S04]  /*7c610*/  STL [R1+0x2b98], R15 ;  /* 0x002b980f01007387 */ /* 0x000fe80000100800 */
[----:B------:R-:W-:Y:S01]  /*7c620*/  STL [R1+0x2b94], R16 ;  /* 0x002b941001007387 */ /* 0x000fe20000100800 */
[----:B------:R-:W-:-:S02]  /*7c630*/  IADD3 R7, P2, R7, R2, RZ ;  /* 0x0000000207077210 */ /* 0x000fc40007f5e0ff */
[----:B-1----:R-:W-:Y:S01]  /*7c640*/  MOV R8, R15 ;  /* 0x0000000f00087202 */ /* 0x002fe20000000f00 */
[----:B------:R-:W-:Y:S01]  /*7c650*/  IMAD.MOV.U32 R9, RZ, RZ, R16 ;  /* 0x000000ffff097224 */ /* 0x000fe200078e0010 */
[----:B------:R-:W-:Y:S04]  /*7c660*/  STL [R1+0x2ba0], R13 ;  /* 0x002ba00d01007387 */ /* 0x000fe80000100800 */
[----:B------:R1:W-:Y:S04]  /*7c670*/  LDGSTS.E [R6+0xde00], desc[UR60][R8.64], P0 ;  /* 0x0de0000008067fae */ /* 0x0003e8000812187c */
[----:B------:R-:W-:Y:S04]  /*7c680*/  STL [R1+0x2b9c], R14 ;  /* 0x002b9c0e01007387 */ /* 0x000fe80000100800 */
[----:B------:R-:W-:Y:S01]  /*7c690*/  STL [R1+0x2ba8], R10 ;  /* 0x002ba80a01007387 */ /* 0x000fe20000100800 */
[----:B--2---:R-:W-:-:S02]  /*7c6a0*/  IMAD.X R11, R11, 0x1, R3, P1 ;  /* 0x000000010b0b7824 */ /* 0x004fc400008e0603 */
[----:B-1----:R-:W-:Y:S02]  /*7c6b0*/  IMAD.MOV.U32 R8, RZ, RZ, R13 ;  /* 0x000000ffff087224 */ /* 0x002fe400078e000d */
[----:B------:R-:W-:Y:S01]  /*7c6c0*/  IMAD.MOV.U32 R9, RZ, RZ, R14 ;  /* 0x000000ffff097224 */ /* 0x000fe200078e000e */
[----:B------:R1:W-:Y:S04]  /*7c6d0*/  STL [R1+0x2ba4], R11 ;  /* 0x002ba40b01007387 */ /* 0x0003e80000100800 */
[----:B------:R-:W-:Y:S01]  /*7c6e0*/  STL [R1+0x2bb0], R7 ;  /* 0x002bb00701007387 */ /* 0x000fe20000100800 */
[----:B------:R-:W-:-:S03]  /*7c6f0*/  IMAD.X R12, R12, 0x1, R3, P2 ;  /* 0x000000010c0c7824 */ /* 0x000fc600010e0603 */
[----:B------:R2:W-:Y:S02]  /*7c700*/  LDGSTS.E [R6+0xde80], desc[UR60][R8.64], P0 ;  /* 0x0de8000008067fae */ /* 0x0005e4000812187c */
[----:B--2---:R-:W-:Y:S01]  /*7c710*/  MOV R8, R10 ;  /* 0x0000000a00087202 */ /* 0x004fe20000000f00 */
[----:B------:R-:W-:Y:S02]  /*7c720*/  IMAD.MOV.U32 R9, RZ, RZ, R11 ;  /* 0x000000ffff097224 */ /* 0x000fe400078e000b */
[----:B-1----:R-:W2:Y:S04]  /*7c730*/  LDL.LU.64 R10, [R1+0x20d0] ;  /* 0x0020d000010a7983 */ /* 0x002ea80000300a00 */
[----:B------:R1:W-:Y:S04]  /*7c740*/  LDGSTS.E [R6+0xdf00], desc[UR60][R8.64], P0 ;  /* 0x0df0000008067fae */ /* 0x0003e8000812187c */
[----:B------:R3:W-:Y:S01]  /*7c750*/  STL [R1+0x2bac], R12 ;  /* 0x002bac0c01007387 */ /* 0x0007e20000100800 */
[----:B-1----:R-:W-:-:S03]  /*7c760*/  IMAD.MOV.U32 R9, RZ, RZ, R12 ;  /* 0x000000ffff097224 */ /* 0x002fc600078e000c */
[----:B---3--:R-:W3:Y:S04]  /*7c770*/  LDL.LU.64 R12, [R1+0x20c8] ;  /* 0x0020c800010c7983 */ /* 0x008ee80000300a00 */
        /* <DEDUP_REMOVED lines=15> */
[----:B------:R-:W4:Y:S01]  /*7c870*/  LDL.LU.64 R44, [R1+0x1f98] ;  /* 0x001f9800012c7983 */ /* 0x000f220000300a00 */
[----:B------:R-:W-:Y:S01]  /*7c880*/  IMAD.MOV.U32 R8, RZ, RZ, R7 ;  /* 0x000000ffff087224 */ /* 0x000fe200078e0007 */
[----:B------:R-:W-:-:S04]  /*7c890*/  LOP3.LUT R7, R71, 0x20, RZ, 0xfc, !PT ;  /* 0x0000002047077812 */ /* 0x000fc800078efcff */
[----:B------:R1:W-:Y:S01]  /*7c8a0*/  LDGSTS.E [R6+0xdf80], desc[UR60][R8.64], P0 ;  /* 0x0df8000008067fae */ /* 0x0003e2000812187c */
[----:B------:R-:W-:Y:S02]  /*7c8b0*/  ISETP.GE.AND P0, PT, R71, UR12, PT ;  /* 0x0000000c47007c0c */ /* 0x000fe4000bf06270 */
[----:B------:R-:W-:Y:S02]  /*7c8c0*/  ISETP.GE.AND P1, PT, R7, UR12, PT ;  /* 0x0000000c07007c0c */ /* 0x000fe4000bf26270 */
[----:B------:R-:W-:Y:S02]  /*7c8d0*/  PLOP3.LUT P2, PT, PT, PT, UP0, 0x80, 0x0 ;  /* 0x000000000000781c */ /* 0x000fe40003f4f008 */
[----:B------:R-:W-:Y:S02]  /*7c8e0*/  SEL R7, RZ, 0x4, P1 ;  /* 0x00000004ff077807 */ /* 0x000fe40000800000 */
[----:B-1----:R-:W-:-:S04]  /*7c8f0*/  SEL R8, RZ, 0x4, P0 ;  /* 0x00000004ff087807 */ /* 0x002fc80000000000 */
[----:B------:R-:W-:Y:S02]  /*7c900*/  SEL R8, R8, RZ, !P2 ;  /* 0x000000ff08087207 */ /* 0x000fe40005000000 */
[----:B------:R-:W-:Y:S02]  /*7c910*/  SEL R7, R7, RZ, !P2 ;  /* 0x000000ff07077207 */ /* 0x000fe40005000000 */
[----:B------:R-:W-:Y:S02]  /*7c920*/  ISETP.NE.U32.AND P0, PT, R8, RZ, PT ;  /* 0x000000ff0800720c */ /* 0x000fe40003f05070 */
[----:B------:R-:W-:Y:S01]  /*7c930*/  ISETP.NE.U32.AND P1, PT, R7, RZ, PT ;  /* 0x000000ff0700720c */ /* 0x000fe20003f25070 */
[----:B------:R-:W-:-:S04]  /*7c940*/  UISETP.GT.AND UP1, UPT, UR12, 0x3b, UPT ;  /* 0x0000003b0c00788c */ /* 0x000fc8000bf24270 */
[----:B------:R-:W-:Y:S02]  /*7c950*/  USEL UR10, URZ, 0x4, !UP1 ;  /* 0x000000043f0a7887 */ /* 0x000fe4000c800000 */
[----:B------:R-:W-:Y:S02]  /*7c960*/  UISETP.GT.AND UP1, UPT, UR12, 0x3f, UPT ;  /* 0x0000003f0c00788c */ /* 0x000fe4000bf24270 */
[----:B------:R-:W-:Y:S02]  /*7c970*/  USEL UR10, UR10, URZ, !UP0 ;  /* 0x0000003f0a0a7287 */ /* 0x000fe4000c000000 */
[----:B------:R-:W-:-:S04]  /*7c980*/  USEL UR11, URZ, 0x4, !UP1 ;  /* 0x000000043f0b7887 */ /* 0x000fc8000c800000 */
[----:B------:R-:W-:-:S06]  /*7c990*/  USEL UR11, UR11, URZ, !UP0 ;  /* 0x0000003f0b0b7287 */ /* 0x000fcc000c000000 */
[----:B------:R-:W-:Y:S02]  /*7c9a0*/  ISETP.NE.U32.AND P3, PT, RZ, UR11, PT ;  /* 0x0000000bff007c0c */ /* 0x000fe4000bf65070 */
[----:B--2---:R-:W-:-:S05]  /*7c9b0*/  IADD3 R8, P2, R10, R2, RZ ;  /* 0x000000020a087210 */ /* 0x004fca0007f5e0ff */
[----:B------:R-:W-:Y:S01]  /*7c9c0*/  IMAD.X R7, R11, 0x1, R3, P2 ;  /* 0x000000010b077824 */ /* 0x000fe200010e0603 */
[----:B---3--:R-:W-:-:S05]  /*7c9d0*/  IADD3 R10, P2, R12, R2, RZ ;  /* 0x000000020c0a7210 */ /* 0x008fca0007f5e0ff */
[----:B------:R-:W-:Y:S01]  /*7c9e0*/  IMAD.X R9, R13, 0x1, R3, P2 ;  /* 0x000000010d097824 */ /* 0x000fe200010e0603 */
[----:B----4-:R-:W-:-:S04]  /*7c9f0*/  IADD3 R12, P2, R14, R2, RZ ;  /* 0x000000020e0c7210 */ /* 0x010fc80007f5e0ff */
        /* <DEDUP_REMOVED lines=20> */
[----:B------:R-:W-:-:S04]  /*7cb40*/  IMAD.MOV.U32 R226, RZ, RZ, R8 ;  /* 0x000000ffffe27224 */ /* 0x000fc800078e0008 */
[----:B------:R-:W-:Y:S01]  /*7cb50*/  IMAD.X R31, R35, 0x1, R3, P2 ;  /* 0x00000001231f7824 */ /* 0x000fe200010e0603 */
[----:B------:R-:W-:Y:S01]  /*7cb60*/  IADD3 R34, P2, R36, R2, RZ ;  /* 0x0000000224227210 */ /* 0x000fe20007f5e0ff */
[----:B------:R-:W-:Y:S02]  /*7cb70*/  IMAD.MOV.U32 R227, RZ, RZ, R7 ;  /* 0x000000ffffe37224 */ /* 0x000fe400078e0007 */
[----:B------:R-:W-:Y:S02]  /*7cb80*/  IMAD.MOV.U32 R224, RZ, RZ, R10 ;  /* 0x000000ffffe07224 */ /* 0x000fe400078e000a */
[----:B------:R-:W-:Y:S01]  /*7cb90*/  IMAD.MOV.U32 R225, RZ, RZ, R9 ;  /* 0x000000ffffe17224 */ /* 0x000fe200078e0009 */
[----:B------:R-:W-:Y:S01]  /*7cba0*/  MOV R68, R12 ;  /* 0x0000000c00447202 */ /* 0x000fe20000000f00 */
[----:B------:R-:W-:Y:S02]  /*7cbb0*/  IMAD.X R33, R37, 0x1, R3, P2 ;  /* 0x0000000125217824 */ /* 0x000fe400010e0603 */
[----:B------:R-:W-:Y:S01]  /*7cbc0*/  IMAD.MOV.U32 R69, RZ, RZ, R11 ;  /* 0x000000ffff457224 */ /* 0x000fe200078e000b */
[----:B------:R-:W-:Y:S01]  /*7cbd0*/  IADD3 R36, P2, R38, R2, RZ ;  /* 0x0000000226247210 */ /* 0x000fe20007f5e0ff */
[----:B------:R-:W-:-:S02]  /*7cbe0*/  IMAD.MOV.U32 R66, RZ, RZ, R14 ;  /* 0x000000ffff427224 */ /* 0x000fc400078e000e */
[----:B------:R-:W-:Y:S02]  /*7cbf0*/  IMAD.MOV.U32 R67, RZ, RZ, R13 ;  /* 0x000000ffff437224 */ /* 0x000fe400078e000d */
[----:B------:R-:W-:Y:S02]  /*7cc00*/  IMAD.MOV.U32 R64, RZ, RZ, R16 ;  /* 0x000000ffff407224 */ /* 0x000fe400078e0010 */
[----:B------:R-:W-:Y:S01]  /*7cc10*/  IMAD.MOV.U32 R65, RZ, RZ, R15 ;  /* 0x000000ffff417224 */ /* 0x000fe200078e000f */
[----:B------:R-:W-:Y:S01]  /*7cc20*/  STL.64 [R1+0x20d0], R226 ;  /* 0x0020d0e201007387 */ /* 0x000fe20000100a00 */
[----:B------:R-:W-:Y:S01]  /*7cc30*/  MOV R62, R18 ;  /* 0x00000012003e7202 */ /* 0x000fe20000000f00 */
[----:B------:R-:W-:Y:S02]  /*7cc40*/  IMAD.MOV.U32 R63, RZ, RZ, R17 ;  /* 0x000000ffff3f7224 */ /* 0x000fe400078e0011 */
[----:B------:R-:W-:Y:S01]  /*7cc50*/  STL.64 [R1+0x20c8], R224 ;  /* 0x0020c8e001007387 */ /* 0x000fe20000100a00 */
[----:B------:R-:W-:-:S02]  /*7cc60*/  IMAD.MOV.U32 R60, RZ, RZ, R20 ;  /* 0x000000ffff3c7224 */ /* 0x000fc400078e0014 */
[----:B------:R-:W-:Y:S01]  /*7cc70*/  IMAD.MOV.U32 R61, RZ, RZ, R19 ;  /* 0x000000ffff3d7224 */ /* 0x000fe200078e0013 */
[----:B------:R-:W-:Y:S01]  /*7cc80*/  IADD3.X R35, R39, R3, RZ, P2, !PT ;  /* 0x0000000327237210 */ /* 0x000fe200017fe4ff */
[----:B------:R-:W-:Y:S01]  /*7cc90*/  STL.64 [R1+0x20c0], R68 ;  /* 0x0020c04401007387 */ /* 0x000fe20000100a00 */
[----:B------:R-:W-:Y:S02]  /*7cca0*/  IMAD.MOV.U32 R58, RZ, RZ, R22 ;  /* 0x000000ffff3a7224 */ /* 0x000fe400078e0016 */
[----:B------:R-:W-:Y:S01]  /*7ccb0*/  IMAD.MOV.U32 R59, RZ, RZ, R21 ;  /* 0x000000ffff3b7224 */ /* 0x000fe200078e0015 */
[----:B------:R-:W-:Y:S01]  /*7ccc0*/  IADD3 R38, P2, R44, R2, RZ ;  /* 0x000000022c267210 */ /* 0x000fe20007f5e0ff */
[----:B------:R-:W-:Y:S01]  /*7ccd0*/  STL.64 [R1+0x20b8], R66 ;  /* 0x0020b84201007387 */ /* 0x000fe20000100a00 */
[----:B------:R-:W-:Y:S01]  /*7cce0*/  MOV R56, R24 ;  /* 0x0000001800387202 */ /* 0x000fe20000000f00 */
[----:B------:R-:W-:Y:S02]  /*7ccf0*/  IMAD.MOV.U32 R57, RZ, RZ, R23 ;  /* 0x000000ffff397224 */ /* 0x000fe400078e0017 */
[----:B------:R-:W-:Y:S01]  /*7cd00*/  STL.64 [R1+0x20b0], R64 ;  /* 0x0020b04001007387 */ /* 0x000fe20000100a00 */
[----:B------:R-:W-:-:S02]  /*7cd10*/  IMAD.MOV.U32 R54, RZ, RZ, R26 ;  /* 0x000000ffff367224 */ /* 0x000fc400078e001a */
[----:B------:R-:W-:Y:S01]  /*7cd20*/  IMAD.MOV.U32 R55, RZ, RZ, R25 ;  /* 0x000000ffff377224 */ /* 0x000fe200078e0019 */
[----:B------:R-:W-:Y:S01]  /*7cd30*/  STL.64 [R1+0x20a8], R62 ;  /* 0x0020a83e01007387 */ /* 0x000fe20000100a00 */
[----:B------:R-:W-:Y:S02]  /*7cd40*/  IMAD.MOV.U32 R52, RZ, RZ, R28 ;  /* 0x000000ffff347224 */ /* 0x000fe400078e001c */
[----:B------:R-:W-:Y:S01]  /*7cd50*/  IMAD.MOV.U32 R53, RZ, RZ, R27 ;  /* 0x000000ffff357224 */ /* 0x000fe200078e001b */
[----:B------:R-:W-:Y:S01]  /*7cd60*/  STL.64 [R1+0x20a0], R60 ;  /* 0x0020a03c01007387 */ /* 0x000fe20000100a00 */
[----:B------:R-:W-:Y:S01]  /*7cd70*/  MOV R50, R30 ;  /* 0x0000001e00327202 */ /* 0x000fe20000000f00 */
[----:B------:R-:W-:Y:S02]  /*7cd80*/  IMAD.MOV.U32 R51, RZ, RZ, R29 ;  /* 0x000000ffff337224 */ /* 0x000fe400078e001d */
[----:B------:R-:W-:Y:S01]  /*7cd90*/  STL.64 [R1+0x2098], R58 ;  /* 0x0020983a01007387 */ /* 0x000fe20000100a00 */
[----:B------:R-:W-:-:S02]  /*7cda0*/  IMAD.MOV.U32 R48, RZ, RZ, R32 ;  /* 0x000000ffff307224 */ /* 0x000fc400078e0020 */
[----:B------:R-:W-:Y:S02]  /*7cdb0*/  IMAD.MOV.U32 R49, RZ, RZ, R31 ;  /* 0x000000ffff317224 */ /* 0x000fe400078e001f */
[----:B------:R-:W-:Y:S01]  /*7cdc0*/  IMAD.X R37, R45, 0x1, R3, P2 ;  /* 0x000000012d257824 */ /* 0x000fe200010e0603 */
[----:B------:R-:W-:Y:S01]  /*7cdd0*/  STL.64 [R1+0x1fd0], R56 ;  /* 0x001fd03801007387 */ /* 0x000fe20000100a00 */
[----:B------:R-:W-:Y:S02]  /*7cde0*/  IMAD.MOV.U32 R46, RZ, RZ, R34 ;  /* 0x000000ffff2e7224 */ /* 0x000fe400078e0022 */
[----:B------:R-:W-:Y:S01]  /*7cdf0*/  IMAD.MOV.U32 R47, RZ, RZ, R33 ;  /* 0x000000ffff2f7224 */ /* 0x000fe200078e0021 */
[----:B------:R-:W-:Y:S01]  /*7ce00*/  STL.64 [R1+0x1fc8], R54 ;  /* 0x001fc83601007387 */ /* 0x000fe20000100a00 */
[----:B------:R-:W-:Y:S01]  /*7ce10*/  MOV R44, R36 ;  /* 0x00000024002c7202 */ /* 0x000fe20000000f00 */
[----:B------:R-:W-:Y:S02]  /*7ce20*/  IMAD.MOV.U32 R45, RZ, RZ, R35 ;  /* 0x000000ffff2d7224 */ /* 0x000fe400078e0023 */
[----:B------:R-:W-:Y:S04]  /*7ce30*/  STL.64 [R1+0x1fc0], R52 ;  /* 0x001fc03401007387 */ /* 0x000fe80000100a00 */
[----:B------:R-:W-:Y:S04]  /*7ce40*/  STL.64 [R1+0x1fb8], R50 ;  /* 0x001fb83201007387 */ /* 0x000fe80000100a00 */
[----:B------:R-:W-:Y:S04]  /*7ce50*/  STL.64 [R1+0x1fb0], R48 ;  /* 0x001fb03001007387 */ /* 0x000fe80000100a00 */
[----:B------:R-:W-:Y:S04]  /*7ce60*/  STL.64 [R1+0x1fa8], R46 ;  /* 0x001fa82e01007387 */ /* 0x000fe80000100a00 */
[----:B------:R-:W-:Y:S01]  /*7ce70*/  STL.64 [R1+0x1fa0], R44 ;  /* 0x001fa02c01007387 */ /* 0x000fe20000100a00 */
[----:B------:R-:W-:-:S03]  /*7ce80*/  IMAD.MOV.U32 R39, RZ, RZ, R37 ;  /* 0x000000ffff277224 */ /* 0x000fc600078e0025 */
[----:B------:R-:W2:Y:S04]  /*7ce90*/  LDL.LU.64 R12, [R1+0x1f10] ;  /* 0x001f1000010c7983 */ /* 0x000ea80000300a00 */
[----:B------:R1:W-:Y:S04]  /*7cea0*/  STL.64 [R1+0x1f98], R38 ;  /* 0x001f982601007387 */ /* 0x0003e80000100a00 */
[----:B------:R-:W3:Y:S04]  /*7ceb0*/  LDL.LU.64 R14, [R1+0x1f08] ;  /* 0x001f0800010e7983 */ /* 0x000ee80000300a00 */
[----:B------:R-:W4:Y:S04]  /*7cec0*/  LDL.LU.64 R16, [R1+0x1e90] ;  /* 0x001e900001107983 */ /* 0x000f280000300a00 */
[----:B------:R-:W4:Y:S04]  /*7ced0*/  LDL.LU.64 R18, [R1+0x1e88] ;  /* 0x001e880001127983 */ /* 0x000f280000300a00 */
[----:B------:R-:W4:Y:S04]  /*7cee0*/  LDL.LU.64 R20, [R1+0x1e10] ;  /* 0x001e100001147983 */ /* 0x000f280000300a00 */
[----:B------:R-:W4:Y:S04]  /*7cef0*/  LDL.LU.64 R22, [R1+0x1e08] ;  /* 0x001e080001167983 */ /* 0x000f280000300a00 */
[----:B------:R-:W4:Y:S04]  /*7cf00*/  LDL.LU.64 R24, [R1+0x1d90] ;  /* 0x001d900001187983 */ /* 0x000f280000300a00 */
[----:B------:R-:W4:Y:S04]  /*7cf10*/  LDL.LU.64 R26, [R1+0x1d88] ;  /* 0x001d8800011a7983 */ /* 0x000f280000300a00 */
[----:B------:R-:W4:Y:S01]  /*7cf20*/  LDL.LU.64 R28, [R1+0x1d10] ;  /* 0x001d1000011c7983 */ /* 0x000f220000300a00 */
[----:B------:R-:W-:-:S03]  /*7cf30*/  ISETP.NE.U32.AND P2, PT, RZ, UR10, PT ;  /* 0x0000000aff007c0c */ /* 0x000fc6000bf45070 */
[----:B------:R-:W4:Y:S04]  /*7cf40*/  LDL.LU.64 R30, [R1+0x1d08] ;  /* 0x001d0800011e7983 */ /* 0x000f280000300a00 */
[----:B------:R-:W4:Y:S04]  /*7cf50*/  LDL.LU.64 R32, [R1+0x1c90] ;  /* 0x001c900001207983 */ /* 0x000f280000300a00 */
[----:B------:R-:W4:Y:S04]  /*7cf60*/  LDL.LU.64 R34, [R1+0x1c88] ;  /* 0x001c880001227983 */ /* 0x000f280000300a00 */
[----:B------:R-:W4:Y:S04]  /*7cf70*/  LDL.LU.64 R36, [R1+0x1c10] ;  /* 0x001c100001247983 */ /* 0x000f280000300a00 */
        /* <DEDUP_REMOVED lines=10> */
[----:B------:R-:W-:-:S03]  /*7d020*/  IADD3 R8, P2, R42, R4, RZ ;  /* 0x000000042a087210 */ /* 0x000fc60007f5e0ff */
[----:B------:R-:W-:Y:S04]  /*7d030*/  LDGSTS.E [R6+0xfd00], desc[UR60][R52.64], P3 ;  /* 0x0fd0000034067fae */ /* 0x000fe8000992187c */
[----:B------:R-:W-:Y:S04]  /*7d040*/  LDGSTS.E [R6+0xfd80], desc[UR60][R50.64], P3 ;  /* 0x0fd8000032067fae */ /* 0x000fe8000992187c */
[----:B------:R-:W-:Y:S04]  /*7d050*/  LDGSTS.E [R6+0xfe00], desc[UR60][R48.64], P3 ;  /* 0x0fe0000030067fae */ /* 0x000fe8000992187c */
[----:B------:R-:W-:Y:S04]  /*7d060*/  LDGSTS.E [R6+0xfe80], desc[UR60][R46.64], P3 ;  /* 0x0fe800002e067fae */ /* 0x000fe8000992187c */
[----:B------:R-:W-:Y:S01]  /*7d070*/  LDGSTS.E [R6+0xff00], desc[UR60][R44.64], P3 ;  /* 0x0ff000002c067fae */ /* 0x000fe2000992187c */
[----:B------:R-:W-:-:S03]  /*7d080*/  IMAD.X R7, R43, 0x1, R0, P2 ;  /* 0x000000012b077824 */ /* 0x000fc600010e0600 */
[----:B------:R1:W-:Y:S01]  /*7d090*/  LDGSTS.E [R6+0xff80], desc[UR60][R38.64], P3 ;  /* 0x0ff8000026067fae */ /* 0x0003e2000992187c */
[----:B------:R-:W-:-:S03]  /*7d0a0*/  IADD3 R9, P2, R40, R4, RZ ;  /* 0x0000000428097210 */ /* 0x000fc60007f5e0ff */
[----:B-1----:R-:W4:Y:S02]  /*7d0b0*/  LDL.LU.64 R38, [R1+0x1c08] ;  /* 0x001c080001267983 */ /* 0x002f240000300a00 */
[----:B------:R-:W-:Y:S02]  /*7d0c0*/  IMAD.X R6, R41, 0x1, R0, P2 ;  /* 0x0000000129067824 */ /* 0x000fe400010e0600 */
        /* <DEDUP_REMOVED lines=17> */
[----:B------:R-:W-:Y:S01]  /*7d1e0*/  MOV R231, R7 ;  /* 0x0000000700e77202 */ /* 0x000fe20000000f00 */
[----:B------:R-:W-:-:S02]  /*7d1f0*/  IMAD.MOV.U32 R228, RZ, RZ, R9 ;  /* 0x000000ffffe47224 */ /* 0x000fc400078e0009 */
[----:B------:R-:W-:Y:S02]  /*7d200*/  IMAD.MOV.U32 R229, RZ, RZ, R6 ;  /* 0x000000ffffe57224 */ /* 0x000fe400078e0006 */
[----:B------:R-:W-:Y:S04]  /*7d210*/  STL.64 [R1+0x1f90], R230 ;  /* 0x001f90e601007387 */ /* 0x000fe80000100a00 */
[----:B------:R-:W-:Y:S01]  /*7d220*/  STL.64 [R1+0x1f88], R228 ;  /* 0x001f88e401007387 */ /* 0x000fe20000100a00 */
[----:B------:R-:W-:Y:S01]  /*7d230*/  ULEA UR10, UR9, UR5, 0xf ;  /* 0x00000005090a7291 */ /* 0x000fe2000f8e783f */
[----:B------:R-:W-:Y:S01]  /*7d240*/  IMAD.SHL.U32 R70, R71, 0x4, RZ ;  /* 0x0000000447467824 */ /* 0x000fe200078e00ff */
[----:B--2---:R-:W-:-:S05]  /*7d250*/  IADD3 R11, P2, R12, R4, RZ ;  /* 0x000000040c0b7210 */ /* 0x004fca0007f5e0ff */
[----:B------:R-:W-:Y:S01]  /*7d260*/  IMAD.X R10, R13, 0x1, R0, P2 ;  /* 0x000000010d0a7824 */ /* 0x000fe200010e0600 */
[----:B---3--:R-:W-:-:S04]  /*7d270*/  IADD3 R13, P2, R14, R4, RZ ;  /* 0x000000040e0d7210 */ /* 0x008fc80007f5e0ff */
[----:B------:R-:W-:Y:S02]  /*7d280*/  IADD3.X R12, R15, R0, RZ, P2, !PT ;  /* 0x000000000f0c7210 */ /* 0x000fe400017fe4ff */
        /* <DEDUP_REMOVED lines=48> */
[----:B------:R-:W-:Y:S02]  /*7d590*/  IADD3 R63, P2, R64, R4, RZ ;  /* 0x00000004403f7210 */ /* 0x000fe40007f5e0ff */
[----:B------:R-:W-:-:S03]  /*7d5a0*/  LOP3.LUT R11, R11, R10, RZ, 0x3c, !PT ;  /* 0x0000000a0b0b7212 */ /* 0x000fc600078e3cff */
[--C-:B------:R-:W-:Y:S01]  /*7d5b0*/  IMAD.X R62, R65, 0x1, R0.reuse, P2 ;  /* 0x00000001413e7824 */ /* 0x100fe200010e0600 */
[----:B------:R-:W-:Y:S02]  /*7d5c0*/  IADD3 R65, P2, R66, R4, RZ ;  /* 0x0000000442417210 */ /* 0x000fe40007f5e0ff */
[----:B------:R-:W-:Y:S02]  /*7d5d0*/  LOP3.LUT R13, R13, R12, RZ, 0x3c, !PT ;  /* 0x0000000c0d0d7212 */ /* 0x000fe400078e3cff */
[----:B------:R-:W-:Y:S02]  /*7d5e0*/  LOP3.LUT R15, R15, R14, RZ, 0x3c, !PT ;  /* 0x0000000e0f0f7212 */ /* 0x000fe400078e3cff */
[----:B------:R-:W-:Y:S02]  /*7d5f0*/  LOP3.LUT R17, R17, R16, RZ, 0x3c, !PT ;  /* 0x0000001011117212 */ /* 0x000fe400078e3cff */
[----:B------:R-:W-:Y:S01]  /*7d600*/  LOP3.LUT R10, R11, R10, RZ, 0x3c, !PT ;  /* 0x0000000a0b0a7212 */ /* 0x000fe200078e3cff */
[----:B------:R-:W-:Y:S01]  /*7d610*/  IMAD.X R64, R67, 0x1, R0, P2 ;  /* 0x0000000143407824 */ /* 0x000fe200010e0600 */
[----:B------:R-:W-:-:S02]  /*7d620*/  IADD3 R67, P2, R68, R4, RZ ;  /* 0x0000000444437210 */ /* 0x000fc40007f5e0ff */
[----:B------:R-:W-:Y:S02]  /*7d630*/  LOP3.LUT R19, R19, R18, RZ, 0x3c, !PT ;  /* 0x0000001213137212 */ /* 0x000fe400078e3cff */
[----:B------:R-:W-:Y:S02]  /*7d640*/  LOP3.LUT R12, R13, R12, RZ, 0x3c, !PT ;  /* 0x0000000c0d0c7212 */ /* 0x000fe400078e3cff */
[----:B------:R-:W-:Y:S02]  /*7d650*/  LOP3.LUT R21, R21, R20, RZ, 0x3c, !PT ;  /* 0x0000001415157212 */ /* 0x000fe400078e3cff */
[----:B------:R-:W-:Y:S02]  /*7d660*/  LOP3.LUT R14, R15, R14, RZ, 0x3c, !PT ;  /* 0x0000000e0f0e7212 */ /* 0x000fe400078e3cff */
[----:B------:R-:W-:Y:S02]  /*7d670*/  LOP3.LUT R23, R23, R22, RZ, 0x3c, !PT ;  /* 0x0000001617177212 */ /* 0x000fe400078e3cff */
[----:B------:R-:W-:-:S02]  /*7d680*/  LOP3.LUT R16, R17, R16, RZ, 0x3c, !PT ;  /* 0x0000001011107212 */ /* 0x000fc400078e3cff */
[----:B------:R-:W-:Y:S02]  /*7d690*/  LOP3.LUT R11, R11, R10, RZ, 0x3c, !PT ;  /* 0x0000000a0b0b7212 */ /* 0x000fe400078e3cff */
[----:B------:R-:W-:Y:S01]  /*7d6a0*/  LOP3.LUT R18, R19, R18, RZ, 0x3c, !PT ;  /* 0x0000001213127212 */ /* 0x000fe200078e3cff */
[----:B------:R-:W-:Y:S01]  /*7d6b0*/  IMAD.X R66, R69, 0x1, R0, P2 ;  /* 0x0000000145427824 */ /* 0x000fe200010e0600 */
[----:B------:R-:W-:Y:S02]  /*7d6c0*/  LOP3.LUT R13, R13, R12, RZ, 0x3c, !PT ;  /* 0x0000000c0d0d7212 */ /* 0x000fe400078e3cff */
[----:B------:R-:W-:Y:S02]  /*7d6d0*/  LOP3.LUT R20, R21, R20, RZ, 0x3c, !PT ;  /* 0x0000001415147212 */ /* 0x000fe400078e3cff */
[----:B------:R-:W-:Y:S02]  /*7d6e0*/  LOP3.LUT R29, R29, R28, RZ, 0x3c, !PT ;  /* 0x0000001c1d1d7212 */ /* 0x000fe400078e3cff */
[----:B------:R-:W-:-:S02]  /*7d6f0*/  IADD3 R69, P2, R224, R4, RZ ;  /* 0x00000004e0457210 */ /* 0x000fc40007f5e0ff */
[----:B------:R-:W-:Y:S02]  /*7d700*/  LOP3.LUT R15, R15, R14, RZ, 0x3c, !PT ;  /* 0x0000000e0f0f7212 */ /* 0x000fe400078e3cff */
[----:B------:R-:W-:Y:S02]  /*7d710*/  LOP3.LUT R22, R23, R22, RZ, 0x3c, !PT ;  /* 0x0000001617167212 */ /* 0x000fe400078e3cff */
[----:B------:R-:W-:Y:S02]  /*7d720*/  LOP3.LUT R31, R31, R30, RZ, 0x3c, !PT ;  /* 0x0000001e1f1f7212 */ /* 0x000fe400078e3cff */
[----:B------:R-:W-:Y:S02]  /*7d730*/  LOP3.LUT R17, R17, R16, RZ, 0x3c, !PT ;  /* 0x0000001011117212 */ /* 0x000fe400078e3cff */
[----:B------:R-:W-:Y:S02]  /*7d740*/  LOP3.LUT R33, R33, R32, RZ, 0x3c, !PT ;  /* 0x0000002021217212 */ /* 0x000fe400078e3cff */
[----:B------:R-:W-:-:S02]  /*7d750*/  LOP3.LUT R19, R19, R18, RZ, 0x3c, !PT ;  /* 0x0000001213137212 */ /* 0x000fc400078e3cff */
[----:B------:R-:W-:Y:S01]  /*7d760*/  LOP3.LUT R35, R35, R34, RZ, 0x3c, !PT ;  /* 0x0000002223237212 */ /* 0x000fe200078e3cff */
[----:B------:R-:W-:Y:S01]  /*7d770*/  STL.64 [R1+0x1f10], R10 ;  /* 0x001f100a01007387 */ /* 0x000fe20000100a00 */
[----:B------:R-:W-:Y:S02]  /*7d780*/  LOP3.LUT R21, R21, R20, RZ, 0x3c, !PT ;  /* 0x0000001415157212 */ /* 0x000fe400078e3cff */
[----:B------:R-:W-:Y:S02]  /*7d790*/  LOP3.LUT R28, R29, R28, RZ, 0x3c, !PT ;  /* 0x0000001c1d1c7212 */ /* 0x000fe400078e3cff */
[----:B------:R-:W-:Y:S01]  /*7d7a0*/  LOP3.LUT R37, R37, R36, RZ, 0x3c, !PT ;  /* 0x0000002425257212 */ /* 0x000fe200078e3cff */
[----:B------:R-:W-:Y:S01]  /*7d7b0*/  STL.64 [R1+0x1f08], R12 ;  /* 0x001f080c01007387 */ /* 0x000fe20000100a00 */
[----:B------:R-:W-:Y:S02]  /*7d7c0*/  LOP3.LUT R23, R23, R22, RZ, 0x3c, !PT ;  /* 0x0000001617177212 */ /* 0x000fe400078e3cff */
[----:B------:R-:W-:-:S02]  /*7d7d0*/  LOP3.LUT R30, R31, R30, RZ, 0x3c, !PT ;  /* 0x0000001e1f1e7212 */ /* 0x000fc400078e3cff */
[----:B------:R-:W-:Y:S01]  /*7d7e0*/  LOP3.LUT R39, R39, R38, RZ, 0x3c, !PT ;  /* 0x0000002627277212 */ /* 0x000fe200078e3cff */
[----:B------:R-:W-:Y:S01]  /*7d7f0*/  IMAD.X R68, R225, 0x1, R0, P2 ;  /* 0x00000001e1447824 */ /* 0x000fe200010e0600 */
[----:B------:R-:W-:Y:S01]  /*7d800*/  STL.64 [R1+0x1e90], R14 ;  /* 0x001e900e01007387 */ /* 0x000fe20000100a00 */
[----:B------:R-:W-:Y:S02]  /*7d810*/  IMAD.MOV.U32 R226, RZ, RZ, R25 ;  /* 0x000000ffffe27224 */ /* 0x000fe400078e0019 */
[----:B------:R-:W-:Y:S01]  /*7d820*/  IMAD.MOV.U32 R227, RZ, RZ, R24 ;  /* 0x000000ffffe37224 */ /* 0x000fe200078e0018 */
[----:B------:R-:W-:Y:S02]  /*7d830*/  LOP3.LUT R32, R33, R32, RZ, 0x3c, !PT ;  /* 0x0000002021207212 */ /* 0x000fe400078e3cff */
[----:B------:R-:W-:Y:S01]  /*7d840*/  LOP3.LUT R41, R41, R40, RZ, 0x3c, !PT ;  /* 0x0000002829297212 */ /* 0x000fe200078e3cff */
[----:B------:R-:W-:Y:S01]  /*7d850*/  STL.64 [R1+0x1e88], R16 ;  /* 0x001e881001007387 */ /* 0x000fe20000100a00 */
[----:B------:R-:W-:Y:S01]  /*7d860*/  IMAD.MOV.U32 R224, RZ, RZ, R27 ;  /* 0x000000ffffe07224 */ /* 0x000fe200078e001b */
[----:B------:R-:W-:-:S02]  /*7d870*/  MOV R225, R26 ;  /* 0x0000001a00e17202 */ /* 0x000fc40000000f00 */
[----:B------:R-:W-:Y:S02]  /*7d880*/  LOP3.LUT R34, R35, R34, RZ, 0x3c, !PT ;  /* 0x0000002223227212 */ /* 0x000fe400078e3cff */
[----:B------:R-:W-:Y:S01]  /*7d890*/  LOP3.LUT R43, R43, R42, RZ, 0x3c, !PT ;  /* 0x0000002a2b2b7212 */ /* 0x000fe200078e3cff */
[----:B------:R-:W-:Y:S01]  /*7d8a0*/  STL.64 [R1+0x1e10], R18 ;  /* 0x001e101201007387 */ /* 0x000fe20000100a00 */
[----:B------:R-:W-:Y:S02]  /*7d8b0*/  LOP3.LUT R29, R29, R28, RZ, 0x3c, !PT ;  /* 0x0000001c1d1d7212 */ /* 0x000fe400078e3cff */
[----:B------:R-:W-:Y:S02]  /*7d8c0*/  LOP3.LUT R36, R37, R36, RZ, 0x3c, !PT ;  /* 0x0000002425247212 */ /* 0x000fe400078e3cff */
[----:B------:R-:W-:Y:S01]  /*7d8d0*/  LOP3.LUT R45, R45, R44, RZ, 0x3c, !PT ;  /* 0x0000002c2d2d7212 */ /* 0x000fe200078e3cff */
[----:B------:R-:W-:Y:S01]  /*7d8e0*/  STL.64 [R1+0x1e08], R20 ;  /* 0x001e081401007387 */ /* 0x000fe20000100a00 */
[----:B------:R-:W-:-:S02]  /*7d8f0*/  LOP3.LUT R31, R31, R30, RZ, 0x3c, !PT ;  /* 0x0000001e1f1f7212 */ /* 0x000fc400078e3cff */
        /* <DEDUP_REMOVED lines=18> */
[----:B------:R1:W-:Y:S01]  /*7da20*/  STL.64 [R1+0x1c90], R30 ;  /* 0x001c901e01007387 */ /* 0x0003e20000100a00 */
        /* <DEDUP_REMOVED lines=17> */
[----:B------:R-:W-:Y:S01]  /*7db40*/  LOP3.LUT R56, R57, R56, RZ, 0x3c, !PT ;  /* 0x0000003839387212 */ /* 0x000fe200078e3cff */
[----:B------:R-:W-:Y:S01]  /*7db50*/  STL.64 [R1+0x1b88], R40 ;  /* 0x001b882801007387 */ /* 0x000fe20000100a00 */
        /* <DEDUP_REMOVED lines=8> */
[----:B------:R-:W-:Y:S01]  /*7dbe0*/  STL.64 [R1+0x1a90], R46 ;  /* 0x001a902e01007387 */ /* 0x000fe20000100a00 */
        /* <DEDUP_REMOVED lines=16> */
[----:B------:R-:W-:Y:S04]  /*7dcf0*/  STL.64 [R1+0x1908], R60 ;  /* 0x0019083c01007387 */ /* 0x000fe80000100a00 */
[----:B------:R-:W-:Y:S04]  /*7dd00*/  STL.64 [R1+0x1890], R62 ;  /* 0x0018903e01007387 */ /* 0x000fe80000100a00 */
[----:B------:R2:W-:Y:S04]  /*7dd10*/  STL.64 [R1+0x1888], R24 ;  /* 0x0018881801007387 */ /* 0x0005e80000100a00 */
[----:B------:R-:W-:Y:S04]  /*7dd20*/  STL.64 [R1+0x1808], R8 ;  /* 0x0018080801007387 */ /* 0x000fe80000100a00 */
[----:B------:R3:W-:Y:S01]  /*7dd30*/  STL.64 [R1+0x1810], R26 ;  /* 0x0018101a01007387 */ /* 0x0007e20000100a00 */
[----:B------:R-:W-:-:S03]  /*7dd40*/  IADD3 R6, R70, UR10, RZ ;  /* 0x0000000a46067c10 */ /* 0x000fc6000fffe0ff */
[----:B------:R-:W0:Y:S04]  /*7dd50*/  LDGDEPBAR ;  /* 0x00000000000079af */ /* 0x000e280000000000 */
        /* <DEDUP_REMOVED lines=15> */
[----:B-1----:R-:W4:Y:S04]  /*7de50*/  LDL.LU.64 R30, [R1+0x1f80] ;  /* 0x001f8000011e7983 */ /* 0x002f280000300a00 */
[----:B------:R-:W4:Y:S04]  /*7de60*/  LDL.LU.64 R10, [R1+0x1f78] ;  /* 0x001f7800010a7983 */ /* 0x000f280000300a00 */
        /* <DEDUP_REMOVED lines=8> */
[----:B------:R-:W4:Y:S04]  /*7def0*/  LDL.LU.64 R20, [R1+0x1e00] ;  /* 0x001e000001147983 */ /* 0x000f280000300a00 */
[----:B------:R-:W-:Y:S04]  /*7df00*/  LDGSTS.E [R6+0x24880], desc[UR60][R44.64], P1 ;  /* 0x248800002c067fae */ /* 0x000fe8000892187c */
[----:B------:R-:W-:Y:S04]  /*7df10*/  LDGSTS.E [R6+0x25000], desc[UR60][R46.64], P0 ;  /* 0x250000002e067fae */ /* 0x000fe8000812187c */
        /* <DEDUP_REMOVED lines=11> */
[----:B------:R4:W-:Y:S04]  /*7dfd0*/  LDGSTS.E [R6+0x27880], desc[UR60][R8.64], P1 ;  /* 0x2788000008067fae */ /* 0x0009e8000892187c */
[----:B--2---:R-:W2:Y:S04]  /*7dfe0*/  LDL.LU.64 R24, [R1+0x1d80] ;  /* 0x001d800001187983 */ /* 0x004ea80000300a00 */
[----:B---3--:R-:W3:Y:S04]  /*7dff0*/  LDL.LU.64 R26, [R1+0x1d78] ;  /* 0x001d7800011a7983 */ /* 0x008ee80000300a00 */
[----:B------:R-:W3:Y:S01]  /*7e000*/  LDL.LU.64 R28, [R1+0x1d00] ;  /* 0x001d0000011c7983 */ /* 0x000ee20000300a00 */
[----:B----4-:R-:W-:-:S05]  /*7e010*/  IADD3 R8, P2, R30, R4, RZ ;  /* 0x000000041e087210 */ /* 0x010fca0007f5e0ff */
        /* <DEDUP_REMOVED lines=36> */
[----:B--2---:R-:W-:-:S05]  /*7e260*/  IADD3 R23, P2, R24, R4, RZ ;  /* 0x0000000418177210 */ /* 0x004fca0007f5e0ff */
[----:B------:R-:W-:Y:S01]  /*7e270*/  IMAD.X R22, R25, 0x1, R0, P2 ;  /* 0x0000000119167824 */ /* 0x000fe200010e0600 */
[----:B---3--:R-:W-:-:S04]  /*7e280*/  IADD3 R25, P2, R26, R4, RZ ;  /* 0x000000041a197210 */ /* 0x008fc80007f5e0ff */
[----:B------:R-:W-:Y:S02]  /*7e290*/  IADD3.X R24, R27, R0, RZ, P2, !PT ;  /* 0x000000001b187210 */ /* 0x000fe400017fe4ff */
[----:B------:R-:W-:-:S05]  /*7e2a0*/  IADD3 R27, P2, R28, R4, RZ ;  /* 0x000000041c1b7210 */ /* 0x000fca0007f5e0ff */
[----:B------:R-:W-:Y:S01]  /*7e2b0*/  IMAD.X R26, R29, 0x1, R0, P2 ;  /* 0x000000011d1a7824 */ /* 0x000fe200010e0600 */
[----:B------:R-:W-:Y:S02]  /*7e2c0*/  LOP3.LUT R11, R11, R10, RZ, 0x3c, !PT ;  /* 0x0000000a0b0b7212 */ /* 0x000fe400078e3cff */
[----:B------:R-:W-:Y:S02]  /*7e2d0*/  LOP3.LUT R13, R13, R12, RZ, 0x3c, !PT ;  /* 0x0000000c0d0d7212 */ /* 0x000fe400078e3cff */
[----:B------:R-:W-:Y:S02]  /*7e2e0*/  LOP3.LUT R15, R15, R14, RZ, 0x3c, !PT ;  /* 0x0000000e0f0f7212 */ /* 0x000fe400078e3cff */
[----:B------:R-:W-:Y:S02]  /*7e2f0*/  LOP3.LUT R17, R17, R16, RZ, 0x3c, !PT ;  /* 0x0000001011117212 */ /* 0x000fe400078e3cff */
[----:B------:R-:W-:Y:S02]  /*7e300*/  LOP3.LUT R10, R11, R10, RZ, 0x3c, !PT ;  /* 0x0000000a0b0a7212 */ /* 0x000fe400078e3cff */
[----:B------:R-:W-:Y:S01]  /*7e310*/  LOP3.LUT R19, R19, R18, RZ, 0x3c, !PT ;  /* 0x0000001213137212 */ /* 0x000fe200078e3cff */
[----:B------:R-:W-:Y:S01]  /*7e320*/  IMAD.MOV.U32 R230, RZ, RZ, R8 ;  /* 0x000000ffffe67224 */ /* 0x000fe200078e0008 */
[----:B------:R-:W-:-:S02]  /*7e330*/  LOP3.LUT R12, R13, R12, RZ, 0x3c, !PT ;  /* 0x0000000c0d0c7212 */ /* 0x000fc400078e3cff */
[----:B------:R-:W-:Y:S01]  /*7e340*/  LOP3.LUT R21, R21, R20, RZ, 0x3c, !PT ;  /* 0x0000001415157212 */ /* 0x000fe200078e3cff */
[----:B------:R-:W-:Y:S01]  /*7e350*/  IMAD.MOV.U32 R228, RZ, RZ, R9 ;  /* 0x000000ffffe47224 */ /* 0x000fe200078e0009 */
[----:B------:R-:W-:Y:S01]  /*7e360*/  MOV R231, R7 ;  /* 0x0000000700e77202 */ /* 0x000fe20000000f00 */
[----:B------:R-:W-:Y:S01]  /*7e370*/  IMAD.MOV.U32 R229, RZ, RZ, R6 ;  /* 0x000000ffffe57224 */ /* 0x000fe200078e0006 */
[----:B------:R-:W-:Y:S02]  /*7e380*/  LOP3.LUT R14, R15, R14, RZ, 0x3c, !PT ;  /* 0x0000000e0f0e7212 */ /* 0x000fe400078e3cff */
[----:B------:R-:W-:Y:S02]  /*7e390*/  LOP3.LUT R23, R23, R22, RZ, 0x3c, !PT ;  /* 0x0000001617177212 */ /* 0x000fe400078e3cff */
[----:B------:R-:W-:Y:S02]  /*7e3a0*/  LOP3.LUT R16, R17, R16, RZ, 0x3c, !PT ;  /* 0x0000001011107212 */ /* 0x000fe400078e3cff */
[----:B------:R-:W-:-:S02]  /*7e3b0*/  LOP3.LUT R25, R25, R24, RZ, 0x3c, !PT ;  /* 0x0000001819197212 */ /* 0x000fc400078e3cff */
[----:B------:R-:W-:Y:S02]  /*7e3c0*/  LOP3.LUT R11, R11, R10, RZ, 0x3c, !PT ;  /* 0x0000000a0b0b7212 */ /* 0x000fe400078e3cff */
[----:B------:R-:W-:Y:S02]  /*7e3d0*/  LOP3.LUT R18, R19, R18, RZ, 0x3c, !PT ;  /* 0x0000001213127212 */ /* 0x000fe400078e3cff */
[----:B------:R-:W-:Y:S02]  /*7e3e0*/  LOP3.LUT R27, R27, R26, RZ, 0x3c, !PT ;  /* 0x0000001a1b1b7212 */ /* 0x000fe400078e3cff */
        /* <DEDUP_REMOVED lines=52> */
[----:B------:R-:W-:Y:S01]  /*7e730*/  LOP3.LUT R33, R33, R32, RZ, 0x3c, !PT ;  /* 0x0000002021217212 */ /* 0x000fe200078e3cff */
[----:B------:R-:W-:Y:S01]  /*7e740*/  IMAD.X R64, R67, 0x1, R0, P2 ;  /* 0x0000000143407824 */ /* 0x000fe200010e0600 */
[----:B------:R-:W-:Y:S02]  /*7e750*/  LOP3.LUT R35, R35, R34, RZ, 0x3c, !PT ;  /* 0x0000002223237212 */ /* 0x000fe400078e3cff */
[----:B------:R-:W-:Y:S02]  /*7e760*/  LOP3.LUT R28, R29, R28, RZ, 0x3c, !PT ;  /* 0x0000001c1d1c7212 */ /* 0x000fe400078e3cff */
[----:B------:R-:W-:Y:S01]  /*7e770*/  LOP3.LUT R37, R37, R36, RZ, 0x3c, !PT ;  /* 0x0000002425257212 */ /* 0x000fe200078e3cff */
[----:B------:R-:W-:Y:S01]  /*7e780*/  STL.64 [R1+0x1e80], R14 ;  /* 0x001e800e01007387 */ /* 0x000fe20000100a00 */
[----:B------:R-:W-:-:S02]  /*7e790*/  IADD3 R67, P2, R68, R4, RZ ;  /* 0x0000000444437210 */ /* 0x000fc40007f5e0ff */
[----:B------:R-:W-:Y:S02]  /*7e7a0*/  LOP3.LUT R23, R23, R22, RZ, 0x3c, !PT ;  /* 0x0000001617177212 */ /* 0x000fe400078e3cff */
        /* <DEDUP_REMOVED lines=14> */
[----:B------:R-:W-:Y:S01]  /*7e890*/  IMAD.X R66, R69, 0x1, R0, P2 ;  /* 0x0000000145427824 */ /* 0x000fe200010e0600 */
        /* <DEDUP_REMOVED lines=8> */
[----:B------:R-:W-:Y:S02]  /*7e920*/  IADD3 R69, P2, R224, R4, RZ ;  /* 0x00000004e0457210 */ /* 0x000fe40007f5e0ff */
[----:B------:R-:W-:Y:S02]  /*7e930*/  LOP3.LUT R35, R35, R34, RZ, 0x3c, !PT ;  /* 0x0000002223237212 */ /* 0x000fe400078e3cff */
[----:B------:R-:W-:-:S02]  /*7e940*/  LOP3.LUT R42, R43, R42, RZ, 0x3c, !PT ;  /* 0x0000002a2b2a7212 */ /* 0x000fc400078e3cff */
[----:B------:R-:W-:Y:S02]  /*7e950*/  LOP3.LUT R51, R51, R50, RZ, 0x3c, !PT ;  /* 0x0000003233337212 */ /* 0x000fe400078e3cff */
[----:B------:R-:W-:Y:S01]  /*7e960*/  LOP3.LUT R6, R70, 0x10, RZ, 0x3c, !PT ;  /* 0x0000001046067812 */ /* 0x000fe200078e3cff */
[----:B------:R-:W-:Y:S01]  /*7e970*/  STL.64 [R1+0x1cf8], R28 ;  /* 0x001cf81c01007387 */ /* 0x000fe20000100a00 */
[----:B------:R-:W-:Y:S02]  /*7e980*/  LOP3.LUT R37, R37, R36, RZ, 0x3c, !PT ;  /* 0x0000002425257212 */ /* 0x000fe400078e3cff */
[----:B------:R-:W-:Y:S02]  /*7e990*/  LOP3.LUT R44, R45, R44, RZ, 0x3c, !PT ;  /* 0x0000002c2d2c7212 */ /* 0x000fe400078e3cff */
[----:B------:R-:W-:Y:S01]  /*7e9a0*/  LOP3.LUT R53, R53, R52, RZ, 0x3c, !PT ;  /* 0x0000003435357212 */ /* 0x000fe200078e3cff */
[----:B------:R1:W-:Y:S01]  /*7e9b0*/  STL.64 [R1+0x1c80], R30 ;  /* 0x001c801e01007387 */ /* 0x0003e20000100a00 */
[----:B------:R-:W-:-:S02]  /*7e9c0*/  LOP3.LUT R39, R39, R38, RZ, 0x3c, !PT ;  /* 0x0000002627277212 */ /* 0x000fc400078e3cff */
[----:B------:R-:W-:Y:S01]  /*7e9d0*/  LOP3.LUT R55, R55, R54, RZ, 0x3c, !PT ;  /* 0x0000003637377212 */ /* 0x000fe200078e3cff */
[----:B------:R2:W-:Y:S01]  /*7e9e0*/  STL.64 [R1+0x1c78], R32 ;  /* 0x001c782001007387 */ /* 0x0005e20000100a00 */
[----:B------:R-:W-:Y:S02]  /*7e9f0*/  LOP3.LUT R41, R41, R40, RZ, 0x3c, !PT ;  /* 0x0000002829297212 */ /* 0x000fe400078e3cff */
[----:B------:R-:W-:Y:S02]  /*7ea00*/  LOP3.LUT R48, R49, R48, RZ, 0x3c, !PT ;  /* 0x0000003031307212 */ /* 0x000fe400078e3cff */
[----:B------:R-:W-:Y:S01]  /*7ea10*/  LOP3.LUT R57, R57, R56, RZ, 0x3c, !PT ;  /* 0x0000003839397212 */ /* 0x000fe200078e3cff */
[----:B------:R-:W-:Y:S01]  /*7ea20*/  IMAD.X R68, R225, 0x1, R0, P2 ;  /* 0x00000001e1447824 */ /* 0x000fe200010e0600 */
[----:B------:R-:W-:Y:S01]  /*7ea30*/  LOP3.LUT R43, R43, R42, RZ, 0x3c, !PT ;  /* 0x0000002a2b2b7212 */ /* 0x000fe200078e3cff */
[----:B------:R3:W-:Y:S01]  /*7ea40*/  STL.64 [R1+0x1c00], R34 ;  /* 0x001c002201007387 */ /* 0x0007e20000100a00 */
[----:B------:R-:W-:Y:S01]  /*7ea50*/  LOP3.LUT R50, R51, R50, RZ, 0x3c, !PT ;  /* 0x0000003233327212 */ /* 0x000fe200078e3cff */
[----:B------:R-:W-:Y:S01]  /*7ea60*/  VIADD R6, R6, UR10 ;  /* 0x0000000a06067c36 */ /* 0x000fe20008000000 */
[----:B------:R-:W-:Y:S01]  /*7ea70*/  LOP3.LUT R59, R59, R58, RZ, 0x3c, !PT ;  /* 0x0000003a3b3b7212 */ /* 0x000fe200078e3cff */
[----:B------:R4:W-:Y:S01]  /*7ea80*/  STL.64 [R1+0x1bf8], R36 ;  /* 0x001bf82401007387 */ /* 0x0009e20000100a00 */
[----:B------:R-:W-:Y:S01]  /*7ea90*/  LOP3.LUT R45, R45, R44, RZ, 0x3c, !PT ;  /* 0x0000002c2d2d7212 */ /* 0x000fe200078e3cff */
[----:B------:R-:W-:Y:S01]  /*7eaa0*/  IMAD.MOV.U32 R224, RZ, RZ, R47 ;  /* 0x000000ffffe07224 */ /* 0x000fe200078e002f */
[----:B------:R-:W-:Y:S01]  /*7eab0*/  LOP3.LUT R52, R53, R52, RZ, 0x3c, !PT ;  /* 0x0000003435347212 */ /* 0x000fe200078e3cff */
[----:B------:R-:W-:Y:S01]  /*7eac0*/  IMAD.MOV.U32 R225, RZ, RZ, R46 ;  /* 0x000000ffffe17224 */ /* 0x000fe200078e002e */
        /* <DEDUP_REMOVED lines=8> */
[----:B------:R4:W-:Y:S01]  /*7eb50*/  STL.64 [R1+0x1b00], R42 ;  /* 0x001b002a01007387 */ /* 0x0009e20000100a00 */
[----:B------:R-:W-:Y:S02]  /*7eb60*/  LOP3.LUT R51, R51, R50, RZ, 0x3c, !PT ;  /* 0x0000003233337212 */ /* 0x000fe400078e3cff */
[----:B------:R-:W-:-:S02]  /*7eb70*/  LOP3.LUT R58, R59, R58, RZ, 0x3c, !PT ;  /* 0x0000003a3b3a7212 */ /* 0x000fc400078e3cff */
[----:B------:R-:W-:Y:S01]  /*7eb80*/  LOP3.LUT R67, R67, R66, RZ, 0x3c, !PT ;  /* 0x0000004243437212 */ /* 0x000fe200078e3cff */
[----:B------:R4:W-:Y:S01]  /*7eb90*/  STL.64 [R1+0x1af8], R44 ;  /* 0x001af82c01007387 */ /* 0x0009e20000100a00 */
[----:B------:R-:W-:Y:S02]  /*7eba0*/  LOP3.LUT R53, R53, R52, RZ, 0x3c, !PT ;  /* 0x0000003435357212 */ /* 0x000fe400078e3cff */
[----:B------:R-:W-:Y:S01]  /*7ebb0*/  LOP3.LUT R60, R61, R60, RZ, 0x3c, !PT ;  /* 0x0000003c3d3c7212 */ /* 0x000fe200078e3cff */
[----:B------:R-:W-:Y:S01]  /*7ebc0*/  LDGSTS.E [R6+0x20100], desc[UR60][R230.64], P0 ;  /* 0x20100000e6067fae */ /* 0x000fe2000812187c */
[----:B------:R-:W-:Y:S02]  /*7ebd0*/  LOP3.LUT R55, R55, R54, RZ, 0x3c, !PT ;  /* 0x0000003637377212 */ /* 0x000fe400078e3cff */
[----:B------:R-:W-:Y:S01]  /*7ebe0*/  LOP3.LUT R62, R63, R62, RZ, 0x3c, !PT ;  /* 0x0000003e3f3e7212 */ /* 0x000fe200078e3cff */
[----:B------:R-:W-:Y:S01]  /*7ebf0*/  STL.64 [R1+0x17f8], R224 ;  /* 0x0017f8e001007387 */ /* 0x000fe20000100a00 */
[----:B------:R-:W-:-:S02]  /*7ec00*/  LOP3.LUT R57, R57, R56, RZ, 0x3c, !PT ;  /* 0x0000003839397212 */ /* 0x000fc400078e3cff */
[----:B------:R-:W-:Y:S01]  /*7ec10*/  LOP3.LUT R64, R65, R64, RZ, 0x3c, !PT ;  /* 0x0000004041407212 */ /* 0x000fe200078e3cff */
[----:B------:R-:W-:Y:S01]  /*7ec20*/  LDGSTS.E [R6+0x20180], desc[UR60][R228.64], P1 ;  /* 0x20180000e4067fae */ /* 0x000fe2000892187c */
[----:B------:R-:W-:Y:S02]  /*7ec30*/  LOP3.LUT R59, R59, R58, RZ, 0x3c, !PT ;  /* 0x0000003a3b3b7212 */ /* 0x000fe400078e3cff */
[----:B------:R-:W-:Y:S01]  /*7ec40*/  LOP3.LUT R66, R67, R66, RZ, 0x3c, !PT ;  /* 0x0000004243427212 */ /* 0x000fe200078e3cff */
[----:B------:R4:W-:Y:S01]  /*7ec50*/  STL.64 [R1+0x1a80], R48 ;  /* 0x001a803001007387 */ /* 0x0009e20000100a00 */
[----:B------:R-:W-:-:S03]  /*7ec60*/  LOP3.LUT R61, R61, R60, RZ, 0x3c, !PT ;  /* 0x0000003c3d3d7212 */ /* 0x000fc600078e3cff */
[----:B------:R-:W-:Y:S01]  /*7ec70*/  LDGSTS.E [R6+0x20900], desc[UR60][R10.64], P0 ;  /* 0x209000000a067fae */ /* 0x000fe2000812187c */
[----:B------:R-:W-:-:S03]  /*7ec80*/  LOP3.LUT R63, R63, R62, RZ, 0x3c, !PT ;  /* 0x0000003e3f3f7212 */ /* 0x000fc600078e3cff */
[----:B------:R4:W-:Y:S01]  /*7ec90*/  STL.64 [R1+0x1a78], R50 ;  /* 0x001a783201007387 */ /* 0x0009e20000100a00 */
[----:B------:R-:W-:-:S03]  /*7eca0*/  LOP3.LUT R65, R65, R64, RZ, 0x3c, !PT ;  /* 0x0000004041417212 */ /* 0x000fc600078e3cff */
[----:B------:R-:W-:Y:S01]  /*7ecb0*/  LDGSTS.E [R6+0x20980], desc[UR60][R12.64], P1 ;  /* 0x209800000c067fae */ /* 0x000fe2000892187c */
[----:B------:R-:W-:-:S03]  /*7ecc0*/  LOP3.LUT R67, R67, R66, RZ, 0x3c, !PT ;  /* 0x0000004243437212 */ /* 0x000fc600078e3cff */
[----:B------:R4:W-:Y:S01]  /*7ecd0*/  STL.64 [R1+0x1a00], R52 ;  /* 0x001a003401007387 */ /* 0x0009e20000100a00 */
[----:B------:R-:W-:-:S03]  /*7ece0*/  MOV R226, R69 ;  /* 0x0000004500e27202 */ /* 0x000fc60000000f00 */
[----:B------:R-:W-:Y:S01]  /*7ecf0*/  LDGSTS.E [R6+0x21100], desc[UR60][R14.64], P0 ;  /* 0x211000000e067fae */ /* 0x000fe2000812187c */
[----:B------:R-:W-:-:S03]  /*7ed00*/  IMAD.MOV.U32 R227, RZ, RZ, R68 ;  /* 0x000000ffffe37224 */ /* 0x000fc600078e0044 */
[----:B------:R4:W-:Y:S04]  /*7ed10*/  STL.64 [R1+0x19f8], R54 ;  /* 0x0019f83601007387 */ /* 0x0009e80000100a00 */
[----:B------:R-:W-:Y:S04]  /*7ed20*/  LDGSTS.E [R6+0x21180], desc[UR60][R16.64], P1 ;  /* 0x2118000010067fae */ /* 0x000fe8000892187c */
        /* <DEDUP_REMOVED lines=14> */
[----:B------:R-:W-:Y:S04]  /*7ee10*/  LDGSTS.E [R6+0x23180], desc[UR60][R32.64], P1 ;  /* 0x2318000020067fae */ /* 0x000fe8000892187c */
[----:B------:R-:W-:Y:S04]  /*7ee20*/  LDGSTS.E [R6+0x23900], desc[UR60][R34.64], P0 ;  /* 0x2390000022067fae */ /* 0x000fe8000812187c */
[----:B-1----:R-:W2:Y:S04]  /*7ee30*/  LDL.LU.64 R30, [R1+0x1f70] ;  /* 0x001f7000011e7983 */ /* 0x002ea80000300a00 */
        /* <DEDUP_REMOVED lines=26> */
[----:B------:R1:W-:Y:S01]  /*7efe0*/  LDGSTS.E [R6+0x27980], desc[UR60][R224.64], P1 ;  /* 0x27980000e0067fae */ /* 0x0003e2000892187c */
[----:B--2---:R-:W-:-:S05]  /*7eff0*/  IADD3 R8, P2, R30, R4, RZ ;  /* 0x000000041e087210 */ /* 0x004fca0007f5e0ff */
[----:B------:R-:W-:Y:S02]  /*7f000*/  IMAD.X R7, R31, 0x1, R0, P2 ;  /* 0x000000011f077824 */ /* 0x000fe400010e0600 */
[----:B------:R-:W2:Y:S04]  /*7f010*/  LDL.LU.64 R30, [R1+0x1ce8] ;  /* 0x001ce800011e7983 */ /* 0x000ea80000300a00 */
[----:B------:R-:W2:Y:S04]  /*7f020*/  LDL.LU.64 R32, [R1+0x1c70] ;  /* 0x001c700001207983 */ /* 0x000ea80000300a00 */
[----:B---3--:R-:W3:Y:S04]  /*7f030*/  LDL.LU.64 R34, [R1+0x1c68] ;  /* 0x001c680001227983 */ /* 0x008ee80000300a00 */
[----:B----4-:R-:W4:Y:S04]  /*7f040*/  LDL.LU.64 R36, [R1+0x1bf0] ;  /* 0x001bf00001247983 */ /* 0x010f280000300a00 */
        /* <DEDUP_REMOVED lines=18> */
[----:B-1----:R-:W-:Y:S01]  /*7f170*/  IMAD.X R6, R11, 0x1, R0, P2 ;  /* 0x000000010b067824 */ /* 0x002fe200010e0600 */
        /* <DEDUP_REMOVED lines=18> */
[----:B------:R-:W-:Y:S02]  /*7f2a0*/  LOP3.LUT R11, R11, R10, RZ, 0x3c, !PT ;  /* 0x0000000a0b0b7212 */ /* 0x000fe400078e3cff */
[----:B------:R-:W-:Y:S02]  /*7f2b0*/  LOP3.LUT R13, R13, R12, RZ, 0x3c, !PT ;  /* 0x0000000c0d0d7212 */ /* 0x000fe400078e3cff */
[----:B------:R-:W-:Y:S02]  /*7f2c0*/  LOP3.LUT R15, R15, R14, RZ, 0x3c, !PT ;  /* 0x0000000e0f0f7212 */ /* 0x000fe400078e3cff */
[----:B------:R-:W-:Y:S02]  /*7f2d0*/  LOP3.LUT R17, R17, R16, RZ, 0x3c, !PT ;  /* 0x0000001011117212 */ /* 0x000fe400078e3cff */
[----:B------:R-:W-:-:S02]  /*7f2e0*/  LOP3.LUT R10, R11, R10, RZ, 0x3c, !PT ;  /* 0x0000000a0b0a7212 */ /* 0x000fc400078e3cff */
[----:B------:R-:W-:Y:S01]  /*7f2f0*/  LOP3.LUT R19, R19, R18, RZ, 0x3c, !PT ;  /* 0x0000001213137212 */ /* 0x000fe200078e3cff */
[----:B------:R-:W-:Y:S01]  /*7f300*/  IMAD.MOV.U32 R228, RZ, RZ, R8 ;  /* 0x000000ffffe47224 */ /* 0x000fe200078e0008 */
[----:B------:R-:W-:Y:S01]  /*7f310*/  LOP3.LUT R12, R13, R12, RZ, 0x3c, !PT ;  /* 0x0000000c0d0c7212 */ /* 0x000fe200078e3cff */
[----:B------:R-:W-:Y:S01]  /*7f320*/  IMAD.MOV.U32 R229, RZ, RZ, R7 ;  /* 0x000000ffffe57224 */ /* 0x000fe200078e0007 */
[----:B------:R-:W-:Y:S01]  /*7f330*/  LOP3.LUT R21, R21, R20, RZ, 0x3c, !PT ;  /* 0x0000001415157212 */ /* 0x000fe200078e3cff */
[----:B------:R-:W-:Y:S01]  /*7f340*/  IMAD.MOV.U32 R227, RZ, RZ, R6 ;  /* 0x000000ffffe37224 */ /* 0x000fe200078e0006 */
[----:B------:R-:W-:Y:S02]  /*7f350*/  LOP3.LUT R14, R15, R14, RZ, 0x3c, !PT ;  /* 0x0000000e0f0e7212 */ /* 0x000fe400078e3cff */
[----:B------:R-:W-:Y:S02]  /*7f360*/  LOP3.LUT R23, R23, R22, RZ, 0x3c, !PT ;  /* 0x0000001617177212 */ /* 0x000fe400078e3cff */
[----:B------:R-:W-:-:S02]  /*7f370*/  MOV R226, R9 ;  /* 0x0000000900e27202 */ /* 0x000fc40000000f00 */
        /* <DEDUP_REMOVED lines=20> */
[----:B--2---:R-:W-:-:S05]  /*7f4c0*/  IADD3 R29, P2, R30, R4, RZ ;  /* 0x000000041e1d7210 */ /* 0x004fca0007f5e0ff */
[----:B------:R-:W-:Y:S01]  /*7f4d0*/  IMAD.X R28, R31, 0x1, R0, P2 ;  /* 0x000000011f1c7824 */ /* 0x000fe200010e0600 */
[----:B------:R-:W-:-:S05]  /*7f4e0*/  IADD3 R31, P2, R32, R4, RZ ;  /* 0x00000004201f7210 */ /* 0x000fca0007f5e0ff */
[----:B------:R-:W-:Y:S01]  /*7f4f0*/  IMAD.X R30, R33, 0x1, R0, P2 ;  /* 0x00000001211e7824 */ /* 0x000fe200010e0600 */
[----:B---3--:R-:W-:-:S05]  /*7f500*/  IADD3 R33, P2, R34, R4, RZ ;  /* 0x0000000422217210 */ /* 0x008fca0007f5e0ff */
[----:B------:R-:W-:Y:S01]  /*7f510*/  IMAD.X R32, R35, 0x1, R0, P2 ;  /* 0x0000000123207824 */ /* 0x000fe200010e0600 */
[----:B----4-:R-:W-:-:S05]  /*7f520*/  IADD3 R35, P2, R36, R4, RZ ;  /* 0x0000000424237210 */ /* 0x010fca0007f5e0ff */
        /* <DEDUP_REMOVED lines=30> */
[----:B------:R-:W-:Y:S02]  /*7f710*/  IADD3.X R62, R65, R0, RZ, P2, !PT ;  /* 0x00000000413e7210 */ /* 0x000fe400017fe4ff */
[----:B------:R-:W-:Y:S02]  /*7f720*/  LOP3.LUT R33, R33, R32, RZ, 0x3c, !PT ;  /* 0x0000002021217212 */ /* 0x000fe400078e3cff */
[----:B------:R-:W-:Y:S02]  /*7f730*/  IADD3 R65, P2, R66, R4, RZ ;  /* 0x0000000442417210 */ /* 0x000fe40007f5e0ff */
[----:B------:R-:W-:-:S02]  /*7f740*/  LOP3.LUT R35, R35, R34, RZ, 0x3c, !PT ;  /* 0x0000002223237212 */ /* 0x000fc400078e3cff */
[----:B------:R-:W-:Y:S02]  /*7f750*/  LOP3.LUT R28, R29, R28, RZ, 0x3c, !PT ;  /* 0x0000001c1d1c7212 */ /* 0x000fe400078e3cff */
        /* <DEDUP_REMOVED lines=8> */
[----:B------:R-:W-:Y:S01]  /*7f7e0*/  LOP3.LUT R27, R27, R26, RZ, 0x3c, !PT ;  /* 0x0000001a1b1b7212 */ /* 0x000fe200078e3cff */
[----:B------:R-:W-:Y:S01]  /*7f7f0*/  STL.64 [R1+0x1df0], R18 ;  /* 0x001df01201007387 */ /* 0x000fe20000100a00 */
[----:B------:R-:W-:Y:S02]  /*7f800*/  LOP3.LUT R34, R35, R34, RZ, 0x3c, !PT ;  /* 0x0000002223227212 */ /* 0x000fe400078e3cff */
[----:B------:R-:W-:Y:S01]  /*7f810*/  LOP3.LUT R43, R43, R42, RZ, 0x3c, !PT ;  /* 0x0000002a2b2b7212 */ /* 0x000fe200078e3cff */
[----:B------:R-:W-:Y:S01]  /*7f820*/  STL.64 [R1+0x1de8], R20 ;  /* 0x001de81401007387 */ /* 0x000fe20000100a00 */
[----:B------:R-:W-:Y:S02]  /*7f830*/  LOP3.LUT R29, R29, R28, RZ, 0x3c, !PT ;  /* 0x0000001c1d1d7212 */ /* 0x000fe400078e3cff */
[----:B------:R-:W-:-:S02]  /*7f840*/  LOP3.LUT R36, R37, R36, RZ, 0x3c, !PT ;  /* 0x0000002425247212 */ /* 0x000fc400078e3cff */
[----:B------:R-:W-:Y:S01]  /*7f850*/  LOP3.LUT R45, R45, R44, RZ, 0x3c, !PT ;  /* 0x0000002c2d2d7212 */ /* 0x000fe200078e3cff */
[----:B------:R-:W-:Y:S01]  /*7f860*/  STL.64 [R1+0x1d70], R22 ;  /* 0x001d701601007387 */ /* 0x000fe20000100a00 */
[----:B------:R-:W-:Y:S02]  /*7f870*/  IADD3 R67, P2, R68, R4, RZ ;  /* 0x0000000444437210 */ /* 0x000fe40007f5e0ff */
        /* <DEDUP_REMOVED lines=10> */
[----:B------:R-:W-:Y:S02]  /*7f920*/  LOP3.LUT R51, R51, R50, RZ, 0x3c, !PT ;  /* 0x0000003233337212 */ /* 0x000fe400078e3cff */
[----:B------:R-:W-:Y:S01]  /*7f930*/  LOP3.LUT R6, R70, 0x20, RZ, 0x3c, !PT ;  /* 0x0000002046067812 */ /* 0x000fe200078e3cff */
[----:B------:R-:W-:Y:S01]  /*7f940*/  STL.64 [R1+0x1ce8], R28 ;  /* 0x001ce81c01007387 */ /* 0x000fe20000100a00 */
[----:B------:R-:W-:-:S02]  /*7f950*/  LOP3.LUT R37, R37, R36, RZ, 0x3c, !PT ;  /* 0x0000002425257212 */ /* 0x000fc400078e3cff */
[----:B------:R-:W-:Y:S02]  /*7f960*/  LOP3.LUT R44, R45, R44, RZ, 0x3c, !PT ;  /* 0x0000002c2d2c7212 */ /* 0x000fe400078e3cff */
[----:B------:R-:W-:Y:S01]  /*7f970*/  LOP3.LUT R53, R53, R52, RZ, 0x3c, !PT ;  /* 0x0000003435357212 */ /* 0x000fe200078e3cff */
[----:B------:R-:W-:Y:S01]  /*7f980*/  IMAD.X R66, R69, 0x1, R0, P2 ;  /* 0x0000000145427824 */ /* 0x000fe200010e0600 */
[----:B------:R-:W-:Y:S01]  /*7f990*/  LOP3.LUT R39, R39, R38, RZ, 0x3c, !PT ;  /* 0x0000002627277212 */ /* 0x000fe200078e3cff */
[----:B------:R1:W-:Y:S01]  /*7f9a0*/  STL.64 [R1+0x1c70], R30 ;  /* 0x001c701e01007387 */ /* 0x0003e20000100a00 */
[----:B------:R-:W-:Y:S02]  /*7f9b0*/  LOP3.LUT R46, R47, R46, RZ, 0x3c, !PT ;  /* 0x0000002e2f2e7212 */ /* 0x000fe400078e3cff */
[----:B------:R-:W-:Y:S01]  /*7f9c0*/  LOP3.LUT R55, R55, R54, RZ, 0x3c, !PT ;  /* 0x0000003637377212 */ /* 0x000fe200078e3cff */
[----:B------:R2:W-:Y:S01]  /*7f9d0*/  STL.64 [R1+0x1c68], R32 ;  /* 0x001c682001007387 */ /* 0x0005e20000100a00 */
[----:B------:R-:W-:-:S02]  /*7f9e0*/  LOP3.LUT R41, R41, R40, RZ, 0x3c, !PT ;  /* 0x0000002829297212 */ /* 0x000fc400078e3cff */
[----:B------:R-:W-:Y:S02]  /*7f9f0*/  LOP3.LUT R48, R49, R48, RZ, 0x3c, !PT ;  /* 0x0000003031307212 */ /* 0x000fe400078e3cff */
[----:B------:R-:W-:Y:S01]  /*7fa00*/  LOP3.LUT R57, R57, R56, RZ, 0x3c, !PT ;  /* 0x0000003839397212 */ /* 0x000fe200078e3cff */
[----:B------:R3:W-:Y:S01]  /*7fa10*/  STL.64 [R1+0x1bf0], R34 ;  /* 0x001bf02201007387 */ /* 0x0007e20000100a00 */
[----:B------:R-:W-:Y:S01]  /*7fa20*/  LOP3.LUT R43, R43, R42, RZ, 0x3c, !PT ;  /* 0x0000002a2b2b7212 */ /* 0x000fe200078e3cff */
[----:B------:R-:W-:Y:S01]  /*7fa30*/  VIADD R6, R6, UR10 ;  /* 0x0000000a06067c36 */ /* 0x000fe20008000000 */
[----:B------:R-:W-:Y:S02]  /*7fa40*/  LOP3.LUT R50, R51, R50, RZ, 0x3c, !PT ;  /* 0x0000003233327212 */ /* 0x000fe400078e3cff */
[----:B------:R-:W-:Y:S01]  /*7fa50*/  LOP3.LUT R59, R59, R58, RZ, 0x3c, !PT ;  /* 0x0000003a3b3b7212 */ /* 0x000fe200078e3cff */
[----:B------:R4:W-:Y:S01]  /*7fa60*/  STL.64 [R1+0x1be8], R36 ;  /* 0x001be82401007387 */ /* 0x0009e20000100a00 */
[----:B------:R-:W-:-:S02]  /*7fa70*/  LOP3.LUT R45, R45, R44, RZ, 0x3c, !PT ;  /* 0x0000002c2d2d7212 */ /* 0x000fc400078e3cff */
[----:B------:R-:W-:Y:S02]  /*7fa80*/  LOP3.LUT R52, R53, R52, RZ, 0x3c, !PT ;  /* 0x0000003435347212 */ /* 0x000fe400078e3cff */
[----:B------:R-:W-:Y:S01]  /*7fa90*/  LOP3.LUT R61, R61, R60, RZ, 0x3c, !PT ;  /* 0x0000003c3d3d7212 */ /* 0x000fe200078e3cff */
[----:B------:R4:W-:Y:S01]  /*7faa0*/  STL.64 [R1+0x1b70], R38 ;  /* 0x001b702601007387 */ /* 0x0009e20000100a00 */
[----:B------:R-:W-:Y:S02]  /*7fab0*/  LOP3.LUT R47, R47, R46, RZ, 0x3c, !PT ;  /* 0x0000002e2f2f7212 */ /* 0x000fe400078e3cff */
[----:B------:R-:W-:Y:S02]  /*7fac0*/  LOP3.LUT R54, R55, R54, RZ, 0x3c, !PT ;  /* 0x0000003637367212 */ /* 0x000fe400078e3cff */
[----:B------:R-:W-:Y:S01]  /*7fad0*/  LOP3.LUT R63, R63, R62, RZ, 0x3c, !PT ;  /* 0x0000003e3f3f7212 */ /* 0x000fe200078e3cff */
[----:B------:R4:W-:Y:S01]  /*7fae0*/  STL.64 [R1+0x1b68], R40 ;  /* 0x001b682801007387 */ /* 0x0009e20000100a00 */
[----:B------:R-:W-:-:S02]  /*7faf0*/  LOP3.LUT R49, R49, R48, RZ, 0x3c, !PT ;  /* 0x0000003031317212 */ /* 0x000fc400078e3cff */
[----:B------:R-:W-:Y:S02]  /*7fb00*/  LOP3.LUT R56, R57, R56, RZ, 0x3c, !PT ;  /* 0x0000003839387212 */ /* 0x000fe400078e3cff */
[----:B------:R-:W-:Y:S01]  /*7fb10*/  LOP3.LUT R65, R65, R64, RZ, 0x3c, !PT ;  /* 0x0000004041417212 */ /* 0x000fe200078e3cff */
[----:B------:R4:W-:Y:S01]  /*7fb20*/  STL.64 [R1+0x1af0], R42 ;  /* 0x001af02a01007387 */ /* 0x0009e20000100a00 */
[----:B------:R-:W-:Y:S02]  /*7fb30*/  IADD3 R69, P2, R224, R4, RZ ;  /* 0x00000004e0457210 */ /* 0x000fe40007f5e0ff */
[----:B------:R-:W-:Y:S01]  /*7fb40*/  LOP3.LUT R51, R51, R50, RZ, 0x3c, !PT ;  /* 0x0000003233337212 */ /* 0x000fe200078e3cff */
[----:B------:R-:W-:Y:S01]  /*7fb50*/  LDGSTS.E [R6+0x20200], desc[UR60][R228.64], P0 ;  /* 0x20200000e4067fae */ /* 0x000fe2000812187c */
[----:B------:R-:W-:Y:S02]  /*7fb60*/  LOP3.LUT R58, R59, R58, RZ, 0x3c, !PT ;  /* 0x0000003a3b3a7212 */ /* 0x000fe400078e3cff */
[----:B------:R-:W-:Y:S01]  /*7fb70*/  LOP3.LUT R67, R67, R66, RZ, 0x3c, !PT ;  /* 0x0000004243437212 */ /* 0x000fe200078e3cff */
[----:B------:R4:W-:Y:S01]  /*7fb80*/  STL.64 [R1+0x1ae8], R44 ;  /* 0x001ae82c01007387 */ /* 0x0009e20000100a00 */
        /* <DEDUP_REMOVED lines=8> */
[----:B------:R4:W-:Y:S01]  /*7fc10*/  STL.64 [R1+0x1a68], R48 ;  /* 0x001a683001007387 */ /* 0x0009e20000100a00 */
[----:B------:R-:W-:Y:S01]  /*7fc20*/  LOP3.LUT R59, R59, R58, RZ, 0x3c, !PT ;  /* 0x0000003a3b3b7212 */ /* 0x000fe200078e3cff */
[----:B------:R-:W-:Y:S01]  /*7fc30*/  IMAD.X R68, R225, 0x1, R0, P2 ;  /* 0x00000001e1447824 */ /* 0x000fe200010e0600 */
[----:B------:R-:W-:Y:S01]  /*7fc40*/  LOP3.LUT R66, R67, R66, RZ, 0x3c, !PT ;  /* 0x0000004243427212 */ /* 0x000fe200078e3cff */
[----:B------:R-:W-:Y:S01]  /*7fc50*/  LDGSTS.E [R6+0x20a00], desc[UR60][R10.64], P0 ;  /* 0x20a000000a067fae */ /* 0x000fe2000812187c */
[----:B------:R-:W-:-:S02]  /*7fc60*/  LOP3.LUT R61, R61, R60, RZ, 0x3c, !PT ;  /* 0x0000003c3d3d7212 */ /* 0x000fc400078e3cff */
[----:B------:R-:W-:Y:S01]  /*7fc70*/  LOP3.LUT R63, R63, R62, RZ, 0x3c, !PT ;  /* 0x0000003e3f3f7212 */ /* 0x000fe200078e3cff */
[----:B------:R4:W-:Y:S01]  /*7fc80*/  STL.64 [R1+0x19f0], R50 ;  /* 0x0019f03201007387 */ /* 0x0009e20000100a00 */
[----:B------:R-:W-:-:S03]  /*7fc90*/  LOP3.LUT R65, R65, R64, RZ, 0x3c, !PT ;  /* 0x0000004041417212 */ /* 0x000fc600078e3cff */
[----:B------:R-:W-:Y:S01]  /*7fca0*/  LDGSTS.E [R6+0x20a80], desc[UR60][R12.64], P1 ;  /* 0x20a800000c067fae */ /* 0x000fe2000892187c */
[----:B------:R-:W-:-:S03]  /*7fcb0*/  LOP3.LUT R67, R67, R66, RZ, 0x3c, !PT ;  /* 0x0000004243437212 */ /* 0x000fc600078e3cff */
[----:B------:R4:W-:Y:S01]  /*7fcc0*/  STL.64 [R1+0x19e8], R52 ;  /* 0x0019e83401007387 */ /* 0x0009e20000100a00 */
[----:B------:R-:W-:-:S03]  /*7fcd0*/  IMAD.MOV.U32 R224, RZ, RZ, R69 ;  /* 0x000000ffffe07224 */ /* 0x000fc600078e0045 */
        /* <DEDUP_REMOVED lines=71> */
[----:B------:R-:W-:-:S04]  /*80150*/  IADD3 R9, P2, R10, R4, RZ ;  /* 0x000000040a097210 */ /* 0x000fc80007f5e0ff */
[----:B-1----:R-:W-:Y:S02]  /*80160*/  IADD3.X R6, R11, R0, RZ, P2, !PT ;  /* 0x000000000b067210 */ /* 0x002fe400017fe4ff */
        /* <DEDUP_REMOVED lines=25> */
[----:B------:R-:W-:Y:S01]  /*80300*/  LOP3.LUT R12, R13, R12, RZ, 0x3c, !PT ;  /* 0x0000000c0d0c7212 */ /* 0x000fe200078e3cff */
[----:B------:R-:W-:Y:S01]  /*80310*/  IMAD.MOV.U32 R231, RZ, RZ, R7 ;  /* 0x000000ffffe77224 */ /* 0x000fe200078e0007 */
[----:B------:R-:W-:Y:S01]  /*80320*/  LOP3.LUT R21, R21, R20, RZ, 0x3c, !PT ;  /* 0x0000001415157212 */ /* 0x000fe200078e3cff */
[----:B------:R-:W-:Y:S01]  /*80330*/  IMAD.MOV.U32 R228, RZ, RZ, R9 ;  /* 0x000000ffffe47224 */ /* 0x000fe200078e0009 */
[----:B------:R-:W-:Y:S01]  /*80340*/  LOP3.LUT R14, R15, R14, RZ, 0x3c, !PT ;  /* 0x0000000e0f0e7212 */ /* 0x000fe200078e3cff */
[----:B------:R-:W-:Y:S01]  /*80350*/  IMAD.MOV.U32 R229, RZ, RZ, R6 ;  /* 0x000000ffffe57224 */ /* 0x000fe200078e0006 */
[----:B------:R-:W-:-:S02]  /*80360*/  LOP3.LUT R23, R23, R22, RZ, 0x3c, !PT ;  /* 0x0000001617177212 */ /* 0x000fc400078e3cff */
        /* <DEDUP_REMOVED lines=21> */
[----:B--2---:R-:W-:-:S05]  /*804c0*/  IADD3 R29, P2, R30, R4, RZ ;  /* 0x000000041e1d7210 */ /* 0x004fca0007f5e0ff */
[----:B------:R-:W-:Y:S01]  /*804d0*/  IMAD.X R28, R31, 0x1, R0, P2 ;  /* 0x000000011f1c7824 */ /* 0x000fe200010e0600 */
[----:B------:R-:W-:-:S05]  /*804e0*/  IADD3 R31, P2, R32, R4, RZ ;  /* 0x00000004201f7210 */ /* 0x000fca0007f5e0ff */
        /* <DEDUP_REMOVED lines=30> */
[--C-:B------:R-:W-:Y:S01]  /*806d0*/  IMAD.X R60, R63, 0x1, R0.reuse, P2 ;  /* 0x000000013f3c7824 */ /* 0x100fe200010e0600 */
[----:B------:R-:W-:Y:S02]  /*806e0*/  IADD3 R63, P2, R64, R4, RZ ;  /* 0x00000004403f7210 */ /* 0x000fe40007f5e0ff */
[----:B------:R-:W-:Y:S02]  /*806f0*/  LOP3.LUT R29, R29, R28, RZ, 0x3c, !PT ;  /* 0x0000001c1d1d7212 */ /* 0x000fe400078e3cff */
[----:B------:R-:W-:Y:S01]  /*80700*/  LOP3.LUT R31, R31, R30, RZ, 0x3c, !PT ;  /* 0x0000001e1f1f7212 */ /* 0x000fe200078e3cff */
[----:B------:R-:W-:Y:S01]  /*80710*/  IMAD.X R62, R65, 0x1, R0, P2 ;  /* 0x00000001413e7824 */ /* 0x000fe200010e0600 */
[----:B------:R-:W-:Y:S02]  /*80720*/  IADD3 R65, P2, R66, R4, RZ ;  /* 0x0000000442417210 */ /* 0x000fe40007f5e0ff */
[----:B------:R-:W-:Y:S02]  /*80730*/  LOP3.LUT R33, R33, R32, RZ, 0x3c, !PT ;  /* 0x0000002021217212 */ /* 0x000fe400078e3cff */
[----:B------:R-:W-:-:S02]  /*80740*/  LOP3.LUT R35, R35, R34, RZ, 0x3c, !PT ;  /* 0x0000002223237212 */ /* 0x000fc400078e3cff */
[----:B------:R-:W-:Y:S02]  /*80750*/  LOP3.LUT R28, R29, R28, RZ, 0x3c, !PT ;  /* 0x0000001c1d1c7212 */ /* 0x000fe400078e3cff */
        /* <DEDUP_REMOVED lines=27> */
[----:B------:R-:W-:Y:S01]  /*80910*/  LOP3.LUT R6, R70, 0x30, RZ, 0x3c, !PT ;  /* 0x0000003046067812 */ /* 0x000fe200078e3cff */
[----:B------:R-:W-:Y:S01]  /*80920*/  IMAD.X R66, R69, 0x1, R0, P2 ;  /* 0x0000000145427824 */ /* 0x000fe200010e0600 */
[----:B------:R-:W-:Y:S01]  /*80930*/  LOP3.LUT R37, R37, R36, RZ, 0x3c, !PT ;  /* 0x0000002425257212 */ /* 0x000fe200078e3cff */
[----:B------:R-:W-:Y:S01]  /*80940*/  STL.64 [R1+0x1cd8], R28 ;  /* 0x001cd81c01007387 */ /* 0x000fe20000100a00 */
[----:B------:R-:W-:-:S02]  /*80950*/  LOP3.LUT R44, R45, R44, RZ, 0x3c, !PT ;  /* 0x0000002c2d2c7212 */ /* 0x000fc400078e3cff */
[----:B------:R-:W-:Y:S01]  /*80960*/  LOP3.LUT R53, R53, R52, RZ, 0x3c, !PT ;  /* 0x0000003435357212 */ /* 0x000fe200078e3cff */
[----:B------:R1:W-:Y:S01]  /*80970*/  STL.64 [R1+0x1c60], R30 ;  /* 0x001c601e01007387 */ /* 0x0003e20000100a00 */
[----:B------:R-:W-:Y:S02]  /*80980*/  LOP3.LUT R39, R39, R38, RZ, 0x3c, !PT ;  /* 0x0000002627277212 */ /* 0x000fe400078e3cff */
[----:B------:R-:W-:Y:S02]  /*80990*/  LOP3.LUT R46, R47, R46, RZ, 0x3c, !PT ;  /* 0x0000002e2f2e7212 */ /* 0x000fe400078e3cff */
[----:B------:R-:W-:Y:S01]  /*809a0*/  LOP3.LUT R55, R55, R54, RZ, 0x3c, !PT ;  /* 0x0000003637377212 */ /* 0x000fe200078e3cff */
[----:B------:R2:W-:Y:S01]  /*809b0*/  STL.64 [R1+0x1c58], R32 ;  /* 0x001c582001007387 */ /* 0x0005e20000100a00 */
[----:B------:R-:W-:Y:S02]  /*809c0*/  IADD3 R69, P2, R224, R4, RZ ;  /* 0x00000004e0457210 */ /* 0x000fe40007f5e0ff */
[----:B------:R-:W-:-:S02]  /*809d0*/  LOP3.LUT R41, R41, R40, RZ, 0x3c, !PT ;  /* 0x0000002829297212 */ /* 0x000fc400078e3cff */
[----:B------:R-:W-:Y:S02]  /*809e0*/  LOP3.LUT R48, R49, R48, RZ, 0x3c, !PT ;  /* 0x0000003031307212 */ /* 0x000fe400078e3cff */
[----:B------:R-:W-:Y:S01]  /*809f0*/  LOP3.LUT R57, R57, R56, RZ, 0x3c, !PT ;  /* 0x0000003839397212 */ /* 0x000fe200078e3cff */
[----:B------:R3:W-:Y:S01]  /*80a00*/  STL.64 [R1+0x1be0], R34 ;  /* 0x001be02201007387 */ /* 0x0007e20000100a00 */
[----:B------:R-:W-:Y:S01]  /*80a10*/  LOP3.LUT R43, R43, R42, RZ, 0x3c, !PT ;  /* 0x0000002a2b2b7212 */ /* 0x000fe200078e3cff */
[----:B------:R-:W-:Y:S01]  /*80a20*/  VIADD R6, R6, UR10 ;  /* 0x0000000a06067c36 */ /* 0x000fe20008000000 */
[----:B------:R-:W-:Y:S01]  /*80a30*/  LOP3.LUT R59, R59, R58, RZ, 0x3c, !PT ;  /* 0x0000003a3b3b7212 */ /* 0x000fe200078e3cff */
[----:B------:R4:W-:Y:S01]  /*80a40*/  STL.64 [R1+0x1bd8], R36 ;  /* 0x001bd82401007387 */ /* 0x0009e20000100a00 */
[----:B------:R-:W-:Y:S02]  /*80a50*/  LOP3.LUT R45, R45, R44, RZ, 0x3c, !PT ;  /* 0x0000002c2d2d7212 */ /* 0x000fe400078e3cff */
[----:B------:R-:W-:-:S02]  /*80a60*/  LOP3.LUT R52, R53, R52, RZ, 0x3c, !PT ;  /* 0x0000003435347212 */ /* 0x000fc400078e3cff */
[----:B------:R-:W-:Y:S01]  /*80a70*/  LOP3.LUT R61, R61, R60, RZ, 0x3c, !PT ;  /* 0x0000003c3d3d7212 */ /* 0x000fe200078e3cff */
[----:B------:R4:W-:Y:S01]  /*80a80*/  STL.64 [R1+0x1b60], R38 ;  /* 0x001b602601007387 */ /* 0x0009e20000100a00 */
[----:B------:R-:W-:Y:S02]  /*80a90*/  LOP3.LUT R47, R47, R46, RZ, 0x3c, !PT ;  /* 0x0000002e2f2f7212 */ /* 0x000fe400078e3cff */
[----:B------:R-:W-:Y:S02]  /*80aa0*/  LOP3.LUT R54, R55, R54, RZ, 0x3c, !PT ;  /* 0x0000003637367212 */ /* 0x000fe400078e3cff */
[----:B------:R-:W-:Y:S01]  /*80ab0*/  LOP3.LUT R63, R63, R62, RZ, 0x3c, !PT ;  /* 0x0000003e3f3f7212 */ /* 0x000fe200078e3cff */
[----:B------:R4:W-:Y:S01]  /*80ac0*/  STL.64 [R1+0x1b58], R40 ;  /* 0x001b582801007387 */ /* 0x0009e20000100a00 */
[----:B------:R-:W-:Y:S01]  /*80ad0*/  IADD3.X R68, R225, R0, RZ, P2, !PT ;  /* 0x00000000e1447210 */ /* 0x000fe200017fe4ff */
[----:B------:R-:W-:Y:S01]  /*80ae0*/  IMAD.MOV.U32 R224, RZ, RZ, R51 ;  /* 0x000000ffffe07224 */ /* 0x000fe200078e0033 */
[----:B------:R-:W-:-:S02]  /*80af0*/  LOP3.LUT R49, R49, R48, RZ, 0x3c, !PT ;  /* 0x0000003031317212 */ /* 0x000fc400078e3cff */
[----:B------:R-:W-:Y:S02]  /*80b00*/  LOP3.LUT R56, R57, R56, RZ, 0x3c, !PT ;  /* 0x0000003839387212 */ /* 0x000fe400078e3cff */
[----:B------:R-:W-:Y:S01]  /*80b10*/  LOP3.LUT R65, R65, R64, RZ, 0x3c, !PT ;  /* 0x0000004041417212 */ /* 0x000fe200078e3cff */
[----:B------:R4:W-:Y:S01]  /*80b20*/  STL.64 [R1+0x1ae0], R42 ;  /* 0x001ae02a01007387 */ /* 0x0009e20000100a00 */
[----:B------:R-:W-:Y:S02]  /*80b30*/  MOV R225, R50 ;  /* 0x0000003200e17202 */ /* 0x000fe40000000f00 */
[----:B------:R-:W-:Y:S02]  /*80b40*/  LOP3.LUT R58, R59, R58, RZ, 0x3c, !PT ;  /* 0x0000003a3b3a7212 */ /* 0x000fe400078e3cff */
[----:B------:R-:W-:Y:S01]  /*80b50*/  LOP3.LUT R67, R67, R66, RZ, 0x3c, !PT ;  /* 0x0000004243437212 */ /* 0x000fe200078e3cff */
[----:B------:R4:W-:Y:S01]  /*80b60*/  STL.64 [R1+0x1ad8], R44 ;  /* 0x001ad82c01007387 */ /* 0x0009e20000100a00 */
[----:B------:R-:W-:-:S02]  /*80b70*/  LOP3.LUT R53, R53, R52, RZ, 0x3c, !PT ;  /* 0x0000003435357212 */ /* 0x000fc400078e3cff */
[----:B------:R-:W-:Y:S01]  /*80b80*/  LOP3.LUT R60, R61, R60, RZ, 0x3c, !PT ;  /* 0x0000003c3d3c7212 */ /* 0x000fe200078e3cff */
[----:B------:R-:W-:Y:S01]  /*80b90*/  LDGSTS.E [R6+0x20300], desc[UR60][R230.64], P0 ;  /* 0x20300000e6067fae */ /* 0x000fe2000812187c */
[----:B------:R-:W-:Y:S02]  /*80ba0*/  LOP3.LUT R55, R55, R54, RZ, 0x3c, !PT ;  /* 0x0000003637377212 */ /* 0x000fe400078e3cff */
[----:B------:R-:W-:Y:S01]  /*80bb0*/  LOP3.LUT R62, R63, R62, RZ, 0x3c, !PT ;  /* 0x0000003e3f3e7212 */ /* 0x000fe200078e3cff */
[----:B------:R4:W-:Y:S01]  /*80bc0*/  STL.64 [R1+0x1a60], R46 ;  /* 0x001a602e01007387 */ /* 0x0009e20000100a00 */
[----:B------:R-:W-:Y:S02]  /*80bd0*/  LOP3.LUT R57, R57, R56, RZ, 0x3c, !PT ;  /* 0x0000003839397212 */ /* 0x000fe400078e3cff */
        /* <DEDUP_REMOVED lines=8> */
[----:B------:R-:W-:Y:S01]  /*80c60*/  STL.64 [R1+0x17d8], R224 ;  /* 0x0017d8e001007387 */ /* 0x000fe20000100a00 */
        /* <DEDUP_REMOVED lines=163> */
[--C-:B------:R-:W-:Y:S01]  /*816a0*/  IMAD.X R60, R63, 0x1, R0.reuse, P2 ;  /* 0x000000013f3c7824 */ /* 0x100fe200010e0600 */
[----:B------:R-:W-:Y:S02]  /*816b0*/  IADD3 R63, P2, R64, R4, RZ ;  /* 0x00000004403f7210 */ /* 0x000fe40007f5e0ff */
[----:B------:R-:W-:Y:S02]  /*816c0*/  LOP3.LUT R29, R29, R28, RZ, 0x3c, !PT ;  /* 0x0000001c1d1d7212 */ /* 0x000fe400078e3cff */
[----:B------:R-:W-:Y:S01]  /*816d0*/  LOP3.LUT R31, R31, R30, RZ, 0x3c, !PT ;  /* 0x0000001e1f1f7212 */ /* 0x000fe200078e3cff */
[----:B------:R-:W-:Y:S01]  /*816e0*/  IMAD.X R62, R65, 0x1, R0, P2 ;  /* 0x00000001413e7824 */ /* 0x000fe200010e0600 */
        /* <DEDUP_REMOVED lines=61> */
[----:B------:R-:W-:-:S02]  /*81ac0*/  IADD3 R69, P2, R224, R4, RZ ;  /* 0x00000004e0457210 */ /* 0x000fc40007f5e0ff */
[----:B------:R-:W-:Y:S02]  /*81ad0*/  LOP3.LUT R49, R49, R48, RZ, 0x3c, !PT ;  /* 0x0000003031317212 */ /* 0x000fe400078e3cff */
        /* <DEDUP_REMOVED lines=28> */
[----:B------:R-:W-:-:S03]  /*81ca0*/  IMAD.MOV.U32 R224, RZ, RZ, R69 ;  /* 0x000000ffffe07224 */ /* 0x000fc600078e0045 */
[----:B------:R-:W-:Y:S01]  /*81cb0*/  LDGSTS.E [R6+0x21400], desc[UR60][R14.64], P0 ;  /* 0x214000000e067fae */ /* 0x000fe2000812187c */
[----:B------:R-:W-:-:S03]  /*81cc0*/  MOV R225, R68 ;  /* 0x0000004400e17202 */ /* 0x000fc60000000f00 */
        /* <DEDUP_REMOVED lines=102> */
[----:B------:R-:W-:Y:S02]  /*82330*/  MOV R229, R6 ;  /* 0x0000000600e57202 */ /* 0x000fe40000000f00 */
[----:B------:R-:W-:Y:S02]  /*82340*/  LOP3.LUT R16, R17, R16, RZ, 0x3c, !PT ;  /* 0x0000001011107212 */ /* 0x000fe400078e3cff */
[----:B------:R-:W-:Y:S02]  /*82350*/  LOP3.LUT R25, R25, R24, RZ, 0x3c, !PT ;  /* 0x0000001819197212 */ /* 0x000fe400078e3cff */
[----:B------:R-:W-:Y:S02]  /*82360*/  LOP3.LUT R11, R11, R10, RZ, 0x3c, !PT ;  /* 0x0000000a0b0b7212 */ /* 0x000fe400078e3cff */
[----:B------:R-:W-:-:S02]  /*82370*/  LOP3.LUT R18, R19, R18, RZ, 0x3c, !PT ;  /* 0x0000001213127212 */ /* 0x000fc400078e3cff */
[----:B------:R-:W-:Y:S02]  /*82380*/  LOP3.LUT R27, R27, R26, RZ, 0x3c, !PT ;  /* 0x0000001a1b1b7212 */ /* 0x000fe400078e3cff */
        /* <DEDUP_REMOVED lines=16> */
[----:B--2---:R-:W-:-:S04]  /*82490*/  IADD3 R29, P2, R30, R4, RZ ;  /* 0x000000041e1d7210 */ /* 0x004fc80007f5e0ff */
[----:B------:R-:W-:Y:S02]  /*824a0*/  IADD3.X R28, R31, R0, RZ, P2, !PT ;  /* 0x000000001f1c7210 */ /* 0x000fe400017fe4ff */
        /* <DEDUP_REMOVED lines=48> */
[----:B------:R-:W-:Y:S02]  /*827b0*/  LOP3.LUT R34, R35, R34, RZ, 0x3c, !PT ;  /* 0x0000002223227212 */ /* 0x000fe400078e3cff */
[----:B------:R-:W-:Y:S01]  /*827c0*/  LOP3.LUT R43, R43, R42, RZ, 0x3c, !PT ;  /* 0x0000002a2b2b7212 */ /* 0x000fe200078e3cff */
[----:B------:R-:W-:Y:S01]  /*827d0*/  STL.64 [R1+0x1db8], R20 ;  /* 0x001db81401007387 */ /* 0x000fe20000100a00 */
[----:B------:R-:W-:Y:S02]  /*827e0*/  IADD3.X R64, R67, R0, RZ, P2, !PT ;  /* 0x0000000043407210 */ /* 0x000fe400017fe4ff */
        /* <DEDUP_REMOVED lines=15> */
[----:B------:R-:W-:Y:S02]  /*828e0*/  LOP3.LUT R51, R51, R50, RZ, 0x3c, !PT ;  /* 0x0000003233337212 */ /* 0x000fe400078e3cff */
[----:B------:R-:W-:Y:S01]  /*828f0*/  LOP3.LUT R6, R70, 0x50, RZ, 0x3c, !PT ;  /* 0x0000005046067812 */ /* 0x000fe200078e3cff */
[----:B------:R-:W-:Y:S01]  /*82900*/  STL.64 [R1+0x1cb8], R28 ;  /* 0x001cb81c01007387 */ /* 0x000fe20000100a00 */
[----:B------:R-:W-:Y:S02]  /*82910*/  LOP3.LUT R37, R37, R36, RZ, 0x3c, !PT ;  /* 0x0000002425257212 */ /* 0x000fe400078e3cff */
[----:B------:R-:W-:Y:S02]  /*82920*/  LOP3.LUT R44, R45, R44, RZ, 0x3c, !PT ;  /* 0x0000002c2d2c7212 */ /* 0x000fe400078e3cff */
[----:B------:R-:W-:Y:S01]  /*82930*/  LOP3.LUT R53, R53, R52, RZ, 0x3c, !PT ;  /* 0x0000003435357212 */ /* 0x000fe200078e3cff */
[----:B------:R-:W-:Y:S01]  /*82940*/  IMAD.X R66, R69, 0x1, R0, P2 ;  /* 0x0000000145427824 */ /* 0x000fe200010e0600 */
        /* <DEDUP_REMOVED lines=9> */
[----:B------:R-:W-:Y:S01]  /*829e0*/  LOP3.LUT R43, R43, R42, RZ, 0x3c, !PT ;  /* 0x0000002a2b2b7212 */ /* 0x000fe200078e3cff */
[----:B------:R-:W-:Y:S01]  /*829f0*/  VIADD R6, R6, UR10 ;  /* 0x0000000a06067c36 */ /* 0x000fe20008000000 */
[----:B------:R-:W-:Y:S01]  /*82a00*/  LOP3.LUT R50, R51, R50, RZ, 0x3c, !PT ;  /* 0x0000003233327212 */ /* 0x000fe200078e3cff */
[----:B------:R4:W-:Y:S01]  /*82a10*/  STL.64 [R1+0x1bb8], R36 ;  /* 0x001bb82401007387 */ /* 0x0009e20000100a00 */
[----:B------:R-:W-:-:S02]  /*82a20*/  LOP3.LUT R45, R45, R44, RZ, 0x3c, !PT ;  /* 0x0000002c2d2d7212 */ /* 0x000fc400078e3cff */
[----:B------:R-:W-:Y:S02]  /*82a30*/  LOP3.LUT R52, R53, R52, RZ, 0x3c, !PT ;  /* 0x0000003435347212 */ /* 0x000fe400078e3cff */
[----:B------:R-:W-:Y:S01]  /*82a40*/  LOP3.LUT R61, R61, R60, RZ, 0x3c, !PT ;  /* 0x0000003c3d3d7212 */ /* 0x000fe200078e3cff */
[----:B------:R4:W-:Y:S01]  /*82a50*/  STL.64 [R1+0x1b40], R38 ;  /* 0x001b402601007387 */ /* 0x0009e20000100a00 */
[----:B------:R-:W-:Y:S02]  /*82a60*/  IADD3 R69, P2, R224, R4, RZ ;  /* 0x00000004e0457210 */ /* 0x000fe40007f5e0ff */
        /* <DEDUP_REMOVED lines=9> */
[----:B------:R-:W-:Y:S01]  /*82b00*/  LOP3.LUT R67, R67, R66, RZ, 0x3c, !PT ;  /* 0x0000004243437212 */ /* 0x000fe200078e3cff */
[----:B------:R4:W-:Y:S01]  /*82b10*/  STL.64 [R1+0x1ab8], R44 ;  /* 0x001ab82c01007387 */ /* 0x0009e20000100a00 */
[----:B------:R-:W-:Y:S02]  /*82b20*/  LOP3.LUT R53, R53, R52, RZ, 0x3c, !PT ;  /* 0x0000003435357212 */ /* 0x000fe400078e3cff */
[----:B------:R-:W-:Y:S01]  /*82b30*/  LOP3.LUT R60, R61, R60, RZ, 0x3c, !PT ;  /* 0x0000003c3d3c7212 */ /* 0x000fe200078e3cff */
[----:B------:R-:W-:Y:S01]  /*82b40*/  LDGSTS.E [R6+0x20500], desc[UR60][R230.64], P0 ;  /* 0x20500000e6067fae */ /* 0x000fe2000812187c */
[----:B------:R-:W-:Y:S01]  /*82b50*/  LOP3.LUT R55, R55, R54, RZ, 0x3c, !PT ;  /* 0x0000003637377212 */ /* 0x000fe200078e3cff */
[----:B------:R-:W-:Y:S01]  /*82b60*/  IMAD.X R68, R225, 0x1, R0, P2 ;  /* 0x00000001e1447824 */ /* 0x000fe200010e0600 */
[----:B------:R-:W-:Y:S01]  /*82b70*/  LOP3.LUT R62, R63, R62, RZ, 0x3c, !PT ;  /* 0x0000003e3f3e7212 */ /* 0x000fe200078e3cff */
[----:B------:R4:W-:Y:S01]  /*82b80*/  STL.64 [R1+0x1a40], R46 ;  /* 0x001a402e01007387 */ /* 0x0009e20000100a00 */
[----:B------:R-:W-:Y:S01]  /*82b90*/  LOP3.LUT R57, R57, R56, RZ, 0x3c, !PT ;  /* 0x0000003839397212 */ /* 0x000fe200078e3cff */
[----:B------:R-:W-:Y:S01]  /*82ba0*/  IMAD.MOV.U32 R224, RZ, RZ, R59 ;  /* 0x000000ffffe07224 */ /* 0x000fe200078e003b */
[----:B------:R-:W-:Y:S01]  /*82bb0*/  LOP3.LUT R64, R65, R64, RZ, 0x3c, !PT ;  /* 0x0000004041407212 */ /* 0x000fe200078e3cff */
[----:B------:R-:W-:Y:S01]  /*82bc0*/  LDGSTS.E [R6+0x20580], desc[UR60][R228.64], P1 ;  /* 0x20580000e4067fae */ /* 0x000fe2000892187c */
[----:B------:R-:W-:Y:S01]  /*82bd0*/  IMAD.MOV.U32 R225, RZ, RZ, R58 ;  /* 0x000000ffffe17224 */ /* 0x000fe200078e003a */
[----:B------:R-:W-:-:S02]  /*82be0*/  LOP3.LUT R66, R67, R66, RZ, 0x3c, !PT ;  /* 0x0000004243427212 */ /* 0x000fc400078e3cff */
        /* <DEDUP_REMOVED lines=16> */
[----:B------:R-:W-:Y:S04]  /*82cf0*/  STL.64 [R1+0x17b8], R224 ;  /* 0x0017b8e001007387 */ /* 0x000fe80000100a00 */
        /* <DEDUP_REMOVED lines=41> */
[----:B--2---:R-:W-:-:S04]  /*82f90*/  IADD3 R8, P2, R30, R4, RZ ;  /* 0x000000041e087210 */ /* 0x004fc80007f5e0ff */
[----:B------:R-:W-:Y:S02]  /*82fa0*/  IADD3.X R7, R31, R0, RZ, P2, !PT ;  /* 0x000000001f077210 */ /* 0x000fe400017fe4ff */
        /* <DEDUP_REMOVED lines=76> */
[----:B------:R-:W-:Y:S02]  /*83470*/  LOP3.LUT R27, R27, R26, RZ, 0x3c, !PT ;  /* 0x0000001a1b1b7212 */ /* 0x000fe400078e3cff */
[----:B--2---:R-:W-:-:S05]  /*83480*/  IADD3 R29, P2, R30, R4, RZ ;  /* 0x000000041e1d7210 */ /* 0x004fca0007f5e0ff */
[----:B------:R-:W-:Y:S01]  /*83490*/  IMAD.X R28, R31, 0x1, R0, P2 ;  /* 0x000000011f1c7824 */ /* 0x000fe200010e0600 */
[----:B------:R-:W-:-:S04]  /*834a0*/  IADD3 R31, P2, R32, R4, RZ ;  /* 0x00000004201f7210 */ /* 0x000fc80007f5e0ff */
[----:B------:R-:W-:Y:S02]  /*834b0*/  IADD3.X R30, R33, R0, RZ, P2, !PT ;  /* 0x00000000211e7210 */ /* 0x000fe400017fe4ff */
        /* <DEDUP_REMOVED lines=37> */
[----:B------:R-:W-:-:S02]  /*83710*/  LOP3.LUT R37, R37, R36, RZ, 0x3c, !PT ;  /* 0x0000002425257212 */ /* 0x000fc400078e3cff */
[----:B------:R-:W-:Y:S02]  /*83720*/  IADD3 R65, P2, R66, R4, RZ ;  /* 0x0000000442417210 */ /* 0x000fe40007f5e0ff */
        /* <DEDUP_REMOVED lines=21> */
[----:B------:R-:W-:Y:S01]  /*83880*/  STL.64 [R1+0x1cb0], R26 ;  /* 0x001cb01a01007387 */ /* 0x000fe20000100a00 */
[----:B------:R-:W-:Y:S02]  /*83890*/  IADD3 R67, P2, R68, R4, RZ ;  /* 0x0000000444437210 */ /* 0x000fe40007f5e0ff */
        /* <DEDUP_REMOVED lines=17> */
[----:B------:R-:W-:-:S02]  /*839b0*/  IADD3.X R66, R69, R0, RZ, P2, !PT ;  /* 0x0000000045427210 */ /* 0x000fc400017fe4ff */
[----:B------:R-:W-:Y:S02]  /*839c0*/  LOP3.LUT R43, R43, R42, RZ, 0x3c, !PT ;  /* 0x0000002a2b2b7212 */ /* 0x000fe400078e3cff */
[----:B------:R-:W-:Y:S02]  /*839d0*/  LOP3.LUT R50, R51, R50, RZ, 0x3c, !PT ;  /* 0x0000003233327212 */ /* 0x000fe400078e3cff */
[----:B------:R-:W-:Y:S01]  /*839e0*/  LOP3.LUT R59, R59, R58, RZ, 0x3c, !PT ;  /* 0x0000003a3b3b7212 */ /* 0x000fe200078e3cff */
[----:B------:R4:W-:Y:S01]  /*839f0*/  STL.64 [R1+0x1ba8], R36 ;  /* 0x001ba82401007387 */ /* 0x0009e20000100a00 */
[----:B------:R-:W-:Y:S02]  /*83a00*/  LOP3.LUT R45, R45, R44, RZ, 0x3c, !PT ;  /* 0x0000002c2d2d7212 */ /* 0x000fe400078e3cff */
[----:B------:R-:W-:Y:S02]  /*83a10*/  LOP3.LUT R52, R53, R52, RZ, 0x3c, !PT ;  /* 0x0000003435347212 */ /* 0x000fe400078e3cff */
[----:B------:R-:W-:-:S02]  /*83a20*/  LOP3.LUT R61, R61, R60, RZ, 0x3c, !PT ;  /* 0x0000003c3d3d7212 */ /* 0x000fc400078e3cff */
[----:B------:R-:W-:Y:S01]  /*83a30*/  IADD3 R6, R6, UR10, RZ ;  /* 0x0000000a06067c10 */ /* 0x000fe2000fffe0ff */
        /* <DEDUP_REMOVED lines=137> */
[----:B------:R-:W-:Y:S01]  /*842d0*/  LOP3.LUT R70, R70, 0x70, RZ, 0x3c, !PT ;  /* 0x0000007046467812 */ /* 0x000fe200078e3cff */
[----:B------:R-:W-:Y:S01]  /*842e0*/  IMAD.MOV.U32 R227, RZ, RZ, R6 ;  /* 0x000000ffffe37224 */ /* 0x000fe200078e0006 */
[----:B------:R-:W-:Y:S02]  /*842f0*/  MOV R229, R7 ;  /* 0x0000000700e57202 */ /* 0x000fe40000000f00 */
[----:B------:R-:W-:Y:S02]  /*84300*/  LOP3.LUT R14, R15, R14, RZ, 0x3c, !PT ;  /* 0x0000000e0f0e7212 */ /* 0x000fe400078e3cff */
[----:B------:R-:W-:Y:S02]  /*84310*/  LOP3.LUT R23, R23, R22, RZ, 0x3c, !PT ;  /* 0x0000001617177212 */ /* 0x000fe400078e3cff */
[----:B------:R-:W-:-:S02]  /*84320*/  LOP3.LUT R16, R17, R16, RZ, 0x3c, !PT ;  /* 0x0000001011107212 */ /* 0x000fc400078e3cff */
[----:B------:R-:W-:Y:S02]  /*84330*/  LOP3.LUT R25, R25, R24, RZ, 0x3c, !PT ;  /* 0x0000001819197212 */ /* 0x000fe400078e3cff */
[----:B------:R-:W-:Y:S02]  /*84340*/  LOP3.LUT R11, R11, R10, RZ, 0x3c, !PT ;  /* 0x0000000a0b0b7212 */ /* 0x000fe400078e3cff */
[----:B------:R-:W-:Y:S02]  /*84350*/  LOP3.LUT R18, R19, R18, RZ, 0x3c, !PT ;  /* 0x0000001213127212 */ /* 0x000fe400078e3cff */
        /* <DEDUP_REMOVED lines=9> */
[----:B------:R-:W-:Y:S01]  /*843f0*/  LOP3.LUT R24, R25, R24, RZ, 0x3c, !PT ;  /* 0x0000001819187212 */ /* 0x000fe200078e3cff */
[----:B------:R1:W-:Y:S01]  /*84400*/  STL.64 [R1+0x1ea0], R10 ;  /* 0x001ea00a01007387 */ /* 0x0003e20000100a00 */
[----:B------:R-:W-:Y:S02]  /*84410*/  LOP3.LUT R19, R19, R18, RZ, 0x3c, !PT ;  /* 0x0000001213137212 */ /* 0x000fe400078e3cff */
[----:B------:R-:W-:Y:S01]  /*84420*/  LOP3.LUT R26, R27, R26, RZ, 0x3c, !PT ;  /* 0x0000001a1b1a7212 */ /* 0x000fe200078e3cff */
[----:B------:R1:W-:Y:S01]  /*84430*/  STL.64 [R1+0x1e98], R12 ;  /* 0x001e980c01007387 */ /* 0x0003e20000100a00 */
[----:B------:R-:W-:Y:S02]  /*84440*/  LOP3.LUT R21, R21, R20, RZ, 0x3c, !PT ;  /* 0x0000001415157212 */ /* 0x000fe400078e3cff */
[----:B------:R-:W-:Y:S02]  /*84450*/  LOP3.LUT R23, R23, R22, RZ, 0x3c, !PT ;  /* 0x0000001617177212 */ /* 0x000fe400078e3cff */
[-C--:B--2---:R-:W-:Y:S01]  /*84460*/  IADD3 R29, P2, R30, R4.reuse, RZ ;  /* 0x000000041e1d7210 */ /* 0x084fe20007f5e0ff */
[----:B------:R1:W-:Y:S04]  /*84470*/  LDGSTS.E [R6+0x20700], desc[UR60][R228.64], P0 ;  /* 0x20700000e4067fae */ /* 0x0003e8000812187c */
[--C-:B------:R-:W-:Y:S01]  /*84480*/  IMAD.X R28, R31, 0x1, R0.reuse, P2 ;  /* 0x000000011f1c7824 */ /* 0x100fe200010e0600 */
[-C--:B------:R-:W-:Y:S01]  /*84490*/  IADD3 R31, P2, R32, R4.reuse, RZ ;  /* 0x00000004201f7210 */ /* 0x080fe20007f5e0ff */
[----:B------:R1:W-:Y:S04]  /*844a0*/  STL.64 [R1+0x1e20], R14 ;  /* 0x001e200e01007387 */ /* 0x0003e80000100a00 */
[--C-:B------:R-:W-:Y:S01]  /*844b0*/  IMAD.X R30, R33, 0x1, R0.reuse, P2 ;  /* 0x00000001211e7824 */ /* 0x100fe200010e0600 */
[-C--:B---3--:R-:W-:Y:S01]  /*844c0*/  IADD3 R33, P2, R34, R4.reuse, RZ ;  /* 0x0000000422217210 */ /* 0x088fe20007f5e0ff */
[----:B------:R1:W-:Y:S04]  /*844d0*/  LDGSTS.E [R6+0x20780], desc[UR60][R226.64], P1 ;  /* 0x20780000e2067fae */ /* 0x0003e8000892187c */
[----:B------:R-:W-:Y:S01]  /*844e0*/  IMAD.X R32, R35, 0x1, R0, P2 ;  /* 0x0000000123207824 */ /* 0x000fe200010e0600 */
[----:B----4-:R-:W-:-:S02]  /*844f0*/  IADD3 R35, P2, R36, R4, RZ ;  /* 0x0000000424237210 */ /* 0x010fc40007f5e0ff */
[----:B------:R-:W-:Y:S01]  /*84500*/  LOP3.LUT R29, R29, R28, RZ, 0x3c, !PT ;  /* 0x0000001c1d1d7212 */ /* 0x000fe200078e3cff */
[----:B------:R1:W-:Y:S02]  /*84510*/  STL.64 [R1+0x1e18], R16 ;  /* 0x001e181001007387 */ /* 0x0003e40000100a00 */
[----:B------:R-:W-:Y:S01]  /*84520*/  IMAD.X R34, R37, 0x1, R0, P2 ;  /* 0x0000000125227824 */ /* 0x000fe200010e0600 */
[----:B------:R-:W-:Y:S01]  /*84530*/  IADD3 R37, P2, R38, R4, RZ ;  /* 0x0000000426257210 */ /* 0x000fe20007f5e0ff */
[----:B------:R1:W-:Y:S03]  /*84540*/  LDGSTS.E [R6+0x20f00], desc[UR60][R10.64], P0 ;  /* 0x20f000000a067fae */ /* 0x0003e6000812187c */
[----:B------:R-:W-:Y:S02]  /*84550*/  IADD3.X R36, R39, R0, RZ, P2, !PT ;  /* 0x0000000027247210 */ /* 0x000fe400017fe4ff */
[----:B------:R-:W-:-:S02]  /*84560*/  LOP3.LUT R31, R31, R30, RZ, 0x3c, !PT ;  /* 0x0000001e1f1f7212 */ /* 0x000fc400078e3cff */
[----:B------:R-:W-:Y:S02]  /*84570*/  LOP3.LUT R33, R33, R32, RZ, 0x3c, !PT ;  /* 0x0000002021217212 */ /* 0x000fe400078e3cff */
[----:B------:R-:W-:Y:S02]  /*84580*/  LOP3.LUT R28, R29, R28, RZ, 0x3c, !PT ;  /* 0x0000001c1d1c7212 */ /* 0x000fe400078e3cff */
[----:B------:R-:W-:Y:S01]  /*84590*/  LOP3.LUT R25, R25, R24, RZ, 0x3c, !PT ;  /* 0x0000001819197212 */ /* 0x000fe200078e3cff */
[----:B------:R1:W-:Y:S01]  /*845a0*/  STL.64 [R1+0x1da0], R18 ;  /* 0x001da01201007387 */ /* 0x0003e20000100a00 */
[----:B------:R-:W-:Y:S02]  /*845b0*/  IADD3 R39, P2, R40, R4, RZ ;  /* 0x0000000428277210 */ /* 0x000fe40007f5e0ff */
[----:B------:R-:W-:Y:S01]  /*845c0*/  LOP3.LUT R35, R35, R34, RZ, 0x3c, !PT ;  /* 0x0000002223237212 */ /* 0x000fe200078e3cff */
[----:B------:R1:W-:Y:S02]  /*845d0*/  LDGSTS.E [R6+0x20f80], desc[UR60][R12.64], P1 ;  /* 0x20f800000c067fae */ /* 0x0003e4000892187c */
[----:B------:R-:W-:Y:S01]  /*845e0*/  IMAD.X R38, R41, 0x1, R0, P2 ;  /* 0x0000000129267824 */ /* 0x000fe200010e0600 */
[----:B------:R-:W-:-:S02]  /*845f0*/  IADD3 R41, P2, R42, R4, RZ ;  /* 0x000000042a297210 */ /* 0x000fc40007f5e0ff */
[----:B------:R-:W-:Y:S02]  /*84600*/  LOP3.LUT R37, R37, R36, RZ, 0x3c, !PT ;  /* 0x0000002425257212 */ /* 0x000fe400078e3cff */
[----:B------:R-:W-:Y:S01]  /*84610*/  LOP3.LUT R30, R31, R30, RZ, 0x3c, !PT ;  /* 0x0000001e1f1e7212 */ /* 0x000fe200078e3cff */
[--C-:B------:R-:W-:Y:S01]  /*84620*/  IMAD.X R40, R43, 0x1, R0.reuse, P2 ;  /* 0x000000012b287824 */ /* 0x100fe200010e0600 */
[----:B------:R-:W-:Y:S02]  /*84630*/  IADD3 R43, P2, R44, R4, RZ ;  /* 0x000000042c2b7210 */ /* 0x000fe40007f5e0ff */
[----:B------:R-:W-:Y:S02]  /*84640*/  LOP3.LUT R32, R33, R32, RZ, 0x3c, !PT ;  /* 0x0000002021207212 */ /* 0x000fe400078e3cff */
[----:B------:R-:W-:Y:S01]  /*84650*/  LOP3.LUT R27, R27, R26, RZ, 0x3c, !PT ;  /* 0x0000001a1b1b7212 */ /* 0x000fe200078e3cff */
[--C-:B------:R-:W-:Y:S01]  /*84660*/  IMAD.X R42, R45, 0x1, R0.reuse, P2 ;  /* 0x000000012d2a7824 */ /* 0x100fe200010e0600 */
[-C--:B------:R-:W-:Y:S01]  /*84670*/  IADD3 R45, P2, R46, R4.reuse, RZ ;  /* 0x000000042e2d7210 */ /* 0x080fe20007f5e0ff */
[----:B------:R1:W-:Y:S04]  /*84680*/  STL.64 [R1+0x1d98], R20 ;  /* 0x001d981401007387 */ /* 0x0003e80000100a00 */
[--C-:B------:R-:W-:Y:S01]  /*84690*/  IMAD.X R44, R47, 0x1, R0.reuse, P2 ;  /* 0x000000012f2c7824 */ /* 0x100fe200010e0600 */
[-C--:B------:R-:W-:Y:S01]  /*846a0*/  IADD3 R47, P2, R48, R4.reuse, RZ ;  /* 0x00000004302f7210 */ /* 0x080fe20007f5e0ff */
[----:B------:R1:W-:Y:S04]  /*846b0*/  LDGSTS.E [R6+0x21700], desc[UR60][R14.64], P0 ;  /* 0x217000000e067fae */ /* 0x0003e8000812187c */
[----:B------:R-:W-:Y:S01]  /*846c0*/  IMAD.X R46, R49, 0x1, R0, P2 ;  /* 0x00000001312e7824 */ /* 0x000fe200010e0600 */
[----:B------:R-:W-:-:S02]  /*846d0*/  IADD3 R49, P2, R50, R4, RZ ;  /* 0x0000000432317210 */ /* 0x000fc40007f5e0ff */
[----:B------:R-:W-:Y:S02]  /*846e0*/  LOP3.LUT R39, R39, R38, RZ, 0x3c, !PT ;  /* 0x0000002627277212 */ /* 0x000fe400078e3cff */
[----:B------:R-:W-:Y:S02]  /*846f0*/  LOP3.LUT R41, R41, R40, RZ, 0x3c, !PT ;  /* 0x0000002829297212 */ /* 0x000fe400078e3cff */
[----:B------:R-:W-:Y:S02]  /*84700*/  LOP3.LUT R34, R35, R34, RZ, 0x3c, !PT ;  /* 0x0000002223227212 */ /* 0x000fe400078e3cff */
[----:B------:R-:W-:Y:S02]  /*84710*/  LOP3.LUT R43, R43, R42, RZ, 0x3c, !PT ;  /* 0x0000002a2b2b7212 */ /* 0x000fe400078e3cff */
[----:B------:R-:W-:Y:S02]  /*84720*/  LOP3.LUT R29, R29, R28, RZ, 0x3c, !PT ;  /* 0x0000001c1d1d7212 */ /* 0x000fe400078e3cff */
[----:B------:R-:W-:Y:S01]  /*84730*/  LOP3.LUT R36, R37, R36, RZ, 0x3c, !PT ;  /* 0x0000002425247212 */ /* 0x000fe200078e3cff */
[----:B------:R1:W-:Y:S01]  /*84740*/  STL.64 [R1+0x1d20], R22 ;  /* 0x001d201601007387 */ /* 0x0003e20000100a00 */
[----:B------:R-:W-:-:S02]  /*84750*/  IADD3.X R48, R51, R0, RZ, P2, !PT ;  /* 0x0000000033307210 */ /* 0x000fc400017fe4ff */
[-C--:B------:R-:W-:Y:S01]  /*84760*/  IADD3 R51, P2, R52, R4.reuse, RZ ;  /* 0x0000000434337210 */ /* 0x080fe20007f5e0ff */
[----:B------:R1:W-:Y:S04]  /*84770*/  LDGSTS.E [R6+0x21780], desc[UR60][R16.64], P1 ;  /* 0x2178000010067fae */ /* 0x0003e8000892187c */
[--C-:B------:R-:W-:Y:S01]  /*84780*/  IMAD.X R50, R53, 0x1, R0.reuse, P2 ;  /* 0x0000000135327824 */ /* 0x100fe200010e0600 */
[----:B------:R-:W-:Y:S02]  /*84790*/  IADD3 R53, P2, R54, R4, RZ ;  /* 0x0000000436357210 */ /* 0x000fe40007f5e0ff */
[----:B------:R-:W-:Y:S02]  /*847a0*/  LOP3.LUT R45, R45, R44, RZ, 0x3c, !PT ;  /* 0x0000002c2d2d7212 */ /* 0x000fe400078e3cff */
[----:B------:R-:W-:Y:S01]  /*847b0*/  LOP3.LUT R31, R31, R30, RZ, 0x3c, !PT ;  /* 0x0000001e1f1f7212 */ /* 0x000fe200078e3cff */
[----:B------:R-:W-:Y:S01]  /*847c0*/  IMAD.X R52, R55, 0x1, R0, P2 ;  /* 0x0000000137347824 */ /* 0x000fe200010e0600 */
[----:B------:R-:W-:-:S02]  /*847d0*/  IADD3 R55, P2, R56, R4, RZ ;  /* 0x0000000438377210 */ /* 0x000fc40007f5e0ff */
        /* <DEDUP_REMOVED lines=12> */
[----:B------:R-:W-:Y:S01]  /*848a0*/  LOP3.LUT R49, R49, R48, RZ, 0x3c, !PT ;  /* 0x0000003031317212 */ /* 0x000fe200078e3cff */
[----:B------:R1:W-:Y:S01]  /*848b0*/  STL.64 [R1+0x1ca0], R26 ;  /* 0x001ca01a01007387 */ /* 0x0003e20000100a00 */
[----:B------:R-:W-:Y:S02]  /*848c0*/  IADD3.X R60, R63, R0, RZ, P2, !PT ;  /* 0x000000003f3c7210 */ /* 0x000fe400017fe4ff */
[-C--:B------:R-:W-:Y:S01]  /*848d0*/  IADD3 R63, P2, R64, R4.reuse, RZ ;  /* 0x00000004403f7210 */ /* 0x080fe20007f5e0ff */
[----:B------:R1:W-:Y:S04]  /*848e0*/  LDGSTS.E [R6+0x21f80], desc[UR60][R20.64], P1 ;  /* 0x21f8000014067fae */ /* 0x0003e8000892187c */
[----:B------:R-:W-:Y:S01]  /*848f0*/  IMAD.X R62, R65, 0x1, R0, P2 ;  /* 0x00000001413e7824 */ /* 0x000fe200010e0600 */
[----:B------:R-:W-:-:S02]  /*84900*/  IADD3 R65, P2, R66, R4, RZ ;  /* 0x0000000442417210 */ /* 0x000fc40007f5e0ff */
[----:B------:R-:W-:Y:S02]  /*84910*/  LOP3.LUT R35, R35, R34, RZ, 0x3c, !PT ;  /* 0x0000002223237212 */ /* 0x000fe400078e3cff */
[----:B------:R-:W-:Y:S01]  /*84920*/  LOP3.LUT R42, R43, R42, RZ, 0x3c, !PT ;  /* 0x0000002a2b2a7212 */ /* 0x000fe200078e3cff */
[----:B------:R-:W-:Y:S01]  /*84930*/  IMAD.X R64, R67, 0x1, R0, P2 ;  /* 0x0000000143407824 */ /* 0x000fe200010e0600 */
[----:B------:R-:W-:Y:S02]  /*84940*/  IADD3 R67, P2, R68, R4, RZ ;  /* 0x0000000444437210 */ /* 0x000fe40007f5e0ff */
[----:B------:R-:W-:Y:S01]  /*84950*/  LOP3.LUT R51, R51, R50, RZ, 0x3c, !PT ;  /* 0x0000003233337212 */ /* 0x000fe200078e3cff */
[----:B------:R1:W-:Y:S01]  /*84960*/  STL.64 [R1+0x1c98], R28 ;  /* 0x001c981c01007387 */ /* 0x0003e20000100a00 */
[----:B------:R-:W-:Y:S02]  /*84970*/  LOP3.LUT R37, R37, R36, RZ, 0x3c, !PT ;  /* 0x0000002425257212 */ /* 0x000fe400078e3cff */
[----:B------:R-:W-:-:S02]  /*84980*/  LOP3.LUT R44, R45, R44, RZ, 0x3c, !PT ;  /* 0x0000002c2d2c7212 */ /* 0x000fc400078e3cff */
[----:B------:R-:W-:Y:S01]  /*84990*/  LOP3.LUT R53, R53, R52, RZ, 0x3c, !PT ;  /* 0x0000003435357212 */ /* 0x000fe200078e3cff */
[----:B------:R-:W-:Y:S01]  /*849a0*/  IMAD.X R66, R69, 0x1, R0, P2 ;  /* 0x0000000145427824 */ /* 0x000fe200010e0600 */
[----:B------:R-:W-:Y:S01]  /*849b0*/  LOP3.LUT R39, R39, R38, RZ, 0x3c, !PT ;  /* 0x0000002627277212 */ /* 0x000fe200078e3cff */
[----:B------:R1:W-:Y:S01]  /*849c0*/  STL.64 [R1+0x1c20], R30 ;  /* 0x001c201e01007387 */ /* 0x0003e20000100a00 */
[----:B------:R-:W-:Y:S02]  /*849d0*/  LOP3.LUT R46, R47, R46, RZ, 0x3c, !PT ;  /* 0x0000002e2f2e7212 */ /* 0x000fe400078e3cff */
[----:B------:R-:W-:Y:S01]  /*849e0*/  LOP3.LUT R55, R55, R54, RZ, 0x3c, !PT ;  /* 0x0000003637377212 */ /* 0x000fe200078e3cff */
[----:B------:R1:W-:Y:S01]  /*849f0*/  STL.64 [R1+0x1c18], R32 ;  /* 0x001c182001007387 */ /* 0x0003e20000100a00 */
[----:B------:R-:W-:Y:S02]  /*84a00*/  LOP3.LUT R41, R41, R40, RZ, 0x3c, !PT ;  /* 0x0000002829297212 */ /* 0x000fe400078e3cff */
[----:B------:R-:W-:Y:S01]  /*84a10*/  LOP3.LUT R48, R49, R48, RZ, 0x3c, !PT ;  /* 0x0000003031307212 */ /* 0x000fe200078e3cff */
[----:B------:R1:W-:Y:S01]  /*84a20*/  LDGSTS.E [R6+0x22700], desc[UR60][R22.64], P0 ;  /* 0x2270000016067fae */ /* 0x0003e2000812187c */
[----:B------:R-:W-:-:S02]  /*84a30*/  LOP3.LUT R57, R57, R56, RZ, 0x3c, !PT ;  /* 0x0000003839397212 */ /* 0x000fc400078e3cff */
[----:B------:R-:W-:Y:S01]  /*84a40*/  LOP3.LUT R43, R43, R42, RZ, 0x3c, !PT ;  /* 0x0000002a2b2b7212 */ /* 0x000fe200078e3cff */
[----:B------:R1:W-:Y:S01]  /*84a50*/  STL.64 [R1+0x1ba0], R34 ;  /* 0x001ba02201007387 */ /* 0x0003e20000100a00 */
[----:B------:R-:W-:Y:S02]  /*84a60*/  LOP3.LUT R50, R51, R50, RZ, 0x3c, !PT ;  /* 0x0000003233327212 */ /* 0x000fe400078e3cff */
[----:B------:R-:W-:Y:S01]  /*84a70*/  LOP3.LUT R59, R59, R58, RZ, 0x3c, !PT ;  /* 0x0000003a3b3b7212 */ /* 0x000fe200078e3cff */
[----:B------:R1:W-:Y:S01]  /*84a80*/  LDGSTS.E [R6+0x22780], desc[UR60][R24.64], P1 ;  /* 0x2278000018067fae */ /* 0x0003e2000892187c */
[----:B------:R-:W-:Y:S02]  /*84a90*/  LOP3.LUT R45, R45, R44, RZ, 0x3c, !PT ;  /* 0x0000002c2d2d7212 */ /* 0x000fe400078e3cff */
[----:B------:R-:W-:Y:S01]  /*84aa0*/  LOP3.LUT R52, R53, R52, RZ, 0x3c, !PT ;  /* 0x0000003435347212 */ /* 0x000fe200078e3cff */
[----:B------:R1:W-:Y:S01]  /*84ab0*/  STL.64 [R1+0x1b98], R36 ;  /* 0x001b982401007387 */ /* 0x0003e20000100a00 */
[----:B------:R-:W-:-:S02]  /*84ac0*/  LOP3.LUT R61, R61, R60, RZ, 0x3c, !PT ;  /* 0x0000003c3d3d7212 */ /* 0x000fc400078e3cff */
[----:B------:R-:W-:Y:S01]  /*84ad0*/  LOP3.LUT R47, R47, R46, RZ, 0x3c, !PT ;  /* 0x0000002e2f2f7212 */ /* 0x000fe200078e3cff */
[----:B------:R1:W-:Y:S01]  /*84ae0*/  LDGSTS.E [R6+0x22f00], desc[UR60][R26.64], P0 ;  /* 0x22f000001a067fae */ /* 0x0003e2000812187c */
[----:B------:R-:W-:Y:S02]  /*84af0*/  LOP3.LUT R54, R55, R54, RZ, 0x3c, !PT ;  /* 0x0000003637367212 */ /* 0x000fe400078e3cff */
[----:B------:R-:W-:Y:S01]  /*84b00*/  LOP3.LUT R63, R63, R62, RZ, 0x3c, !PT ;  /* 0x0000003e3f3f7212 */ /* 0x000fe200078e3cff */
[----:B------:R1:W-:Y:S01]  /*84b10*/  STL.64 [R1+0x1b20], R38 ;  /* 0x001b202601007387 */ /* 0x0003e20000100a00 */
[----:B------:R-:W-:Y:S02]  /*84b20*/  LOP3.LUT R49, R49, R48, RZ, 0x3c, !PT ;  /* 0x0000003031317212 */ /* 0x000fe400078e3cff */
[----:B------:R-:W-:Y:S01]  /*84b30*/  LOP3.LUT R56, R57, R56, RZ, 0x3c, !PT ;  /* 0x0000003839387212 */ /* 0x000fe200078e3cff */
[----:B------:R1:W-:Y:S01]  /*84b40*/  LDGSTS.E [R6+0x22f80], desc[UR60][R28.64], P1 ;  /* 0x22f800001c067fae */ /* 0x0003e2000892187c */
[----:B------:R-:W-:-:S02]  /*84b50*/  LOP3.LUT R65, R65, R64, RZ, 0x3c, !PT ;  /* 0x0000004041417212 */ /* 0x000fc400078e3cff */
[----:B------:R-:W-:Y:S01]  /*84b60*/  IADD3 R69, P2, R224, R4, RZ ;  /* 0x00000004e0457210 */ /* 0x000fe20007f5e0ff */
        /* <DEDUP_REMOVED lines=13> */
[----:B------:R-:W-:-:S03]  /*84c40*/  LOP3.LUT R64, R65, R64, RZ, 0x3c, !PT ;  /* 0x0000004041407212 */ /* 0x000fc600078e3cff */
[----:B------:R1:W-:Y:S01]  /*84c50*/  LDGSTS.E [R6+0x23f00], desc[UR60][R34.64], P0 ;  /* 0x23f0000022067fae */ /* 0x0003e2000812187c */
[----:B------:R-:W-:Y:S01]  /*84c60*/  LOP3.LUT R59, R59, R58, RZ, 0x3c, !PT ;  /* 0x0000003a3b3b7212 */ /* 0x000fe200078e3cff */
[----:B------:R-:W-:Y:S01]  /*84c70*/  IMAD.X R68, R225, 0x1, R0, P2 ;  /* 0x00000001e1447824 */ /* 0x000fe200010e0600 */
[----:B------:R-:W-:Y:S01]  /*84c80*/  LOP3.LUT R66, R67, R66, RZ, 0x3c, !PT ;  /* 0x0000004243427212 */ /* 0x000fe200078e3cff */
[----:B------:R1:W-:Y:S01]  /*84c90*/  STL.64 [R1+0x1a20], R46 ;  /* 0x001a202e01007387 */ /* 0x0003e20000100a00 */
[----:B------:R-:W-:-:S03]  /*84ca0*/  LOP3.LUT R61, R61, R60, RZ, 0x3c, !PT ;  /* 0x0000003c3d3d7212 */ /* 0x000fc600078e3cff */
[----:B------:R1:W-:Y:S01]  /*84cb0*/  LDGSTS.E [R6+0x23f80], desc[UR60][R36.64], P1 ;  /* 0x23f8000024067fae */ /* 0x0003e2000892187c */
[----:B------:R-:W-:-:S03]  /*84cc0*/  LOP3.LUT R63, R63, R62, RZ, 0x3c, !PT ;  /* 0x0000003e3f3f7212 */ /* 0x000fc600078e3cff */
[----:B------:R1:W-:Y:S01]  /*84cd0*/  STL.64 [R1+0x1a18], R48 ;  /* 0x001a183001007387 */ /* 0x0003e20000100a00 */
[----:B------:R-:W-:-:S03]  /*84ce0*/  LOP3.LUT R65, R65, R64, RZ, 0x3c, !PT ;  /* 0x0000004041417212 */ /* 0x000fc600078e3cff */
[----:B------:R1:W-:Y:S01]  /*84cf0*/  LDGSTS.E [R6+0x24700], desc[UR60][R38.64], P0 ;  /* 0x2470000026067fae */ /* 0x0003e2000812187c */
[----:B------:R-:W-:-:S03]  /*84d00*/  LOP3.LUT R67, R67, R66, RZ, 0x3c, !PT ;  /* 0x0000004243437212 */ /* 0x000fc600078e3cff */
[----:B------:R1:W-:Y:S04]  /*84d10*/  STL.64 [R1+0x19a0], R50 ;  /* 0x0019a03201007387 */ /* 0x0003e80000100a00 */
[----:B------:R1:W-:Y:S01]  /*84d20*/  LDGSTS.E [R6+0x24780], desc[UR60][R40.64], P1 ;  /* 0x2478000028067fae */ /* 0x0003e2000892187c */
[----:B------:R-:W-:-:S03]  /*84d30*/  IMAD.MOV.U32 R224, RZ, RZ, R69 ;  /* 0x000000ffffe07224 */ /* 0x000fc600078e0045 */
[----:B------:R1:W-:Y:S01]  /*84d40*/  STL.64 [R1+0x1998], R52 ;  /* 0x0019983401007387 */ /* 0x0003e20000100a00 */
[----:B------:R-:W-:-:S03]  /*84d50*/  IMAD.MOV.U32 R225, RZ, RZ, R68 ;  /* 0x000000ffffe17224 */ /* 0x000fc600078e0044 */
[----:B------:R1:W-:Y:S01]  /*84d60*/  LDGSTS.E [R6+0x24f00], desc[UR60][R42.64], P0 ;  /* 0x24f000002a067fae */ /* 0x0003e2000812187c */
[----:B------:R-:W-:-:S03]  /*84d70*/  UIADD3 UR4, UR4, 0x1, URZ ;  /* 0x0000000104047890 */ /* 0x000fc6000fffe03f */
[----:B------:R1:W-:Y:S04]  /*84d80*/  STL.64 [R1+0x1920], R54 ;  /* 0x0019203601007387 */ /* 0x0003e80000100a00 */
[----:B------:R1:W-:Y:S04]  /*84d90*/  LDGSTS.E [R6+0x24f80], desc[UR60][R44.64], P1 ;  /* 0x24f800002c067fae */ /* 0x0003e8000892187c */
[----:B------:R1:W-:Y:S04]  /*84da0*/  STL.64 [R1+0x1918], R56 ;  /* 0x0019183801007387 */ /* 0x0003e80000100a00 */
[----:B------:R1:W-:Y:S04]  /*84db0*/  LDGSTS.E [R6+0x25700], desc[UR60][R46.64], P0 ;  /* 0x257000002e067fae */ /* 0x0003e8000812187c */
[----:B------:R1:W-:Y:S04]  /*84dc0*/  STL.64 [R1+0x18a0], R58 ;  /* 0x0018a03a01007387 */ /* 0x0003e80000100a00 */
[----:B------:R1:W-:Y:S01]  /*84dd0*/  LDGSTS.E [R6+0x25780], desc[UR60][R48.64], P1 ;  /* 0x2578000030067fae */ /* 0x0003e2000892187c */
[----:B------:R-:W-:-:S03]  /*84de0*/  UISETP.NE.U32.AND UP0, UPT, UR4, UR7, UPT ;  /* 0x000000070400728c */ /* 0x000fc6000bf05070 */
[----:B------:R1:W-:Y:S04]  /*84df0*/  STL.64 [R1+0x1898], R60 ;  /* 0x0018983c01007387 */ /* 0x0003e80000100a00 */
[----:B------:R1:W-:Y:S04]  /*84e00*/  LDGSTS.E [R6+0x25f00], desc[UR60][R50.64], P0 ;  /* 0x25f0000032067fae */ /* 0x0003e8000812187c */
        /* <DEDUP_REMOVED lines=8> */
[----:B------:R1:W-:Y:S04]  /*84e90*/  LDGSTS.E [R6+0x26f80], desc[UR60][R60.64], P1 ;  /* 0x26f800003c067fae */ /* 0x0003e8000892187c */
[----:B------:R1:W-:Y:S04]  /*84ea0*/  LDGSTS.E [R6+0x27700], desc[UR60][R62.64], P0 ;  /* 0x277000003e067fae */ /* 0x0003e8000812187c */
[----:B------:R1:W-:Y:S04]  /*84eb0*/  LDGSTS.E [R6+0x27780], desc[UR60][R64.64], P1 ;  /* 0x2778000040067fae */ /* 0x0003e8000892187c */
[----:B------:R1:W-:Y:S01]  /*84ec0*/  LDGSTS.E [R6+0x27f00], desc[UR60][R66.64], P0 ;  /* 0x27f0000042067fae */ /* 0x0003e2000812187c */
[----:B------:R-:W-:-:S03]  /*84ed0*/  PLOP3.LUT P0, PT, PT, PT, UP0, 0x80, 0x0 ;  /* 0x000000000000781c */ /* 0x000fc60003f0f008 */
[----:B------:R1:W-:Y:S04]  /*84ee0*/  LDGSTS.E [R6+0x27f80], desc[UR60][R224.64], P1 ;  /* 0x27f80000e0067fae */ /* 0x0003e8000892187c */
[----:B------:R-:W0:Y:S06]  /*84ef0*/  LDGDEPBAR ;  /* 0x00000000000079af */ /* 0x000e2c0000000000 */
[----:B------:R-:W-:Y:S05]  /*84f00*/  @P0 BRA `(.L_x_1) ;  /* 0xfffffab000700947 */ /* 0x000fea000383ffff */
.L_x_0:
[----:B-1----:R-:W1:Y:S01]  /*84f10*/  S2R R6, SR_TID.X ;  /* 0x0000000000067919 */ /* 0x002e620000002100 */
[----:B------:R-:W-:-:S04]  /*84f20*/  DEPBAR.LE SB0, 0x0 ;  /* 0x000080000000791a */ /* 0x000fc80000000000 */
[----:B------:R-:W2:Y:S01]  /*84f30*/  LDL R226, [R1+0x1790] ;  /* 0x0017900001e27983 */ /* 0x000ea20000100800 */
[----:B------:R-:W-:Y:S01]  /*84f40*/  ULDC.64 UR54, c[0x0][0x228] ;  /* 0x00008a0000367ab9 */ /* 0x000fe20000000a00 */
[----:B------:R-:W-:Y:S01]  /*84f50*/  ULDC UR4, c[0x0][0x248] ;  /* 0x0000920000047ab9 */ /* 0x000fe20000000800 */
[----:B------:R-:W-:Y:S01]  /*84f60*/  ULDC UR6, c[0x0][0x248] ;  /* 0x0000920000067ab9 */ /* 0x000fe20000000800 */
[----:B------:R-:W3:Y:S01]  /*84f70*/  LDL.LU R4, [R1+0x8a0] ;  /* 0x0008a00001047983 */ /* 0x000ee20000300800 */
[----:B------:R-:W-:Y:S01]  /*84f80*/  ULDC UR7, c[0x0][0x248] ;  /* 0x0000920000077ab9 */ /* 0x000fe20000000800 */
[----:B------:R-:W-:Y:S01]  /*84f90*/  ULDC UR8, c[0x0][0x248] ;  /* 0x0000920000087ab9 */ /* 0x000fe20000000800 */
[----:B------:R-:W-:Y:S01]  /*84fa0*/  ULDC UR9, c[0x0][0x248] ;  /* 0x0000920000097ab9 */ /* 0x000fe20000000800 */
[----:B------:R-:W3:Y:S01]  /*84fb0*/  LDL.LU R5, [R1+0x8a8] ;  /* 0x0008a80001057983 */ /* 0x000ee20000300800 */
[----:B-----5:R-:W-:Y:S01]  /*84fc0*/  MOV R41, R115 ;  /* 0x0000007300297202 */ /* 0x020fe20000000f00 */
[----:B------:R-:W-:Y:S01]  /*84fd0*/  IMAD.MOV.U32 R40, RZ, RZ, R113 ;  /* 0x000000ffff287224 */ /* 0x000fe200078e0071 */
[----:B------:R-:W4:Y:S01]  /*84fe0*/  LDC R17, c[0x0][0x244] ;  /* 0x00009100ff117b82 */ /* 0x000f220000000800 */
[----:B------:R-:W-:Y:S01]  /*84ff0*/  ULDC UR16, c[0x0][0x228] ;  /* 0x00008a0000107ab9 */ /* 0x000fe20000000800 */
[----:B------:R-:W-:Y:S01]  /*85000*/  ULDC UR17, c[0x0][0x228] ;  /* 0x00008a0000117ab9 */ /* 0x000fe20000000800 */
[----:B------:R-:W-:Y:S01]  /*85010*/  ULDC UR28, c[0x0][0x228] ;  /* 0x00008a00001c7ab9 */ /* 0x000fe20000000800 */
[----:B------:R-:W-:Y:S01]  /*85020*/  ULDC UR59, c[0x0][0x228] ;  /* 0x00008a00003b7ab9 */ /* 0x000fe20000000800 */
[----:B------:R-:W-:Y:S01]  /*85030*/  ULDC UR15, c[0x0][0x248] ;  /* 0x00009200000f7ab9 */ /* 0x000fe20000000800 */
[----:B------:R-:W-:Y:S01]  /*85040*/  ULDC UR58, c[0x0][0x228] ;  /* 0x00008a00003a7ab9 */ /* 0x000fe20000000800 */
[----:B------:R-:W-:Y:S01]  /*85050*/  MOV R224, UR60 ;  /* 0x0000003c00e07c02 */ /* 0x000fe20008000f00 */
        /* <DEDUP_REMOVED lines=8> */
[----:B-1----:R-:W-:Y:S01]  /*850e0*/  LOP3.LUT R6, R6, 0x1f, RZ, 0xc0, !PT ;  /* 0x0000001f06067812 */ /* 0x002fe200078ec0ff */
[----:B------:R-:W-:Y:S01]  /*850f0*/  ULDC UR42, c[0x0][0x228] ;  /* 0x00008a00002a7ab9 */ /* 0x000fe20000000800 */
[----:B------:R-:W-:Y:S01]  /*85100*/  ULDC UR45, c[0x0][0x228] ;  /* 0x00008a00002d7ab9 */ /* 0x000fe20000000800 */
[----:B------:R-:W-:Y:S01]  /*85110*/  ULDC UR44, c[0x0][0x228] ;  /* 0x00008a00002c7ab9 */ /* 0x000fe20000000800 */
[----:B------:R-:W-:Y:S01]  /*85120*/  LEA R0, R6, UR5, 0x4 ;  /* 0x0000000506007c11 */ /* 0x000fe2000f8e20ff */
[----:B------:R-:W-:Y:S01]  /*85130*/  BAR.SYNC.DEFER_BLOCKING 0x0 ;  /* 0x0000000000007b1d */ /* 0x000fe20000010000 */
[----:B------:R-:W-:-:S05]  /*85140*/  MOV R225, UR61 ;  /* 0x0000003d00e17c02 */ /* 0x000fca0008000f00 */
[----:B------:R-:W-:Y:S01]  /*85150*/  ULDC UR5, c[0x0][0x248] ;  /* 0x0000920000057ab9 */ /* 0x000fe20000000800 */
[----:B------:R-:W-:Y:S01]  /*85160*/  LOP3.LUT R18, R18, 0xfffbffff, RZ, 0xc0, !PT ;  /* 0xfffbffff12127812 */ /* 0x000fe200078ec0ff */
[----:B------:R-:W3:Y:S01]  /*85170*/  LDL.LU R6, [R1+0x440] ;  /* 0x0004400001067983 */ /* 0x000ee20000300800 */
[----:B------:R-:W-:Y:S01]  /*85180*/  ULDC UR57, c[0x0][0x228] ;  /* 0x00008a0000397ab9 */ /* 0x000fe20000000800 */
[----:B------:R-:W-:Y:S01]  /*85190*/  LOP3.LUT R36, R36, 0x7fffffff, RZ, 0xc0, !PT ;  /* 0x7fffffff24247812 */ /* 0x000fe200078ec0ff */
[----:B------:R-:W-:Y:S01]  /*851a0*/  ULDC UR53, c[0x0][0x228] ;  /* 0x00008a0000357ab9 */ /* 0x000fe20000000800 */
[----:B------:R-:W3:Y:S01]  /*851b0*/  LDL.LU R7, [R1+0x448] ;  /* 0x0004480001077983 */ /* 0x000ee20000300800 */
[----:B------:R-:W-:Y:S01]  /*851c0*/  ULDC UR37, c[0x0][0x228] ;  /* 0x00008a0000257ab9 */ /* 0x000fe20000000800 */
[----:B------:R-:W-:Y:S01]  /*851d0*/  ULDC UR39, c[0x0][0x228] ;  /* 0x00008a0000277ab9 */ /* 0x000fe20000000800 */
[----:B------:R-:W-:Y:S01]  /*851e0*/  ULDC UR38, c[0x0][0x228] ;  /* 0x00008a0000267ab9 */ /* 0x000fe20000000800 */
[----:B------:R-:W4:Y:S01]  /*851f0*/  LDL.LU R8, [R1+0x1a0] ;  /* 0x0001a00001087983 */ /* 0x000f220000300800 */
        /* <DEDUP_REMOVED lines=26> */
[----:B------:R-:W-:Y:S01]  /*853a0*/  LOP3.LUT R35, R35, 0x7fffffff, RZ, 0xc0, !PT ;  /* 0x7fffffff23237812 */ /* 0x000fe200078ec0ff */
[----:B------:R-:W-:Y:S01]  /*853b0*/  ULDC UR10, c[0x0][0x228] ;  /* 0x00008a00000a7ab9 */ /* 0x000fe20000000800 */
[----:B------:R-:W-:Y:S01]  /*853c0*/  ULDC UR11, c[0x0][0x228] ;  /* 0x00008a00000b7ab9 */ /* 0x000fe20000000800 */
[----:B------:R-:W-:Y:S01]  /*853d0*/  ULDC UR14, c[0x0][0x228] ;  /* 0x00008a00000e7ab9 */ /* 0x000fe20000000800 */
[----:B------:R-:W-:Y:S01]  /*853e0*/  LOP3.LUT R34, R34, 0x7fffffff, RZ, 0xc0, !PT ;  /* 0x7fffffff22227812 */ /* 0x000fe200078ec0ff */
[----:B------:R-:W-:Y:S01]  /*853f0*/  ULDC UR61, c[0x0][0x228] ;  /* 0x00008a00003d7ab9 */ /* 0x000fe20000000800 */
[----:B--2---:R-:W-:Y:S01]  /*85400*/  IADD3 R2, R226, 0x40, RZ ;  /* 0x00000040e2027810 */ /* 0x004fe20007ffe0ff */
[----:B---3--:R-:W-:Y:S01]  /*85410*/  STSM.16.M88.4 [R0], R4 ;  /* 0x0000000400007844 */ /* 0x008fe20000000200 */
[----:B------:R-:W-:-:S03]  /*85420*/  NOP ;  /* 0x0000000000007918 */ /* 0x000fc60000000000 */
[----:B------:R-:W1:Y:S01]  /*85430*/  LDS.128 R12, [R0] ;  /* 0x00000000000c7984 */ /* 0x000e620000000c00 */
[----:B------:R-:W-:-:S03]  /*85440*/  NOP ;  /* 0x0000000000007918 */ /* 0x000fc60000000000 */
[----:B----4-:R-:W-:Y:S04]  /*85450*/  STSM.16.M88.4 [R0], R8 ;  /* 0x0000000800007844 */ /* 0x010fe80000000200 */
[----:B-1----:R-:W-:Y:S04]  /*85460*/  STL.64 [R1+0x7f0], R12 ;  /* 0x0007f00c01007387 */ /* 0x002fe80000100a00 */
[----:B------:R-:W-:Y:S01]  /*85470*/  STL.64 [R1+0x7f8], R14 ;  /* 0x0007f80e01007387 */ /* 0x000fe20000100a00 */
[----:B------:R-:W-:-:S03]  /*85480*/  NOP ;  /* 0x0000000000007918 */ /* 0x000fc60000000000 */
[----:B------:R-:W1:Y:S04]  /*85490*/  LDS.128 R12, [R0] ;  /* 0x00000000000c7984 */ /* 0x000e680000000c00 */
[----:B-1----:R-:W-:Y:S04]  /*854a0*/  STL.64 [R1+0x7c0], R12 ;  /* 0x0007c00c01007387 */ /* 0x002fe80000100a00 */
[----:B------:R-:W-:Y:S01]  /*854b0*/  STL.64 [R1+0x7c8], R14 ;  /* 0x0007c80e01007387 */ /* 0x000fe20000100a00 */
[----:B------:R-:W-:Y:S01]  /*854c0*/  IMAD.MOV.U32 R4, RZ, RZ, R84 ;  /* 0x000000ffff047224 */ /* 0x000fe200078e0054 */
[----:B------:R-:W-:-:S02]  /*854d0*/  NOP ;  /* 0x0000000000007918 */ /* 0x000fc40000000000 */
[----:B------:R-:W2:Y:S04]  /*854e0*/  LDL.LU R10, [R1+0x3e0] ;  /* 0x0003e000010a7983 */ /* 0x000ea80000300800 */
[----:B------:R-:W2:Y:S01]  /*854f0*/  LDL.LU R11, [R1+0x3e8] ;  /* 0x0003e800010b7983 */ /* 0x000ea20000300800 */
[----:B------:R-:W-:Y:S02]  /*85500*/  IMAD.MOV.U32 R5, RZ, RZ, R86 ;  /* 0x000000ffff057224 */ /* 0x000fe400078e0056 */
[----:B------:R-:W-:Y:S02]  /*85510*/  IMAD.MOV.U32 R6, RZ, RZ, R208 ;  /* 0x000000ffff067224 */ /* 0x000fe400078e00d0 */
[----:B------:R-:W-:-:S05]  /*85520*/  IMAD.MOV.U32 R7, RZ, RZ, R210 ;  /* 0x000000ffff077224 */ /* 0x000fca00078e00d2 */
[----:B------:R1:W-:Y:S01]  /*85530*/  STSM.16.M88.4 [R0], R4 ;  /* 0x0000000400007844 */ /* 0x0003e20000000200 */
[----:B------:R-:W-:-:S03]  /*85540*/  NOP ;  /* 0x0000000000007918 */ /* 0x000fc60000000000 */
[----:B------:R-:W3:Y:S01]  /*85550*/  LDS.128 R12, [R0] ;  /* 0x00000000000c7984 */ /* 0x000ee20000000c00 */
[----:B------:R-:W-:Y:S01]  /*85560*/  IMAD.MOV.U32 R8, RZ, RZ, R180 ;  /* 0x000000ffff087224 */ /* 0x000fe200078e00b4 */
[----:B------:R-:W-:Y:S01]  /*85570*/  MOV R9, R182 ;  /* 0x000000b600097202 */ /* 0x000fe20000000f00 */
[----:B------:R-:W-:Y:S01]  /*85580*/  NOP ;  /* 0x0000000000007918 */ /* 0x000fe20000000000 */
[----:B-1----:R-:W4:Y:S04]  /*85590*/  LDL.LU R4, [R1+0x350] ;  /* 0x0003500001047983 */ /* 0x002f280000300800 */
[----:B---3--:R-:W-:Y:S04]  /*855a0*/  STL.64 [R1+0x880], R12 ;  /* 0x0008800c01007387 */ /* 0x008fe80000100a00 */
[----:B------:R-:W-:Y:S04]  /*855b0*/  STL.64 [R1+0x888], R14 ;  /* 0x0008880e01007387 */ /* 0x000fe80000100a00 */
[----:B------:R-:W4:Y:S04]  /*855c0*/  LDL.LU R5, [R1+0x358] ;  /* 0x0003580001057983 */ /* 0x000f280000300800 */
[----:B------:R-:W4:Y:S04]  /*855d0*/  LDL.LU R6, [R1+0x670] ;  /* 0x0006700001067983 */ /* 0x000f280000300800 */
[----:B------:R-:W4:Y:S04]  /*855e0*/  LDL.LU R7, [R1+0x678] ;  /* 0x0006780001077983 */ /* 0x000f280000300800 */
[----:B--2---:R1:W-:Y:S01]  /*855f0*/  STSM.16.M88.4 [R0], R8 ;  /* 0x0000000800007844 */ /* 0x0043e20000000200 */
[----:B------:R-:W-:-:S03]  /*85600*/  NOP ;  /* 0x0000000000007918 */ /* 0x000fc60000000000 */
[----:B------:R-:W2:Y:S01]  /*85610*/  LDS.128 R12, [R0] ;  /* 0x00000000000c7984 */ /* 0x000ea20000000c00 */
[----:B------:R-:W-:-:S03]  /*85620*/  NOP ;  /* 0x0000000000007918 */ /* 0x000fc60000000000 */
[----:B-1----:R-:W3:Y:S04]  /*85630*/  LDL.LU R8, [R1+0x540] ;  /* 0x0005400001087983 */ /* 0x002ee80000300800 */
[----:B--2---:R-:W-:Y:S04]  /*85640*/  STL.64 [R1+0x870], R12 ;  /* 0x0008700c01007387 */ /* 0x004fe80000100a00 */
[----:B------:R-:W-:Y:S04]  /*85650*/  STL.64 [R1+0x878], R14 ;  /* 0x0008780e01007387 */ /* 0x000fe80000100a00 */
[----:B------:R-:W3:Y:S04]  /*85660*/  LDL.LU R9, [R1+0x548] ;  /* 0x0005480001097983 */ /* 0x000ee80000300800 */
[----:B------:R-:W3:Y:S04]  /*85670*/  LDL.LU R10, [R1+0x1030] ;  /* 0x00103000010a7983 */ /* 0x000ee80000300800 */
[----:B------:R-:W3:Y:S04]  /*85680*/  LDL.LU R11, [R1+0x1038] ;  /* 0x00103800010b7983 */ /* 0x000ee80000300800 */
[----:B----4-:R1:W-:Y:S01]  /*85690*/  STSM.16.M88.4 [R0], R4 ;  /* 0x0000000400007844 */ /* 0x0103e20000000200 */
[----:B------:R-:W-:-:S03]  /*856a0*/  NOP ;  /* 0x0000000000007918 */ /* 0x000fc60000000000 */
[----:B------:R-:W2:Y:S01]  /*856b0*/  LDS.128 R12, [R0] ;  /* 0x00000000000c7984 */ /* 0x000ea20000000c00 */
[----:B------:R-:W-:-:S03]  /*856c0*/  NOP ;  /* 0x0000000000007918 */ /* 0x000fc60000000000 */
[----:B-1----:R-:W4:Y:S04]  /*856d0*/  LDL.LU R4, [R1+0x700] ;  /* 0x0007000001047983 */ /* 0x002f280000300800 */
[----:B--2---:R-:W-:Y:S04]  /*856e0*/  STL.64 [R1+0x840], R12 ;  /* 0x0008400c01007387 */ /* 0x004fe80000100a00 */
[----:B------:R-:W-:Y:S04]  /*856f0*/  STL.64 [R1+0x848], R14 ;  /* 0x0008480e01007387 */ /* 0x000fe80000100a00 */
[----:B------:R-:W4:Y:S04]  /*85700*/  LDL.LU R5, [R1+0x708] ;  /* 0x0007080001057983 */ /* 0x000f280000300800 */
[----:B------:R-:W4:Y:S04]  /*85710*/  LDL.LU R6, [R1+0xfa0] ;  /* 0x000fa00001067983 */ /* 0x000f280000300800 */
[----:B------:R-:W4:Y:S04]  /*85720*/  LDL.LU R7, [R1+0xfa8] ;  /* 0x000fa80001077983 */ /* 0x000f280000300800 */
[----:B---3--:R1:W-:Y:S01]  /*85730*/  STSM.16.M88.4 [R0], R8 ;  /* 0x0000000800007844 */ /* 0x0083e20000000200 */
        /* <DEDUP_REMOVED lines=29> */
[----:B----4-:R-:W-:Y:S01]  /*85910*/  STSM.16.M88.4 [R0], R4 ;  /* 0x0000000400007844 */ /* 0x010fe20000000200 */
[----:B------:R-:W-:-:S03]  /*85920*/  NOP ;  /* 0x0000000000007918 */ /* 0x000fc60000000000 */
[----:B------:R-:W1:Y:S01]  /*85930*/  LDS.128 R12, [R0] ;  /* 0x00000000000c7984 */ /* 0x000e620000000c00 */
[----:B------:R-:W-:-:S03]  /*85940*/  NOP ;  /* 0x0000000000007918 */ /* 0x000fc60000000000 */
[----:B-1----:R-:W-:Y:S04]  /*85950*/  STL.64 [R1+0x770], R12 ;  /* 0x0007700c01007387 */ /* 0x002fe80000100a00 */
[----:B------:R-:W-:Y:S04]  /*85960*/  STL.64 [R1+0x778], R14 ;  /* 0x0007780e01007387 */ /* 0x000fe80000100a00 */
[----:B---3--:R-:W-:Y:S01]  /*85970*/  STSM.16.M88.4 [R0], R8 ;  /* 0x0000000800007844 */ /* 0x008fe20000000200 */
        /* <DEDUP_REMOVED lines=239> */
[----:B---3--:R1:W-:Y:S01]  /*86870*/  STSM.16.M88.4 [R0], R8 ;  /* 0x0000000800007844 */ /* 0x0083e20000000200 */
[----:B------:R-:W-:-:S03]  /*86880*/  NOP ;  /* 0x0000000000007918 */ /* 0x000fc60000000000 */
[----:B------:R-:W2:Y:S04]  /*86890*/  LDS.128 R12, [R0] ;  /* 0x00000000000c7984 */ /* 0x000ea80000000c00 */
[----:B-1----:R-:W3:Y:S04]  /*868a0*/  LDL.LU R8, [R1] ;  /* 0x0000000001087983 */ /* 0x002ee80000300800 */
[----:B--2---:R-:W-:Y:S04]  /*868b0*/  STL.64 [R1+0xa70], R12 ;  /* 0x000a700c01007387 */ /* 0x004fe80000100a00 */
[----:B------:R-:W-:Y:S01]  /*868c0*/  STL.64 [R1+0xa78], R14 ;  /* 0x000a780e01007387 */ /* 0x000fe20000100a00 */
[----:B------:R-:W-:Y:S01]  /*868d0*/  IMAD.MOV.U32 R4, RZ, RZ, R88 ;  /* 0x000000ffff047224 */ /* 0x000fe200078e0058 */
[----:B------:R-:W-:-:S02]  /*868e0*/  NOP ;  /* 0x0000000000007918 */ /* 0x000fc40000000000 */
[----:B------:R-:W3:Y:S04]  /*868f0*/  LDL.LU R9, [R1+0x8] ;  /* 0x0000080001097983 */ /* 0x000ee80000300800 */
[----:B------:R-:W3:Y:S04]  /*86900*/  LDL.LU R10, [R1+0x3c0] ;  /* 0x0003c000010a7983 */ /* 0x000ee80000300800 */
[----:B------:R-:W3:Y:S01]  /*86910*/  LDL.LU R11, [R1+0x3c8] ;  /* 0x0003c800010b7983 */ /* 0x000ee20000300800 */
[----:B------:R-:W-:Y:S02]  /*86920*/  IMAD.MOV.U32 R5, RZ, RZ, R90 ;  /* 0x000000ffff057224 */ /* 0x000fe400078e005a */
[----:B------:R-:W-:-:S02]  /*86930*/  IMAD.MOV.U32 R6, RZ, RZ, R196 ;  /* 0x000000ffff067224 */ /* 0x000fc400078e00c4 */
[----:B------:R-:W-:-:S05]  /*86940*/  IMAD.MOV.U32 R7, RZ, RZ, R198 ;  /* 0x000000ffff077224 */ /* 0x000fca00078e00c6 */
[----:B------:R1:W-:Y:S01]  /*86950*/  STSM.16.M88.4 [R0], R4 ;  /* 0x0000000400007844 */ /* 0x0003e20000000200 */
        /* <DEDUP_REMOVED lines=68> */
[----:B-1----:R-:W3:Y:S04]  /*86da0*/  LDL.LU R8, [R1+0x4] ;  /* 0x0000040001087983 */ /* 0x002ee80000300800 */
[----:B--2---:R-:W-:Y:S04]  /*86db0*/  STL.64 [R1+0x710], R12 ;  /* 0x0007100c01007387 */ /* 0x004fe80000100a00 */
[----:B------:R-:W-:Y:S01]  /*86dc0*/  STL.64 [R1+0x718], R14 ;  /* 0x0007180e01007387 */ /* 0x000fe20000100a00 */
[----:B------:R-:W-:Y:S01]  /*86dd0*/  IMAD.MOV.U32 R4, RZ, RZ, R89 ;  /* 0x000000ffff047224 */ /* 0x000fe200078e0059 */
[----:B------:R-:W-:Y:S01]  /*86de0*/  MOV R5, R91 ;  /* 0x0000005b00057202 */ /* 0x000fe20000000f00 */
[----:B------:R-:W-:Y:S01]  /*86df0*/  IMAD.MOV.U32 R6, RZ, RZ, R197 ;  /* 0x000000ffff067224 */ /* 0x000fe200078e00c5 */
[----:B------:R-:W3:Y:S01]  /*86e00*/  LDL.LU R9, [R1+0xc] ;  /* 0x00000c0001097983 */ /* 0x000ee20000300800 */
[----:B------:R-:W-:Y:S01]  /*86e10*/  IMAD.MOV.U32 R7, RZ, RZ, R199 ;  /* 0x000000ffff077224 */ /* 0x000fe200078e00c7 */
[----:B------:R-:W-:-:S02]  /*86e20*/  NOP ;  /* 0x0000000000007918 */ /* 0x000fc40000000000 */
[----:B------:R-:W3:Y:S04]  /*86e30*/  LDL.LU R10, [R1+0x3c4] ;  /* 0x0003c400010a7983 */ /* 0x000ee80000300800 */
[----:B------:R-:W3:Y:S04]  /*86e40*/  LDL.LU R11, [R1+0x3cc] ;  /* 0x0003cc00010b7983 */ /* 0x000ee80000300800 */
        /* <DEDUP_REMOVED lines=858> */
[----:B----4-:R-:W-:Y:S01]  /*8a3f0*/  STSM.16.M88.4 [R0], R4 ;  /* 0x0000000400007844 */ /* 0x010fe20000000200 */
[----:B------:R-:W-:-:S03]  /*8a400*/  NOP ;  /* 0x0000000000007918 */ /* 0x000fc60000000000 */
[----:B------:R-:W1:Y:S01]  /*8a410*/  LDS.128 R12, [R0] ;  /* 0x00000000000c7984 */ /* 0x000e620000000c00 */
[----:B------:R-:W-:Y:S02]  /*8a420*/  IMAD.MOV.U32 R10, RZ, RZ, R248 ;  /* 0x000000ffff0a7224 */ /* 0x000fe400078e00f8 */
[----:B------:R-:W-:Y:S01]  /*8a430*/  IMAD.MOV.U32 R11, RZ, RZ, R250 ;  /* 0x000000ffff0b7224 */ /* 0x000fe200078e00fa */
[----:B------:R-:W-:Y:S01]  /*8a440*/  NOP ;  /* 0x0000000000007918 */ /* 0x000fe20000000000 */
        /* <DEDUP_REMOVED lines=361> */
[----:B--2---:R1:W-:Y:S04]  /*8bae0*/  STL.64 [R1+0xf60], R12 ;  /* 0x000f600c01007387 */ /* 0x0043e80000100a00 */
[----:B------:R-:W-:Y:S04]  /*8baf0*/  STL.64 [R1+0xf68], R14 ;  /* 0x000f680e01007387 */ /* 0x000fe80000100a00 */
[----:B------:R-:W4:Y:S04]  /*8bb00*/  LDL.LU R5, [R1+0xc28] ;  /* 0x000c280001057983 */ /* 0x000f280000300800 */
[----:B------:R-:W4:Y:S04]  /*8bb10*/  LDL.LU R6, [R1+0xf00] ;  /* 0x000f000001067983 */ /* 0x000f280000300800 */
[----:B------:R-:W4:Y:S04]  /*8bb20*/  LDL.LU R7, [R1+0xf08] ;  /* 0x000f080001077983 */ /* 0x000f280000300800 */
[----:B-1----:R-:W2:Y:S04]  /*8bb30*/  LDL.LU R12, [R1+0x9d0] ;  /* 0x0009d000010c7983 */ /* 0x002ea80000300800 */
[----:B---3--:R-:W-:Y:S01]  /*8bb40*/  STSM.16.M88.4 [R0], R8 ;  /* 0x0000000800007844 */ /* 0x008fe20000000200 */
[----:B------:R-:W-:-:S03]  /*8bb50*/  NOP ;  /* 0x0000000000007918 */ /* 0x000fc60000000000 */
[----:B------:R-:W1:Y:S01]  /*8bb60*/  LDS.128 R8, [R0] ;  /* 0x0000000000087984 */ /* 0x000e620000000c00 */
[----:B------:R-:W-:-:S03]  /*8bb70*/  NOP ;  /* 0x0000000000007918 */ /* 0x000fc60000000000 */
[----:B-1----:R1:W-:Y:S04]  /*8bb80*/  STL.64 [R1+0xf50], R8 ;  /* 0x000f500801007387 */ /* 0x0023e80000100a00 */
[----:B------:R-:W-:Y:S04]  /*8bb90*/  STL.64 [R1+0xf58], R10 ;  /* 0x000f580a01007387 */ /* 0x000fe80000100a00 */
[----:B------:R-:W2:Y:S04]  /*8bba0*/  LDL.LU R13, [R1+0x9d8] ;  /* 0x0009d800010d7983 */ /* 0x000ea80000300800 */
[----:B------:R-:W2:Y:S04]  /*8bbb0*/  LDL.LU R14, [R1+0xc40] ;  /* 0x000c4000010e7983 */ /* 0x000ea80000300800 */
[----:B------:R-:W2:Y:S04]  /*8bbc0*/  LDL.LU R15, [R1+0xc48] ;  /* 0x000c4800010f7983 */ /* 0x000ea80000300800 */
[----:B----4-:R-:W-:Y:S01]  /*8bbd0*/  STSM.16.M88.4 [R0], R4 ;  /* 0x0000000400007844 */ /* 0x010fe20000000200 */
[----:B------:R-:W-:-:S03]  /*8bbe0*/  NOP ;  /* 0x0000000000007918 */ /* 0x000fc60000000000 */
[----:B------:R-:W3:Y:S01]  /*8bbf0*/  LDS.128 R4, [R0] ;  /* 0x0000000000047984 */ /* 0x000ee20000000c00 */
[----:B------:R-:W-:-:S03]  /*8bc00*/  NOP ;  /* 0x0000000000007918 */ /* 0x000fc60000000000 */
[----:B-1----:R-:W4:Y:S04]  /*8bc10*/  LDL.LU R8, [R1+0x784] ;  /* 0x0007840001087983 */ /* 0x002f280000300800 */
[----:B---3--:R1:W-:Y:S04]  /*8bc20*/  STL.64 [R1+0xf40], R4 ;  /* 0x000f400401007387 */ /* 0x0083e80000100a00 */
[----:B------:R-:W-:Y:S04]  /*8bc30*/  STL.64 [R1+0xf48], R6 ;  /* 0x000f480601007387 */ /* 0x000fe80000100a00 */
[----:B------:R-:W4:Y:S04]  /*8bc40*/  LDL.LU R9, [R1+0x78c] ;  /* 0x00078c0001097983 */ /* 0x000f280000300800 */
[----:B------:R-:W4:Y:S04]  /*8bc50*/  LDL.LU R10, [R1+0x244] ;  /* 0x00024400010a7983 */ /* 0x000f280000300800 */
[----:B------:R-:W4:Y:S04]  /*8bc60*/  LDL.LU R11, [R1+0x24c] ;  /* 0x00024c00010b7983 */ /* 0x000f280000300800 */
[----:B-1----:R-:W3:Y:S04]  /*8bc70*/  LDL.LU R4, [R1+0xe4] ;  /* 0x0000e40001047983 */ /* 0x002ee80000300800 */
[----:B--2---:R-:W-:Y:S01]  /*8bc80*/  STSM.16.M88.4 [R0], R12 ;  /* 0x0000000c00007844 */ /* 0x004fe20000000200 */
[----:B------:R-:W-:-:S03]  /*8bc90*/  NOP ;  /* 0x0000000000007918 */ /* 0x000fc60000000000 */
[----:B------:R-:W1:Y:S01]  /*8bca0*/  LDS.128 R12, [R0] ;  /* 0x00000000000c7984 */ /* 0x000e620000000c00 */
[----:B------:R-:W-:-:S03]  /*8bcb0*/  NOP ;  /* 0x0000000000007918 */ /* 0x000fc60000000000 */
[----:B-1----:R-:W-:Y:S04]  /*8bcc0*/  STL.64 [R1+0xf10], R12 ;  /* 0x000f100c01007387 */ /* 0x002fe80000100a00 */
        /* <DEDUP_REMOVED lines=74> */
[----:B------:R-:W3:Y:S04]  /*8c170*/  LDL.LU R5, [R1+0x768] ;  /* 0x0007680001057983 */ /* 0x000ee80000300800 */
[----:B------:R-:W3:Y:S04]  /*8c180*/  LDL.LU R6, [R1+0x220] ;  /* 0x0002200001067983 */ /* 0x000ee80000300800 */
[----:B------:R-:W3:Y:S01]  /*8c190*/  LDL.LU R7, [R1+0x228] ;  /* 0x0002280001077983 */ /* 0x000ee20000300800 */
[----:B------:R-:W-:-:S03]  /*8c1a0*/  NOP ;  /* 0x0000000000007918 */ /* 0x000fc60000000000 */
[----:B--2---:R-:W-:Y:S04]  /*8c1b0*/  STL.64 [R1+0x460], R8 ;  /* 0x0004600801007387 */ /* 0x004fe80000100a00 */
[----:B------:R-:W-:Y:S04]  /*8c1c0*/  STL.64 [R1+0x468], R10 ;  /* 0x0004680a01007387 */ /* 0x000fe80000100a00 */
[----:B---3--:R1:W-:Y:S01]  /*8c1d0*/  STSM.16.M88.4 [R0], R4 ;  /* 0x0000000400007844 */ /* 0x0083e20000000200 */
[----:B------:R-:W-:-:S03]  /*8c1e0*/  NOP ;  /* 0x0000000000007918 */ /* 0x000fc60000000000 */
[----:B------:R-:W2:Y:S04]  /*8c1f0*/  LDS.128 R8, [R0] ;  /* 0x0000000000087984 */ /* 0x000ea80000000c00 */
[----:B-1----:R-:W3:Y:S04]  /*8c200*/  LDL.LU R4, [R1+0xd0] ;  /* 0x0000d00001047983 */ /* 0x002ee80000300800 */
[----:B------:R-:W3:Y:S01]  /*8c210*/  LDL.LU R5, [R1+0xd8] ;  /* 0x0000d80001057983 */ /* 0x000ee20000300800 */
[----:B------:R-:W-:Y:S02]  /*8c220*/  IMAD.MOV.U32 R6, RZ, RZ, R236 ;  /* 0x000000ffff067224 */ /* 0x000fe400078e00ec */
[----:B------:R-:W-:Y:S01]  /*8c230*/  IMAD.MOV.U32 R7, RZ, RZ, R238 ;  /* 0x000000ffff077224 */ /* 0x000fe200078e00ee */
[----:B------:R-:W-:Y:S01]  /*8c240*/  NOP ;  /* 0x0000000000007918 */ /* 0x000fe20000000000 */
[----:B--2---:R-:W-:Y:S04]  /*8c250*/  STL.64 [R1+0x1030], R8 ;  /* 0x0010300801007387 */ /* 0x004fe80000100a00 */
[----:B------:R-:W-:Y:S04]  /*8c260*/  STL.64 [R1+0x1038], R10 ;  /* 0x0010380a01007387 */ /* 0x000fe80000100a00 */
[----:B---3--:R-:W-:Y:S01]  /*8c270*/  STSM.16.M88.4 [R0], R4 ;  /* 0x0000000400007844 */ /* 0x008fe20000000200 */
[----:B------:R-:W-:-:S03]  /*8c280*/  NOP ;  /* 0x0000000000007918 */ /* 0x000fc60000000000 */
[----:B------:R-:W1:Y:S04]  /*8c290*/  LDS.128 R4, [R0] ;  /* 0x0000000000047984 */ /* 0x000e680000000c00 */
[----:B-1----:R1:W-:Y:S04]  /*8c2a0*/  STL.64 [R1+0x1020], R4 ;  /* 0x0010200401007387 */ /* 0x0023e80000100a00 */
[----:B------:R2:W-:Y:S04]  /*8c2b0*/  STL.64 [R1+0x1028], R6 ;  /* 0x0010280601007387 */ /* 0x0005e80000100a00 */
[----:B-1----:R-:W3:Y:S04]  /*8c2c0*/  LDL.LU R4, [R1+0x2a0] ;  /* 0x0002a00001047983 */ /* 0x002ee80000300800 */
[----:B------:R-:W3:Y:S04]  /*8c2d0*/  LDL.LU R5, [R1+0x2a8] ;  /* 0x0002a80001057983 */ /* 0x000ee80000300800 */
[----:B--2---:R-:W3:Y:S04]  /*8c2e0*/  LDL.LU R6, [R1+0x450] ;  /* 0x0004500001067983 */ /* 0x004ee80000300800 */
[----:B------:R-:W3:Y:S01]  /*8c2f0*/  LDL.LU R7, [R1+0x458] ;  /* 0x0004580001077983 */ /* 0x000ee20000300800 */
[----:B------:R-:W-:Y:S01]  /*8c300*/  IMAD.MOV.U32 R8, RZ, RZ, R112 ;  /* 0x000000ffff087224 */ /* 0x000fe200078e0070 */
[----:B------:R-:W-:Y:S01]  /*8c310*/  MOV R11, R162 ;  /* 0x000000a2000b7202 */ /* 0x000fe20000000f00 */
[----:B------:R-:W-:Y:S01]  /*8c320*/  IMAD.MOV.U32 R9, RZ, RZ, R114 ;  /* 0x000000ffff097224 */ /* 0x000fe200078e0072 */
[----:B------:R-:W-:Y:S01]  /*8c330*/  NOP ;  /* 0x0000000000007918 */ /* 0x000fe20000000000 */
[----:B------:R-:W-:-:S05]  /*8c340*/  IMAD.MOV.U32 R10, RZ, RZ, R160 ;  /* 0x000000ffff0a7224 */ /* 0x000fca00078e00a0 */
[----:B------:R-:W-:Y:S01]  /*8c350*/  STSM.16.M88.4 [R0], R8 ;  /* 0x0000000800007844 */ /* 0x000fe20000000200 */
        /* <DEDUP_REMOVED lines=32> */
[----:B------:R-:W-:Y:S01]  /*8c560*/  ISETP.GE.AND P0, PT, R2, UR55, PT ;  /* 0x0000003702007c0c */ /* 0x000fe2000bf06270 */
[----:B------:R-:W-:Y:S01]  /*8c570*/  IMAD R2, R226, UR4, RZ ;  /* 0x00000004e2027c24 */ /* 0x000fe2000f8e02ff */
[----:B------:R-:W-:-:S04]  /*8c580*/  NOP ;  /* 0x0000000000007918 */ /* 0x000fc80000000000 */
[----:B------:R-:W-:Y:S01]  /*8c590*/  STL [R1+0x1160], R2 ;  /* 0x0011600201007387 */ /* 0x000fe20000100800 */
[----:B------:R-:W-:Y:S01]  /*8c5a0*/  ULDC UR4, c[0x0][0x248] ;  /* 0x0000920000047ab9 */ /* 0x000fe20000000800 */
[----:B------:R-:W-:Y:S02]  /*8c5b0*/  ULDC UR55, c[0x0][0x228] ;  /* 0x00008a0000377ab9 */ /* 0x000fe40000000800 */
        /* <DEDUP_REMOVED lines=9> */
[----:B------:R-:W-:Y:S01]  /*8c650*/  VIADD R2, R2, UR4 ;  /* 0x0000000402027c36 */ /* 0x000fe20008000000 */
[----:B------:R-:W-:-:S04]  /*8c660*/  NOP ;  /* 0x0000000000007918 */ /* 0x000fc80000000000 */
[----:B------:R1:W-:Y:S01]  /*8c670*/  STL [R1+0x114c], R2 ;  /* 0x00114c0201007387 */ /* 0x0003e20000100800 */
[----:B------:R-:W-:Y:S01]  /*8c680*/  ULDC UR4, c[0x0][0x248] ;  /* 0x0000920000047ab9 */ /* 0x000fe20000000800 */
[----:B-1----:R-:W-:Y:S01]  /*8c690*/  VIADD R2, R2, UR5 ;  /* 0x0000000502027c36 */ /* 0x002fe20008000000 */
[----:B------:R-:W-:-:S04]  /*8c6a0*/  ULDC UR5, c[0x0][0x248] ;  /* 0x0000920000057ab9 */ /* 0x000fc80000000800 */
[----:B------:R-:W-:Y:S04]  /*8c6b0*/  STL [R1+0x1144], R2 ;  /* 0x0011440201007387 */ /* 0x000fe80000100800 */
        /* <DEDUP_REMOVED lines=10> */
[----:B------:R-:W-:Y:S01]  /*8c760*/  ULDC UR4, c[0x0][0x248] ;  /* 0x0000920000047ab9 */ /* 0x000fe20000000800 */
[----:B------:R-:W-:-:S03]  /*8c770*/  NOP ;  /* 0x0000000000007918 */ /* 0x000fc60000000000 */
[----:B------:R1:W-:Y:S02]  /*8c780*/  STL [R1+0x5c], R2 ;  /* 0x00005c0201007387 */ /* 0x0003e40000100800 */
[----:B-1----:R-:W-:Y:S01]  /*8c790*/  VIADD R2, R2, UR4 ;  /* 0x0000000402027c36 */ /* 0x002fe20008000000 */
[----:B------:R-:W-:-:S04]  /*8c7a0*/  ULDC UR4, c[0x0][0x248] ;  /* 0x0000920000047ab9 */ /* 0x000fc80000000800 */
[----:B------:R-:W-:Y:S04]  /*8c7b0*/  STL [R1+0x10], R2 ;  /* 0x0000100201007387 */ /* 0x000fe80000100800 */
[----:B--2---:R1:W-:Y:S04]  /*8c7c0*/  STL.64 [R1+0xf00], R8 ;  /* 0x000f000801007387 */ /* 0x0043e80000100a00 */
[----:B------:R-:W-:Y:S04]  /*8c7d0*/  STL.64 [R1+0xf08], R10 ;  /* 0x000f080a01007387 */ /* 0x000fe80000100a00 */
[----:B---3--:R2:W-:Y:S01]  /*8c7e0*/  STSM.16.M88.4 [R0], R4 ;  /* 0x0000000400007844 */ /* 0x0085e20000000200 */
[----:B------:R-:W-:Y:S01]  /*8c7f0*/  VIADD R37, R2, UR4 ;  /* 0x0000000402257c36 */ /* 0x000fe20008000000 */
[----:B------:R-:W-:Y:S01]  /*8c800*/  ULDC UR4, c[0x0][0x248] ;  /* 0x0000920000047ab9 */ /* 0x000fe20000000800 */
[----:B------:R-:W-:Y:S01]  /*8c810*/  NOP ;  /* 0x0000000000007918 */ /* 0x000fe20000000000 */
[----:B-1----:R-:W1:Y:S01]  /*8c820*/  LDC R8, c[0x0][0x244] ;  /* 0x00009100ff087b82 */ /* 0x002e620000000800 */
[----:B--2---:R-:W2:Y:S07]  /*8c830*/  LDL.LU R4, [R1+0xd4] ;  /* 0x0000d40001047983 */ /* 0x004eae0000300800 */
[----:B------:R-:W3:Y:S01]  /*8c840*/  LDC R9, c[0x0][0x244] ;  /* 0x00009100ff097b82 */ /* 0x000ee20000000800 */
[----:B------:R-:W2:Y:S04]  /*8c850*/  LDL.LU R5, [R1+0xdc] ;  /* 0x0000dc0001057983 */ /* 0x000ea80000300800 */
[----:B------:R-:W4:Y:S03]  /*8c860*/  LDL R111, [R1+0x1794] ;  /* 0x00179400016f7983 */ /* 0x000f260000100800 */
[----:B------:R-:W3:Y:S01]  /*8c870*/  LDC R11, c[0x0][0x244] ;  /* 0x00009100ff0b7b82 */ /* 0x000ee20000000800 */
[----:B------:R-:W3:Y:S01]  /*8c880*/  LDL R112, [R1+0x2188] ;  /* 0x0021880001707983 */ /* 0x000ee20000100800 */
[----:B------:R-:W-:Y:S01]  /*8c890*/  VIADD R236, R37, UR4 ;  /* 0x0000000425ec7c36 */ /* 0x000fe20008000000 */
[----:B------:R-:W-:Y:S01]  /*8c8a0*/  ULDC UR4, c[0x0][0x248] ;  /* 0x0000920000047ab9 */ /* 0x000fe20000000800 */
[----:B------:R-:W-:Y:S01]  /*8c8b0*/  MOV R6, R237 ;  /* 0x000000ed00067202 */ /* 0x000fe20000000f00 */
[----:B------:R-:W1:Y:S01]  /*8c8c0*/  LDS.128 R12, [R0] ;  /* 0x00000000000c7984 */ /* 0x000e620000000c00 */
[----:B------:R-:W-:Y:S01]  /*8c8d0*/  VIADD R237, R236, UR4 ;  /* 0x00000004eced7c36 */ /* 0x000fe20008000000 */
[----:B------:R-:W-:Y:S01]  /*8c8e0*/  ULDC UR4, c[0x0][0x244] ;  /* 0x0000910000047ab9 */ /* 0x000fe20000000800 */
[----:B------:R-:W-:Y:S01]  /*8c8f0*/  IMAD.MOV.U32 R7, RZ, RZ, R239 ;  /* 0x000000ffff077224 */ /* 0x000fe200078e00ef */
[----:B------:R-:W-:Y:S01]  /*8c900*/  NOP ;  /* 0x0000000000007918 */ /* 0x000fe20000000000 */
[----:B------:R-:W-:Y:S01]  /*8c910*/  VIADD R239, R237, UR5 ;  /* 0x00000005edef7c36 */ /* 0x000fe20008000000 */
[----:B------:R-:W-:-:S03]  /*8c920*/  ULDC UR5, c[0x0][0x244] ;  /* 0x0000910000057ab9 */ /* 0x000fc60000000800 */
[----:B------:R-:W-:Y:S01]  /*8c930*/  VIADD R240, R239, UR6 ;  /* 0x00000006eff07c36 */ /* 0x000fe20008000000 */
[----:B------:R-:W-:-:S04]  /*8c940*/  ULDC UR6, c[0x0][0x248] ;  /* 0x0000920000067ab9 */ /* 0x000fc80000000800 */
[----:B------:R-:W-:-:S05]  /*8c950*/  IADD3 R238, R240, UR7, RZ ;  /* 0x00000007f0ee7c10 */ /* 0x000fca000fffe0ff */
[----:B------:R-:W-:Y:S01]  /*8c960*/  VIADD R241, R238, UR6 ;  /* 0x00000006eef17c36 */ /* 0x000fe20008000000 */
[----:B------:R-:W-:-:S03]  /*8c970*/  ULDC.64 UR6, c[0x0][0x220] ;  /* 0x0000880000067ab9 */ /* 0x000fc60000000a00 */
[----:B------:R-:W-:Y:S01]  /*8c980*/  VIADD R242, R241, UR8 ;  /* 0x00000008f1f27c36 */ /* 0x000fe20008000000 */
[----:B------:R-:W-:-:S03]  /*8c990*/  ULDC UR8, c[0x0][0x248] ;  /* 0x0000920000087ab9 */ /* 0x000fc60000000800 */
[----:B------:R-:W-:Y:S01]  /*8c9a0*/  VIADD R243, R242, UR9 ;  /* 0x00000009f2f37c36 */ /* 0x000fe20008000000 */
[----:B------:R-:W-:Y:S01]  /*8c9b0*/  ULDC UR9, c[0x0][0x228] ;  /* 0x00008a0000097ab9 */ /* 0x000fe20000000800 */
[----:B-1----:R1:W-:Y:S02]  /*8c9c0*/  STL.64 [R1+0xdf0], R12 ;  /* 0x000df00c01007387 */ /* 0x0023e40000100a00 */
[----:B-1----:R-:W1:Y:S02]  /*8c9d0*/  LDC R13, c[0x0][0x244] ;  /* 0x00009100ff0d7b82 */ /* 0x002e640000000800 */
[----:B------:R1:W-:Y:S06]  /*8c9e0*/  STL.64 [R1+0xdf8], R14 ;  /* 0x000df80e01007387 */ /* 0x0003ec0000100a00 */
[----:B-1----:R-:W1:Y:S01]  /*8c9f0*/  LDC R15, c[0x0][0x244] ;  /* 0x00009100ff0f7b82 */ /* 0x002e620000000800 */
[----:B--2---:R3:W-:Y:S01]  /*8ca00*/  STSM.16.M88.4 [R0], R4 ;  /* 0x0000000400007844 */ /* 0x0047e20000000200 */
[----:B----4-:R-:W-:-:S02]  /*8ca10*/  IMAD R3, R111, UR4, RZ ;  /* 0x000000046f037c24 */ /* 0x010fc4000f8e02ff */
[----:B---3--:R-:W-:Y:S01]  /*8ca20*/  IMAD R5, R112, UR5, RZ ;  /* 0x0000000570057c24 */ /* 0x008fe2000f8e02ff */
[----:B------:R-:W-:Y:S02]  /*8ca30*/  ULDC.64 UR4, c[0x0][0x220] ;  /* 0x0000880000047ab9 */ /* 0x000fe40000000a00 */
[----:B------:R-:W-:Y:S01]  /*8ca40*/  LEA R2, P1, R3, UR4, 0x2 ;  /* 0x0000000403027c11 */ /* 0x000fe2000f8210ff */
[----:B------:R-:W-:Y:S02]  /*8ca50*/  ULDC UR4, c[0x0][0x248] ;  /* 0x0000920000047ab9 */ /* 0x000fe40000000800 */
[----:B------:R-:W-:Y:S01]  /*8ca60*/  VIADD R244, R243, UR4 ;  /* 0x00000004f3f47c36 */ /* 0x000fe20008000000 */
[----:B------:R-:W-:Y:S01]  /*8ca70*/  LEA R4, P2, R5, UR6, 0x2 ;  /* 0x0000000605047c11 */ /* 0x000fe2000f8410ff */
[----:B------:R-:W-:Y:S01]  /*8ca80*/  IMAD R7, R8, 0x40, R3 ;  /* 0x0000004008077824 */ /* 0x000fe200078e0203 */
[----:B------:R-:W-:Y:S01]  /*8ca90*/  ULDC UR6, c[0x0][0x248] ;  /* 0x0000920000067ab9 */ /* 0x000fe20000000800 */
[----:B------:R-:W-:Y:S01]  /*8caa0*/  LEA.HI.X.SX32 R3, R3, UR5, 0x2, P1 ;  /* 0x0000000503037c11 */ /* 0x000fe200088f16ff */
[----:B------:R-:W-:Y:S01]  /*8cab0*/  ULDC.64 UR4, c[0x0][0x220] ;  /* 0x0000880000047ab9 */ /* 0x000fe20000000a00 */
[----:B------:R-:W-:Y:S01]  /*8cac0*/  IADD3 R245, R244, UR6, RZ ;  /* 0x00000006f4f57c10 */ /* 0x000fe2000fffe0ff */
[----:B------:R-:W-:Y:S01]  /*8cad0*/  ULDC UR6, c[0x0][0x248] ;  /* 0x0000920000067ab9 */ /* 0x000fe20000000800 */
[----:B------:R-:W-:Y:S01]  /*8cae0*/  LEA R6, P1, R7, UR4, 0x2 ;  /* 0x0000000407067c11 */ /* 0x000fe2000f8210ff */
[----:B------:R-:W-:-:S02]  /*8caf0*/  ULDC UR4, c[0x0][0x248] ;  /* 0x0000920000047ab9 */ /* 0x000fc40000000800 */
[----:B------:R-:W-:Y:S01]  /*8cb00*/  VIADD R246, R245, UR4 ;  /* 0x00000004f5f67c36 */ /* 0x000fe20008000000 */
[----:B------:R-:W-:-:S03]  /*8cb10*/  ULDC UR4, c[0x0][0x248] ;  /* 0x0000920000047ab9 */ /* 0x000fc60000000800 */
[----:B------:R-:W-:Y:S02]  /*8cb20*/  VIADD R247, R246, UR4 ;  /* 0x00000004f6f77c36 */ /* 0x000fe40008000000 */
[----:B------:R-:W-:Y:S01]  /*8cb30*/  IMAD R9, R9, 0x20, R7 ;  /* 0x0000002009097824 */ /* 0x000fe200078e0207 */
[----:B------:R-:W-:Y:S01]  /*8cb40*/  LEA.HI.X.SX32 R7, R7, UR5, 0x2, P1 ;  /* 0x0000000507077c11 */ /* 0x000fe200088f16ff */
[----:B------:R-:W-:Y:S01]  /*8cb50*/  VIADD R248, R247, UR6 ;  /* 0x00000006f7f87c36 */ /* 0x000fe20008000000 */
[----:B------:R-:W-:Y:S01]  /*8cb60*/  LEA.HI.X.SX32 R5, R5, UR7, 0x2, P2 ;  /* 0x0000000705057c11 */ /* 0x000fe200090f16ff */
[----:B------:R-:W-:Y:S01]  /*8cb70*/  ULDC.64 UR4, c[0x0][0x220] ;  /* 0x0000880000047ab9 */ /* 0x000fe20000000a00 */
[----:B------:R-:W-:Y:S01]  /*8cb80*/  ULDC UR7, c[0x0][0x248] ;  /* 0x0000920000077ab9 */ /* 0x000fe20000000800 */
[----:B------:R-:W-:Y:S01]  /*8cb90*/  LEA R8, P1, R9, UR4, 0x2 ;  /* 0x0000000409087c11 */ /* 0x000fe2000f8210ff */
[----:B------:R-:W-:Y:S01]  /*8cba0*/  IMAD R11, R11, 0x20, R9 ;  /* 0x000000200b0b7824 */ /* 0x000fe200078e0209 */
[----:B------:R-:W-:Y:S01]  /*8cbb0*/  IADD3 R249, R248, UR7, RZ ;  /* 0x00000007f8f97c10 */ /* 0x000fe2000fffe0ff */
[----:B------:R-:W-:Y:S01]  /*8cbc0*/  ULDC UR6, c[0x0][0x248] ;  /* 0x0000920000067ab9 */ /* 0x000fe20000000800 */
[----:B------:R-:W-:Y:S01]  /*8cbd0*/  LEA.HI.X.SX32 R9, R9, UR5, 0x2, P1 ;  /* 0x0000000509097c11 */ /* 0x000fe200088f16ff */
[----:B------:R-:W-:-:S02]  /*8cbe0*/  ULDC.64 UR4, c[0x0][0x220] ;  /* 0x0000880000047ab9 */ /* 0x000fc40000000a00 */
[----:B------:R-:W-:Y:S01]  /*8cbf0*/  VIADD R250, R249, UR6 ;  /* 0x00000006f9fa7c36 */ /* 0x000fe20008000000 */
[----:B------:R-:W-:Y:S01]  /*8cc00*/  LEA R10, P1, R11, UR4, 0x2 ;  /* 0x000000040b0a7c11 */ /* 0x000fe2000f8210ff */
[----:B------:R-:W-:Y:S01]  /*8cc10*/  ULDC UR4, c[0x0][0x248] ;  /* 0x0000920000047ab9 */ /* 0x000fe20000000800 */
[----:B------:R-:W-:Y:S01]  /*8cc20*/  IMAD R13, R13, 0x20, R11 ;  /* 0x000000200d0d7824 */ /* 0x000fe200078e020b */
[----:B------:R-:W-:Y:S01]  /*8cc30*/  ULDC UR6, c[0x0][0x248] ;  /* 0x0000920000067ab9 */ /* 0x000fe20000000800 */
[----:B------:R-:W-:Y:S01]  /*8cc40*/  VIADD R251, R250, UR4 ;  /* 0x00000004fafb7c36 */ /* 0x000fe20008000000 */
[----:B------:R-:W-:Y:S01]  /*8cc50*/  LEA.HI.X.SX32 R11, R11, UR5, 0x2, P1 ;  /* 0x000000050b0b7c11 */ /* 0x000fe200088f16ff */
[----:B------:R-:W-:Y:S02]  /*8cc60*/  ULDC.64 UR4, c[0x0][0x220] ;  /* 0x0000880000047ab9 */ /* 0x000fe40000000a00 */
[----:B------:R-:W-:Y:S01]  /*8cc70*/  VIADD R252, R251, UR6 ;  /* 0x00000006fbfc7c36 */ /* 0x000fe20008000000 */
[----:B------:R-:W-:Y:S01]  /*8cc80*/  LEA R12, P1, R13, UR4, 0x2 ;  /* 0x000000040d0c7c11 */ /* 0x000fe2000f8210ff */
[----:B------:R-:W-:Y:S01]  /*8cc90*/  ULDC UR4, c[0x0][0x248] ;  /* 0x0000920000047ab9 */ /* 0x000fe20000000800 */
[----:B-1----:R-:W-:Y:S01]  /*8cca0*/  IMAD R15, R15, 0x20, R13 ;  /* 0x000000200f0f7824 */ /* 0x002fe200078e020d */
[----:B------:R-:W-:Y:S01]  /*8ccb0*/  ULDC.64 UR6, c[0x0][0x220] ;  /* 0x0000880000067ab9 */ /* 0x000fe20000000a00 */
[----:B------:R-:W-:Y:S01]  /*8ccc0*/  IADD3 R14, R252, UR4, RZ ;  /* 0x00000004fc0e7c10 */ /* 0x000fe2000fffe0ff */
[----:B------:R-:W-:-:S04]  /*8ccd0*/  ULDC UR4, c[0x0][0x248] ;  /* 0x0000920000047ab9 */ /* 0x000fc80000000800 */
[----:B------:R1:W-:Y:S01]  /*8cce0*/  STL [R1+0x14], R14 ;  /* 0x0000140e01007387 */ /* 0x0003e20000100800 */
[----:B------:R-:W-:Y:S01]  /*8ccf0*/  LEA.HI.X.SX32 R13, R13, UR5, 0x2, P1 ;  /* 0x000000050d0d7c11 */ /* 0x000fe200088f16ff */
[----:B-1----:R-:W-:Y:S01]  /*8cd00*/  VIADD R14, R14, UR4 ;  /* 0x000000040e0e7c36 */ /* 0x002fe20008000000 */
[----:B------:R-:W-:-:S03]  /*8cd10*/  ULDC.64 UR4, c[0x0][0x220] ;  /* 0x0000880000047ab9 */ /* 0x000fc60000000a00 */
[----:B------:R-:W-:Y:S01]  /*8cd20*/  VIADD R38, R14, UR8 ;  /* 0x000000080e267c36 */ /* 0x000fe20008000000 */
[----:B------:R1:W-:Y:S01]  /*8cd30*/  STL [R1+0x18], R14 ;  /* 0x0000180e01007387 */ /* 0x0003e20000100800 */
[----:B------:R-:W-:Y:S01]  /*8cd40*/  IMAD R17, R17, 0x20, R15 ;  /* 0x0000002011117824 */ /* 0x000fe200078e020f */
[----:B------:R-:W-:Y:S02]  /*8cd50*/  ULDC UR8, c[0x0][0x228] ;  /* 0x00008a0000087ab9 */ /* 0x000fe40000000800 */
[----:B------:R2:W-:Y:S01]  /*8cd60*/  STL [R1+0x1c], R38 ;  /* 0x00001c2601007387 */ /* 0x0005e20000100800 */
[----:B-1----:R-:W-:Y:S01]  /*8cd70*/  LEA R14, P1, R15, UR4, 0x2 ;  /* 0x000000040f0e7c11 */ /* 0x002fe2000f8210ff */
[----:B------:R-:W-:Y:S02]  /*8cd80*/  ULDC UR4, c[0x0][0x248] ;  /* 0x0000920000047ab9 */ /* 0x000fe40000000800 */
[----:B--2---:R-:W-:Y:S01]  /*8cd90*/  VIADD R38, R38, UR4 ;  /* 0x0000000426267c36 */ /* 0x004fe20008000000 */
[----:B------:R-:W-:-:S04]  /*8cda0*/  ULDC UR4, c[0x0][0x248] ;  /* 0x0000920000047ab9 */ /* 0x000fc80000000800 */
[----:B------:R1:W-:Y:S02]  /*8cdb0*/  STL [R1+0x20], R38 ;  /* 0x0000202601007387 */ /* 0x0003e40000100800 */
[----:B-1----:R-:W-:Y:S01]  /*8cdc0*/  VIADD R38, R38, UR4 ;  /* 0x0000000426267c36 */ /* 0x002fe20008000000 */
[----:B------:R-:W-:-:S04]  /*8cdd0*/  ULDC UR4, c[0x0][0x248] ;  /* 0x0000920000047ab9 */ /* 0x000fc80000000800 */
[----:B------:R1:W-:Y:S04]  /*8cde0*/  STL [R1+0x24], R38 ;  /* 0x0000242601007387 */ /* 0x0003e80000100800 */
[----:B------:R-:W2:Y:S01]  /*8cdf0*/  LDL.LU R44, [R1+0x2a4] ;  /* 0x0002a400012c7983 */ /* 0x000ea20000300800 */
[----:B-1----:R-:W-:Y:S01]  /*8ce00*/  VIADD R38, R38, UR4 ;  /* 0x0000000426267c36 */ /* 0x002fe20008000000 */
[----:B------:R-:W-:-:S04]  /*8ce10*/  ULDC UR4, c[0x0][0x248] ;  /* 0x0000920000047ab9 */ /* 0x000fc80000000800 */
[----:B------:R1:W-:Y:S02]  /*8ce20*/  STL [R1+0x28], R38 ;  /* 0x0000282601007387 */ /* 0x0003e40000100800 */
[----:B-1----:R-:W-:Y:S01]  /*8ce30*/  VIADD R38, R38, UR4 ;  /* 0x0000000426267c36 */ /* 0x002fe20008000000 */
[----:B------:R-:W-:-:S04]  /*8ce40*/  ULDC UR4, c[0x0][0x248] ;  /* 0x0000920000047ab9 */ /* 0x000fc80000000800 */
[----:B------:R1:W-:Y:S02]  /*8ce50*/  STL [R1+0x2c], R38 ;  /* 0x00002c2601007387 */ /* 0x0003e40000100800 */
[----:B-1----:R-:W-:Y:S01]  /*8ce60*/  IADD3 R38, R38, UR4, RZ ;  /* 0x0000000426267c10 */ /* 0x002fe2000fffe0ff */
[----:B------:R-:W-:-:S04]  /*8ce70*/  ULDC UR4, c[0x0][0x248] ;  /* 0x0000920000047ab9 */ /* 0x000fc80000000800 */
[----:B------:R1:W-:Y:S02]  /*8ce80*/  STL [R1+0x40], R38 ;  /* 0x0000402601007387 */ /* 0x0003e40000100800 */
[----:B-1----:R-:W-:Y:S01]  /*8ce90*/  VIADD R38, R38, UR4 ;  /* 0x0000000426267c36 */ /* 0x002fe20008000000 */
        /* <DEDUP_REMOVED lines=52> */
[----:B------:R1:W-:Y:S04]  /*8d1e0*/  STL [R1+0xdc], R38 ;  /* 0x0000dc2601007387 */ /* 0x0003e80000100800 */
[----:B------:R-:W3:Y:S01]  /*8d1f0*/  LDL R115, [R1+0x2194] ;  /* 0x0021940001737983 */ /* 0x000ee20000100800 */
[----:B-1----:R-:W-:Y:S01]  /*8d200*/  VIADD R38, R38, UR4 ;  /* 0x0000000426267c36 */ /* 0x002fe20008000000 */
[----:B------:R-:W-:-:S04]  /*8d210*/  ULDC UR4, c[0x0][0x248] ;  /* 0x0000920000047ab9 */ /* 0x000fc80000000800 */
[----:B------:R1:W-:Y:S02]  /*8d220*/  STL [R1+0xe0], R38 ;  /* 0x0000e02601007387 */ /* 0x0003e40000100800 */
[----:B-1----:R-:W-:Y:S01]  /*8d230*/  VIADD R38, R38, UR4 ;  /* 0x0000000426267c36 */ /* 0x002fe20008000000 */
[----:B------:R-:W-:-:S04]  /*8d240*/  ULDC UR4, c[0x0][0x248] ;  /* 0x0000920000047ab9 */ /* 0x000fc80000000800 */
[----:B------:R1:W-:Y:S04]  /*8d250*/  STL [R1+0xe4], R38 ;  /* 0x0000e42601007387 */ /* 0x0003e80000100800 */
[----:B------:R-:W4:Y:S01]  /*8d260*/  LDL R126, [R1+0x21a0] ;  /* 0x0021a000017e7983 */ /* 0x000f220000100800 */
[----:B-1----:R-:W-:Y:S01]  /*8d270*/  VIADD R38, R38, UR4 ;  /* 0x0000000426267c36 */ /* 0x002fe20008000000 */
[----:B------:R-:W-:-:S04]  /*8d280*/  ULDC UR4, c[0x0][0x248] ;  /* 0x0000920000047ab9 */ /* 0x000fc80000000800 */
[----:B------:R1:W-:Y:S04]  /*8d290*/  STL [R1+0xe8], R38 ;  /* 0x0000e82601007387 */ /* 0x0003e80000100800 */
[----:B------:R-:W2:Y:S01]  /*8d2a0*/  LDL R125, [R1+0x219c] ;  /* 0x00219c00017d7983 */ /* 0x000ea20000100800 */
[----:B-1----:R-:W-:Y:S01]  /*8d2b0*/  VIADD R38, R38, UR4 ;  /* 0x0000000426267c36 */ /* 0x002fe20008000000 */
[----:B------:R-:W-:-:S04]  /*8d2c0*/  ULDC UR4, c[0x0][0x248] ;  /* 0x0000920000047ab9 */ /* 0x000fc80000000800 */
[----:B------:R1:W-:Y:S04]  /*8d2d0*/  STL [R1+0xec], R38 ;  /* 0x0000ec2601007387 */ /* 0x0003e80000100800 */
[----:B------:R-:W2:Y:S01]  /*8d2e0*/  LDL R124, [R1+0x2198] ;  /* 0x00219800017c7983 */ /* 0x000ea20000100800 */
[----:B-1----:R-:W-:Y:S01]  /*8d2f0*/  VIADD R38, R38, UR4 ;  /* 0x0000000426267c36 */ /* 0x002fe20008000000 */
[----:B------:R-:W-:-:S04]  /*8d300*/  ULDC UR4, c[0x0][0x248] ;  /* 0x0000920000047ab9 */ /* 0x000fc80000000800 */
[----:B------:R1:W-:Y:S02]  /*8d310*/  STL [R1+0x100], R38 ;  /* 0x0001002601007387 */ /* 0x0003e40000100800 */
[----:B-1----:R-:W-:Y:S01]  /*8d320*/  IADD3 R38, R38, UR4, RZ ;  /* 0x0000000426267c10 */ /* 0x002fe2000fffe0ff */
[----:B------:R-:W-:-:S04]  /*8d330*/  ULDC UR4, c[0x0][0x248] ;  /* 0x0000920000047ab9 */ /* 0x000fc80000000800 */
[----:B------:R1:W-:Y:S04]  /*8d340*/  STL [R1+0x104], R38 ;  /* 0x0001042601007387 */ /* 0x0003e80000100800 */
[----:B------:R-:W2:Y:S01]  /*8d350*/  LDL R114, [R1+0x2190] ;  /* 0x0021900001727983 */ /* 0x000ea20000100800 */
[----:B-1----:R-:W-:-:S05]  /*8d360*/  VIADD R38, R38, UR4 ;  /* 0x0000000426267c36 */ /* 0x002fca0008000000 */
[----:B------:R1:W-:Y:S04]  /*8d370*/  STL [R1+0x108], R38 ;  /* 0x0001082601007387 */ /* 0x0003e80000100800 */
[----:B------:R-:W2:Y:S01]  /*8d380*/  LDL R113, [R1+0x218c] ;  /* 0x00218c0001717983 */ /* 0x000ea20000100800 */
[----:B------:R-:W-:Y:S01]  /*8d390*/  LEA.HI.X.SX32 R15, R15, UR5, 0x2, P1 ;  /* 0x000000050f0f7c11 */ /* 0x000fe200088f16ff */
[----:B------:R-:W-:Y:S01]  /*8d3a0*/  ULDC.64 UR4, c[0x0][0x228] ;  /* 0x00008a0000047ab9 */ /* 0x000fe20000000a00 */
[----:B-1----:R-:W-:Y:S01]  /*8d3b0*/  VIADD R38, R38, UR15 ;  /* 0x0000000f26267c36 */ /* 0x002fe20008000000 */
[----:B------:R-:W-:Y:S01]  /*8d3c0*/  LEA R16, P2, R17, UR6, 0x2 ;  /* 0x0000000611107c11 */ /* 0x000fe2000f8410ff */
[----:B------:R-:W-:Y:S01]  /*8d3d0*/  ULDC UR6, c[0x0][0x228] ;  /* 0x00008a0000067ab9 */ /* 0x000fe20000000800 */
[----:B------:R-:W-:-:S02]  /*8d3e0*/  ULDC UR15, c[0x0][0x228] ;  /* 0x00008a00000f7ab9 */ /* 0x000fc40000000800 */
[----:B------:R1:W-:Y:S01]  /*8d3f0*/  STL [R1+0x110], R38 ;  /* 0x0001102601007387 */ /* 0x0003e20000100800 */
[----:B------:R-:W-:Y:S01]  /*8d400*/  LEA.HI.X.SX32 R17, R17, UR7, 0x2, P2 ;  /* 0x0000000711117c11 */ /* 0x000fe200090f16ff */
[----:B------:R-:W-:Y:S01]  /*8d410*/  ULDC UR7, c[0x0][0x228] ;  /* 0x00008a0000077ab9 */ /* 0x000fe20000000800 */
[----:B---3--:R-:W-:Y:S01]  /*8d420*/  ISETP.LT.AND P1, PT, R115, UR4, !P0 ;  /* 0x0000000473007c0c */ /* 0x008fe2000c721270 */
[----:B------:R-:W-:-:S12]  /*8d430*/  ULDC UR4, c[0x0][0x248] ;  /* 0x0000920000047ab9 */ /* 0x000fd80000000800 */
[----:B------:R-:W-:-:S04]  /*8d440*/  @P1 LOP3.LUT R18, R18, 0x40000, RZ, 0xfc, !PT ;  /* 0x0004000012121812 */ /* 0x000fc800078efcff */
[----:B------:R-:W-:Y:S02]  /*8d450*/  LOP3.LUT R18, R18, 0xffdfffff, RZ, 0xc0, !PT ;  /* 0xffdfffff12127812 */ /* 0x000fe400078ec0ff */
[----:B----4-:R-:W-:Y:S01]  /*8d460*/  ISETP.LT.AND P1, PT, R126, UR16, !P0 ;  /* 0x000000107e007c0c */ /* 0x010fe2000c721270 */
[----:B-1----:R-:W-:Y:S01]  /*8d470*/  VIADD R38, R38, UR4 ;  /* 0x0000000426267c36 */ /* 0x002fe20008000000 */
[----:B------:R-:W-:Y:S01]  /*8d480*/  ULDC UR4, c[0x0][0x248] ;  /* 0x0000920000047ab9 */ /* 0x000fe20000000800 */
[----:B------:R-:W-:-:S10]  /*8d490*/  ULDC UR16, c[0x0][0x228] ;  /* 0x00008a0000107ab9 */ /* 0x000fd40000000800 */
[----:B------:R-:W-:Y:S02]  /*8d4a0*/  @P1 LOP3.LUT R18, R18, 0x200000, RZ, 0xfc, !PT ;  /* 0x0020000012121812 */ /* 0x000fe400078efcff */
[----:B--2---:R-:W-:Y:S01]  /*8d4b0*/  ISETP.LT.AND P1, PT, R125, UR17, !P0 ;  /* 0x000000117d007c0c */ /* 0x004fe2000c721270 */
[----:B------:R1:W-:Y:S01]  /*8d4c0*/  STL [R1+0x10c], R38 ;  /* 0x00010c2601007387 */ /* 0x0003e20000100800 */
[----:B------:R-:W-:Y:S01]  /*8d4d0*/  LOP3.LUT R18, R18, 0xffefffff, RZ, 0xc0, !PT ;  /* 0xffefffff12127812 */ /* 0x000fe200078ec0ff */
[----:B------:R-:W-:-:S10]  /*8d4e0*/  ULDC UR17, c[0x0][0x228] ;  /* 0x00008a0000117ab9 */ /* 0x000fd40000000800 */
[----:B------:R-:W-:Y:S02]  /*8d4f0*/  @P1 LOP3.LUT R18, R18, 0x100000, RZ, 0xfc, !PT ;  /* 0x0010000012121812 */ /* 0x000fe400078efcff */
[----:B------:R-:W-:Y:S01]  /*8d500*/  ISETP.LT.AND P1, PT, R124, UR28, !P0 ;  /* 0x0000001c7c007c0c */ /* 0x000fe2000c721270 */
[----:B-1----:R-:W-:Y:S01]  /*8d510*/  VIADD R38, R38, UR4 ;  /* 0x0000000426267c36 */ /* 0x002fe20008000000 */
[----:B------:R-:W-:Y:S01]  /*8d520*/  LOP3.LUT R18, R18, 0xfff7ffff, RZ, 0xc0, !PT ;  /* 0xfff7ffff12127812 */ /* 0x000fe200078ec0ff */
[----:B------:R-:W-:Y:S01]  /*8d530*/  ULDC UR4, c[0x0][0x248] ;  /* 0x0000920000047ab9 */ /* 0x000fe20000000800 */
[----:B------:R-:W-:-:S09]  /*8d540*/  ULDC UR28, c[0x0][0x228] ;  /* 0x00008a00001c7ab9 */ /* 0x000fd20000000800 */
[----:B------:R-:W-:-:S04]  /*8d550*/  @P1 LOP3.LUT R18, R18, 0x80000, RZ, 0xfc, !PT ;  /* 0x0008000012121812 */ /* 0x000fc800078efcff */
[----:B------:R-:W-:Y:S02]  /*8d560*/  LOP3.LUT R18, R18, 0xfffdffff, RZ, 0xc0, !PT ;  /* 0xfffdffff12127812 */ /* 0x000fe400078ec0ff */
[----:B------:R-:W-:Y:S01]  /*8d570*/  ISETP.LT.AND P1, PT, R114, UR59, !P0 ;  /* 0x0000003b72007c0c */ /* 0x000fe2000c721270 */
[----:B------:R1:W-:Y:S01]  /*8d580*/  STL [R1+0x114], R38 ;  /* 0x0001142601007387 */ /* 0x0003e20000100800 */
[----:B------:R-:W-:-:S11]  /*8d590*/  ULDC UR59, c[0x0][0x228] ;  /* 0x00008a00003b7ab9 */ /* 0x000fd60000000800 */
[----:B------:R-:W-:Y:S02]  /*8d5a0*/  @P1 LOP3.LUT R18, R18, 0x20000, RZ, 0xfc, !PT ;  /* 0x0002000012121812 */ /* 0x000fe400078efcff */
[----:B------:R-:W-:Y:S01]  /*8d5b0*/  ISETP.LT.AND P1, PT, R113, UR58, !P0 ;  /* 0x0000003a71007c0c */ /* 0x000fe2000c721270 */
[----:B-1----:R-:W-:Y:S01]  /*8d5c0*/  VIADD R38, R38, UR4 ;  /* 0x0000000426267c36 */ /* 0x002fe20008000000 */
[----:B------:R-:W-:Y:S01]  /*8d5d0*/  LOP3.LUT R18, R18, 0xfffeffff, RZ, 0xc0, !PT ;  /* 0xfffeffff12127812 */ /* 0x000fe200078ec0ff */
[----:B------:R-:W-:Y:S01]  /*8d5e0*/  ULDC UR4, c[0x0][0x248] ;  /* 0x0000920000047ab9 */ /* 0x000fe20000000800 */
[----:B------:R-:W-:Y:S02]  /*8d5f0*/  ULDC UR58, c[0x0][0x228] ;  /* 0x00008a00003a7ab9 */ /* 0x000fe40000000800 */
[----:B------:R1:W-:Y:S07]  /*8d600*/  STL [R1+0x118], R38 ;  /* 0x0001182601007387 */ /* 0x0003ee0000100800 */
[----:B------:R-:W-:-:S02]  /*8d610*/  @P1 LOP3.LUT R18, R18, 0x10000, RZ, 0xfc, !PT ;  /* 0x0001000012121812 */ /* 0x000fc400078efcff */
[----:B------:R-:W-:Y:S02]  /*8d620*/  ISETP.LT.AND P1, PT, R112, UR9, !P0 ;  /* 0x0000000970007c0c */ /* 0x000fe4000c721270 */
[----:B-1----:R-:W-:Y:S01]  /*8d630*/  IADD3 R38, R38, UR4, RZ ;  /* 0x0000000426267c10 */ /* 0x002fe2000fffe0ff */
[----:B------:R-:W-:-:S04]  /*8d640*/  ULDC UR4, c[0x0][0x248] ;  /* 0x0000920000047ab9 */ /* 0x000fc80000000800 */
[----:B------:R1:W-:Y:S01]  /*8d650*/  STL [R1+0x11c], R38 ;  /* 0x00011c2601007387 */ /* 0x0003e20000100800 */
[----:B------:R-:W-:Y:S01]  /*8d660*/  ISETP.LT.AND P0, PT, R111, UR8, !P0 ;  /* 0x000000086f007c0c */ /* 0x000fe2000c701270 */
[----:B------:R-:W-:Y:S01]  /*8d670*/  ULDC.64 UR8, c[0x0][0x228] ;  /* 0x00008a0000087ab9 */ /* 0x000fe20000000a00 */
[----:B------:R-:W-:Y:S01]  /*8d680*/  LOP3.LUT R18, R18, 0xffff7fff, RZ, 0xc0, !PT ;  /* 0xffff7fff12127812 */ /* 0x000fe200078ec0ff */
[----:B-1----:R-:W-:Y:S01]  /*8d690*/  VIADD R38, R38, UR4 ;  /* 0x0000000426267c36 */ /* 0x002fe20008000000 */
[----:B------:R-:W-:Y:S02]  /*8d6a0*/  ULDC UR4, c[0x0][0x248] ;  /* 0x0000920000047ab9 */ /* 0x000fe40000000800 */
[----:B------:R-:W-:Y:S02]  /*8d6b0*/  @P1 LOP3.LUT R18, R18, 0x8000, RZ, 0xfc, !PT ;  /* 0x0000800012121812 */ /* 0x000fe400078efcff */
[----:B------:R1:W-:Y:S02]  /*8d6c0*/  STL [R1+0x130], R38 ;  /* 0x0001302601007387 */ /* 0x0003e40000100800 */
[----:B------:R-:W-:Y:S01]  /*8d6d0*/  LOP3.LUT R18, R18, 0xffffbfff, RZ, 0xc0, !PT ;  /* 0xffffbfff12127812 */ /* 0x000fe200078ec0ff */
[----:B-1----:R-:W-:Y:S01]  /*8d6e0*/  VIADD R38, R38, UR4 ;  /* 0x0000000426267c36 */ /* 0x002fe20008000000 */
[----:B------:R-:W-:-:S03]  /*8d6f0*/  ULDC UR4, c[0x0][0x248] ;  /* 0x0000920000047ab9 */ /* 0x000fc60000000800 */
[----:B------:R-:W-:Y:S01]  /*8d700*/  VIADD R39, R38, UR4 ;  /* 0x0000000426277c36 */ /* 0x000fe20008000000 */
[----:B------:R1:W-:Y:S01]  /*8d710*/  STL [R1+0x134], R38 ;  /* 0x0001342601007387 */ /* 0x0003e20000100800 */
[----:B------:R-:W-:Y:S01]  /*8d720*/  UMOV UR4, UR9 ;  /* 0x0000000900047c82 */ /* 0x000fe20008000000 */
[----:B------:R-:W-:Y:S01]  /*8d730*/  @P0 LOP3.LUT R18, R18, 0x4000, RZ, 0xfc, !PT ;  /* 0x0000400012120812 */ /* 0x000fe200078efcff */
[----:B------:R-:W-:Y:S01]  /*8d740*/  UMOV UR60, UR8 ;  /* 0x00000008003c7c82 */ /* 0x000fe20008000000 */
[----:B------:R-:W-:Y:S01]  /*8d750*/  ULDC.64 UR8, c[0x0][0x228] ;  /* 0x00008a0000087ab9 */ /* 0x000fe20000000a00 */
[----:B-1----:R-:W-:-:S05]  /*8d760*/  VIADD R38, R226, 0x3f ;  /* 0x0000003fe2267836 */ /* 0x002fca0000000000 */
[----:B------:R-:W-:Y:S01]  /*8d770*/  ISETP.GE.AND P0, PT, R38, UR4, PT ;  /* 0x0000000426007c0c */ /* 0x000fe2000bf06270 */
[----:B------:R-:W-:-:S03]  /*8d780*/  ULDC UR4, c[0x0][0x248] ;  /* 0x0000920000047ab9 */ /* 0x000fc60000000800 */
[----:B------:R-:W-:Y:S02]  /*8d790*/  ISETP.LT.AND P1, PT, R115, UR8, !P0 ;  /* 0x0000000873007c0c */ /* 0x000fe4000c721270 */
[----:B------:R-:W-:Y:S02]  /*8d7a0*/  ISETP.LT.AND P3, PT, R126, UR6, !P0 ;  /* 0x000000067e007c0c */ /* 0x000fe4000c761270 */
[----:B------:R-:W-:Y:S02]  /*8d7b0*/  LOP3.LUT R18, R18, 0xfffffbff, RZ, 0xc0, !PT ;  /* 0xfffffbff12127812 */ /* 0x000fe400078ec0ff */
[----:B------:R-:W-:Y:S01]  /*8d7c0*/  ISETP.LT.AND P2, PT, R125, UR47, !P0 ;  /* 0x0000002f7d007c0c */ /* 0x000fe2000c741270 */
[----:B------:R1:W-:Y:S01]  /*8d7d0*/  STL [R1+0x138], R39 ;  /* 0x0001382701007387 */ /* 0x0003e20000100800 */
[----:B------:R-:W-:Y:S01]  /*8d7e0*/  IADD3 R38, R226, 0x3e, RZ ;  /* 0x0000003ee2267810 */ /* 0x000fe20007ffe0ff */
[----:B------:R-:W-:-:S04]  /*8d7f0*/  ULDC UR47, c[0x0][0x228] ;  /* 0x00008a00002f7ab9 */ /* 0x000fc80000000800 */
[----:B------:R-:W-:-:S04]  /*8d800*/  @P1 LOP3.LUT R18, R18, 0x400, RZ, 0xfc, !PT ;  /* 0x0000040012121812 */ /* 0x000fc800078efcff */
[----:B------:R-:W-:-:S04]  /*8d810*/  LOP3.LUT R18, R18, 0xffffdfff, RZ, 0xc0, !PT ;  /* 0xffffdfff12127812 */ /* 0x000fc800078ec0ff */
[----:B------:R-:W-:Y:S02]  /*8d820*/  @P3 LOP3.LUT R18, R18, 0x2000, RZ, 0xfc, !PT ;  /* 0x0000200012123812 */ /* 0x000fe400078efcff */
[----:B------:R-:W-:Y:S01]  /*8d830*/  ISETP.LT.AND P1, PT, R124, UR7, !P0 ;  /* 0x000000077c007c0c */ /* 0x000fe2000c721270 */
[----:B------:R-:W-:Y:S01]  /*8d840*/  ULDC.64 UR6, c[0x0][0x228] ;  /* 0x00008a0000067ab9 */ /* 0x000fe20000000a00 */
[----:B------:R-:W-:-:S04]  /*8d850*/  LOP3.LUT R18, R18, 0xffffefff, RZ, 0xc0, !PT ;  /* 0xffffefff12127812 */ /* 0x000fc800078ec0ff */
[----:B------:R-:W-:Y:S02]  /*8d860*/  @P2 LOP3.LUT R18, R18, 0x1000, RZ, 0xfc, !PT ;  /* 0x0000100012122812 */ /* 0x000fe400078efcff */
[----:B------:R-:W-:Y:S01]  /*8d870*/  ISETP.LT.AND P3, PT, R114, UR51, !P0 ;  /* 0x0000003372007c0c */ /* 0x000fe2000c761270 */
[----:B-1----:R-:W-:Y:S01]  /*8d880*/  VIADD R39, R39, UR4 ;  /* 0x0000000427277c36 */ /* 0x002fe20008000000 */
[----:B------:R-:W-:Y:S01]  /*8d890*/  LOP3.LUT R18, R18, 0xfffff7ff, RZ, 0xc0, !PT ;  /* 0xfffff7ff12127812 */ /* 0x000fe200078ec0ff */
[----:B------:R-:W-:Y:S01]  /*8d8a0*/  ULDC UR4, c[0x0][0x248] ;  /* 0x0000920000047ab9 */ /* 0x000fe20000000800 */
[----:B------:R-:W-:Y:S01]  /*8d8b0*/  ISETP.LT.AND P2, PT, R113, UR50, !P0 ;  /* 0x0000003271007c0c */ /* 0x000fe2000c741270 */
[----:B------:R-:W-:Y:S01]  /*8d8c0*/  ULDC UR51, c[0x0][0x228] ;  /* 0x00008a0000337ab9 */ /* 0x000fe20000000800 */
[----:B------:R-:W-:Y:S01]  /*8d8d0*/  @P1 LOP3.LUT R18, R18, 0x800, RZ, 0xfc, !PT ;  /* 0x0000080012121812 */ /* 0x000fe200078efcff */
[----:B------:R1:W-:Y:S01]  /*8d8e0*/  STL [R1+0x140], R39 ;  /* 0x0001402701007387 */ /* 0x0003e20000100800 */
[----:B------:R-:W-:-:S02]  /*8d8f0*/  ULDC UR50, c[0x0][0x228] ;  /* 0x00008a0000327ab9 */ /* 0x000fc40000000800 */
[----:B------:R-:W-:-:S04]  /*8d900*/  LOP3.LUT R18, R18, 0xfffffdff, RZ, 0xc0, !PT ;  /* 0xfffffdff12127812 */ /* 0x000fc800078ec0ff */
[----:B------:R-:W-:Y:S02]  /*8d910*/  @P3 LOP3.LUT R18, R18, 0x200, RZ, 0xfc, !PT ;  /* 0x0000020012123812 */ /* 0x000fe400078efcff */
[----:B------:R-:W-:Y:S01]  /*8d920*/  ISETP.LT.AND P1, PT, R112, UR49, !P0 ;  /* 0x0000003170007c0c */ /* 0x000fe2000c721270 */
[----:B-1----:R-:W-:Y:S01]  /*8d930*/  VIADD R39, R39, UR4 ;  /* 0x0000000427277c36 */ /* 0x002fe20008000000 */
[----:B------:R-:W-:Y:S01]  /*8d940*/  LOP3.LUT R18, R18, 0xfffffeff, RZ, 0xc0, !PT ;  /* 0xfffffeff12127812 */ /* 0x000fe200078ec0ff */
[----:B------:R-:W-:-:S03]  /*8d950*/  ULDC UR49, c[0x0][0x228] ;  /* 0x00008a0000317ab9 */ /* 0x000fc60000000800 */
[----:B------:R-:W-:Y:S02]  /*8d960*/  @P2 LOP3.LUT R18, R18, 0x100, RZ, 0xfc, !PT ;  /* 0x0000010012122812 */ /* 0x000fe400078efcff */
[----:B------:R-:W-:Y:S01]  /*8d970*/  ISETP.LT.AND P0, PT, R111, UR48, !P0 ;  /* 0x000000306f007c0c */ /* 0x000fe2000c701270 */
[----:B------:R1:W-:Y:S01]  /*8d980*/  STL [R1+0x144], R39 ;  /* 0x0001442701007387 */ /* 0x0003e20000100800 */
[----:B------:R-:W-:Y:S01]  /*8d990*/  LOP3.LUT R18, R18, 0xffffff7f, RZ, 0xc0, !PT ;  /* 0xffffff7f12127812 */ /* 0x000fe200078ec0ff */
[----:B------:R-:W-:-:S03]  /*8d9a0*/  ULDC UR48, c[0x0][0x228] ;  /* 0x00008a0000307ab9 */ /* 0x000fc60000000800 */
[----:B------:R-:W-:-:S04]  /*8d9b0*/  @P1 LOP3.LUT R18, R18, 0x80, RZ, 0xfc, !PT ;  /* 0x0000008012121812 */ /* 0x000fc800078efcff */
[----:B------:R-:W-:-:S04]  /*8d9c0*/  LOP3.LUT R18, R18, 0xffffffbf, RZ, 0xc0, !PT ;  /* 0xffffffbf12127812 */ /* 0x000fc800078ec0ff */
[----:B------:R-:W-:Y:S02]  /*8d9d0*/  @P0 LOP3.LUT R18, R18, 0x40, RZ, 0xfc, !PT ;  /* 0x0000004012120812 */ /* 0x000fe400078efcff */
[----:B------:R-:W-:Y:S02]  /*8d9e0*/  ISETP.GE.AND P0, PT, R38, UR5, PT ;  /* 0x0000000526007c0c */ /* 0x000fe4000bf06270 */
[----:B------:R-:W-:Y:S01]  /*8d9f0*/  LOP3.LUT R18, R18, 0xfffffffb, RZ, 0xc0, !PT ;  /* 0xfffffffb12127812 */ /* 0x000fe200078ec0ff */
[----:B------:R-:W-:Y:S01]  /*8da00*/  VIADD R38, R226, 0x3d ;  /* 0x0000003de2267836 */ /* 0x000fe20000000000 */
[----:B------:R-:W-:Y:S01]  /*8da10*/  ISETP.LT.AND P1, PT, R115, UR6, !P0 ;  /* 0x0000000673007c0c */ /* 0x000fe2000c721270 */
[----:B------:R-:W-:Y:S01]  /*8da20*/  ULDC.64 UR4, c[0x0][0x228] ;  /* 0x00008a0000047ab9 */ /* 0x000fe20000000a00 */
[----:B------:R-:W-:Y:S01]  /*8da30*/  ISETP.LT.AND P3, PT, R126, UR43, !P0 ;  /* 0x0000002b7e007c0c */ /* 0x000fe2000c761270 */
[----:B------:R-:W-:Y:S01]  /*8da40*/  ULDC UR43, c[0x0][0x228] ;  /* 0x00008a00002b7ab9 */ /* 0x000fe20000000800 */
[----:B------:R-:W-:Y:S01]  /*8da50*/  ISETP.LT.AND P2, PT, R125, UR46, !P0 ;  /* 0x0000002e7d007c0c */ /* 0x000fe2000c741270 */
[----:B------:R-:W-:-:S08]  /*8da60*/  ULDC UR46, c[0x0][0x228] ;  /* 0x00008a00002e7ab9 */ /* 0x000fd00000000800 */
[----:B------:R-:W-:-:S04]  /*8da70*/  @P1 LOP3.LUT R18, R18, 0x4, RZ, 0xfc, !PT ;  /* 0x0000000412121812 */ /* 0x000fc800078efcff */
[----:B------:R-:W-:-:S04]  /*8da80*/  LOP3.LUT R18, R18, 0xffffffdf, RZ, 0xc0, !PT ;  /* 0xffffffdf12127812 */ /* 0x000fc800078ec0ff */
[----:B------:R-:W-:Y:S02]  /*8da90*/  @P3 LOP3.LUT R18, R18, 0x20, RZ, 0xfc, !PT ;  /* 0x0000002012123812 */ /* 0x000fe400078efcff */
[----:B------:R-:W-:Y:S01]  /*8daa0*/  ISETP.LT.AND P1, PT, R124, UR56, !P0 ;  /* 0x000000387c007c0c */ /* 0x000fe2000c721270 */
[----:B------:R-:W-:Y:S01]  /*8dab0*/  ULDC UR56, c[0x0][0x228] ;  /* 0x00008a0000387ab9 */ /* 0x000fe20000000800 */
[----:B------:R-:W-:-:S04]  /*8dac0*/  LOP3.LUT R18, R18, 0xffffffef, RZ, 0xc0, !PT ;  /* 0xffffffef12127812 */ /* 0x000fc800078ec0ff */
[----:B------:R-:W-:-:S04]  /*8dad0*/  @P2 LOP3.LUT R18, R18, 0x10, RZ, 0xfc, !PT ;  /* 0x0000001012122812 */ /* 0x000fc800078efcff */
[----:B------:R-:W-:-:S04]  /*8dae0*/  LOP3.LUT R18, R18, 0xfffffff7, RZ, 0xc0, !PT ;  /* 0xfffffff712127812 */ /* 0x000fc800078ec0ff */
[----:B------:R-:W-:Y:S02]  /*8daf0*/  @P1 LOP3.LUT R18, R18, 0x8, RZ, 0xfc, !PT ;  /* 0x0000000812121812 */ /* 0x000fe400078efcff */
[----:B------:R-:W-:Y:S01]  /*8db00*/  ISETP.LT.AND P1, PT, R112, UR42, !P0 ;  /* 0x0000002a70007c0c */ /* 0x000fe2000c721270 */
[----:B------:R-:W-:Y:S01]  /*8db10*/  ULDC UR42, c[0x0][0x228] ;  /* 0x00008a00002a7ab9 */ /* 0x000fe20000000800 */
[----:B------:R-:W-:Y:S01]  /*8db20*/  ISETP.LT.AND P3, PT, R114, UR45, !P0 ;  /* 0x0000002d72007c0c */ /* 0x000fe2000c761270 */
[----:B------:R-:W-:Y:S01]  /*8db30*/  ULDC UR45, c[0x0][0x228] ;  /* 0x00008a00002d7ab9 */ /* 0x000fe20000000800 */
[----:B------:R-:W-:Y:S01]  /*8db40*/  ISETP.LT.AND P2, PT, R113, UR44, !P0 ;  /* 0x0000002c71007c0c */ /* 0x000fe2000c741270 */
[----:B------:R-:W-:Y:S01]  /*8db50*/  ULDC UR44, c[0x0][0x228] ;  /* 0x00008a00002c7ab9 */ /* 0x000fe20000000800 */
[----:B------:R-:W-:Y:S01]  /*8db60*/  ISETP.LT.AND P0, PT, R111, UR57, !P0 ;  /* 0x000000396f007c0c */ /* 0x000fe2000c701270 */
[----:B------:R-:W-:-:S06]  /*8db70*/  ULDC UR57, c[0x0][0x228] ;  /* 0x00008a0000397ab9 */ /* 0x000fcc0000000800 */
[----:B------:R-:W-:-:S04]  /*8db80*/  @P1 LOP3.LUT R36, R36, 0x80000000, RZ, 0xfc, !PT ;  /* 0x8000000024241812 */ /* 0x000fc800078efcff */
[----:B------:R-:W-:-:S04]  /*8db90*/  LOP3.LUT R36, R36, 0xbfffffff, RZ, 0xc0, !PT ;  /* 0xbfffffff24247812 */ /* 0x000fc800078ec0ff */
[----:B------:R-:W-:Y:S02]  /*8dba0*/  @P0 LOP3.LUT R36, R36, 0x40000000, RZ, 0xfc, !PT ;  /* 0x4000000024240812 */ /* 0x000fe400078efcff */
[----:B------:R-:W-:Y:S02]  /*8dbb0*/  ISETP.GE.AND P0, PT, R38, UR9, PT ;  /* 0x0000000926007c0c */ /* 0x000fe4000bf06270 */
[----:B------:R-:W-:Y:S02]  /*8dbc0*/  LOP3.LUT R18, R18, 0xfffffffd, RZ, 0xc0, !PT ;  /* 0xfffffffd12127812 */ /* 0x000fe400078ec0ff */
[----:B------:R-:W-:Y:S01]  /*8dbd0*/  LOP3.LUT R36, R36, 0xfbffffff, RZ, 0xc0, !PT ;  /* 0xfbffffff24247812 */ /* 0x000fe200078ec0ff */
[----:B------:R-:W-:Y:S01]  /*8dbe0*/  VIADD R38, R226, 0x3c ;  /* 0x0000003ce2267836 */ /* 0x000fe20000000000 */
[----:B------:R-:W-:Y:S01]  /*8dbf0*/  ISETP.LT.AND P1, PT, R115, UR4, !P0 ;  /* 0x0000000473007c0c */ /* 0x000fe2000c721270 */
[----:B------:R-:W-:Y:S01]  /*8dc00*/  ULDC.64 UR8, c[0x0][0x228] ;  /* 0x00008a0000087ab9 */ /* 0x000fe20000000a00 */
[----:B------:R-:W-:Y:S01]  /*8dc10*/  @P3 LOP3.LUT R18, R18, 0x2, RZ, 0xfc, !PT ;  /* 0x0000000212123812 */ /* 0x000fe200078efcff */
[----:B------:R-:W-:Y:S01]  /*8dc20*/  ULDC UR4, c[0x0][0x248] ;  /* 0x0000920000047ab9 */ /* 0x000fe20000000800 */
[----:B------:R-:W-:-:S02]  /*8dc30*/  ISETP.LT.AND P3, PT, R126, UR53, !P0 ;  /* 0x000000357e007c0c */ /* 0x000fc4000c761270 */
[----:B------:R-:W-:-:S07]  /*8dc40*/  LOP3.LUT R18, R18, 0xfffffffe, RZ, 0xc0, !PT ;  /* 0xfffffffe12127812 */ /* 0x000fce00078ec0ff */
[----:B------:R-:W-:Y:S01]  /*8dc50*/  @P1 LOP3.LUT R36, R36, 0x4000000, RZ, 0xfc, !PT ;  /* 0x0400000024241812 */ /* 0x000fe200078efcff */
[----:B-1----:R-:W-:Y:S01]  /*8dc60*/  VIADD R39, R39, UR4 ;  /* 0x0000000427277c36 */ /* 0x002fe20008000000 */
[----:B------:R-:W-:Y:S01]  /*8dc70*/  @P2 LOP3.LUT R18, R18, 0x1, RZ, 0xfc, !PT ;  /* 0x0000000112122812 */ /* 0x000fe200078efcff */
[----:B------:R-:W-:Y:S01]  /*8dc80*/  ULDC UR4, c[0x0][0x248] ;  /* 0x0000920000047ab9 */ /* 0x000fe20000000800 */
[----:B------:R-:W-:Y:S01]  /*8dc90*/  ISETP.LT.AND P2, PT, R125, UR37, !P0 ;  /* 0x000000257d007c0c */ /* 0x000fe2000c741270 */
[----:B------:R-:W-:Y:S01]  /*8dca0*/  ULDC UR53, c[0x0][0x228] ;  /* 0x00008a0000357ab9 */ /* 0x000fe20000000800 */
[----:B------:R-:W-:Y:S02]  /*8dcb0*/  LOP3.LUT R36, R36, 0xdfffffff, RZ, 0xc0, !PT ;  /* 0xdfffffff24247812 */ /* 0x000fe400078ec0ff */
[----:B------:R-:W-:Y:S01]  /*8dcc0*/  ISETP.LT.AND P1, PT, R124, UR39, !P0 ;  /* 0x000000277c007c0c */ /* 0x000fe2000c721270 */
[----:B------:R1:W-:Y:S01]  /*8dcd0*/  STL [R1+0x148], R39 ;  /* 0x0001482701007387 */ /* 0x0003e20000100800 */
[----:B------:R-:W-:Y:S01]  /*8dce0*/  @P3 LOP3.LUT R36, R36, 0x20000000, RZ, 0xfc, !PT ;  /* 0x2000000024243812 */ /* 0x000fe200078efcff */
[----:B------:R-:W-:Y:S01]  /*8dcf0*/  ULDC UR39, c[0x0][0x228] ;  /* 0x00008a0000277ab9 */ /* 0x000fe20000000800 */
[----:B------:R-:W-:-:S02]  /*8dd00*/  ULDC UR37, c[0x0][0x228] ;  /* 0x00008a0000257ab9 */ /* 0x000fc40000000800 */
        /* <DEDUP_REMOVED lines=19> */
[----:B------:R-:W-:Y:S01]  /*8de40*/  ULDC UR55, c[0x0][0x228] ;  /* 0x00008a0000377ab9 */ /* 0x000fe20000000800 */
[----:B------:R-:W-:-:S04]  /*8de50*/  LOP3.LUT R36, R36, 0xff7fffff, RZ, 0xc0, !PT ;  /* 0xff7fffff24247812 */ /* 0x000fc800078ec0ff */
[----:B------:R-:W-:-:S04]  /*8de60*/  @P1 LOP3.LUT R36, R36, 0x800000, RZ, 0xfc, !PT ;  /* 0x0080000024241812 */ /* 0x000fc800078efcff */
[----:B------:R-:W-:-:S04]  /*8de70*/  LOP3.LUT R36, R36, 0xffbfffff, RZ, 0xc0, !PT ;  /* 0xffbfffff24247812 */ /* 0x000fc800078ec0ff */
[----:B------:R-:W-:Y:S02]  /*8de80*/  @P0 LOP3.LUT R36, R36, 0x400000, RZ, 0xfc, !PT ;  /* 0x0040000024240812 */ /* 0x000fe400078efcff */
[----:B------:R-:W-:Y:S01]  /*8de90*/  ISETP.GE.AND P0, PT, R38, UR7, PT ;  /* 0x0000000726007c0c */ /* 0x000fe2000bf06270 */
[----:B------:R-:W-:-:S03]  /*8dea0*/  ULDC.64 UR6, c[0x0][0x228] ;  /* 0x00008a0000067ab9 */ /* 0x000fc60000000a00 */
[----:B------:R-:W-:Y:S01]  /*8deb0*/  ISETP.LT.AND P1, PT, R115, UR8, !P0 ;  /* 0x0000000873007c0c */ /* 0x000fe2000c721270 */
[----:B------:R1:W-:Y:S01]  /*8dec0*/  STL [R1+0x190], R39 ;  /* 0x0001902701007387 */ /* 0x0003e20000100800 */
[----:B------:R-:W-:Y:S01]  /*8ded0*/  ISETP.LT.AND P3, PT, R126, UR33, !P0 ;  /* 0x000000217e007c0c */ /* 0x000fe2000c761270 */
[----:B------:R-:W-:Y:S01]  /*8dee0*/  ULDC UR8, c[0x0][0x228] ;  /* 0x00008a0000087ab9 */ /* 0x000fe20000000800 */
[----:B------:R-:W-:Y:S02]  /*8def0*/  LOP3.LUT R36, R36, 0xfffbffff, RZ, 0xc0, !PT ;  /* 0xfffbffff24247812 */ /* 0x000fe400078ec0ff */
[----:B------:R-:W-:Y:S01]  /*8df00*/  ISETP.LT.AND P2, PT, R125, UR35, !P0 ;  /* 0x000000237d007c0c */ /* 0x000fe2000c741270 */
[----:B------:R-:W-:-:S06]  /*8df10*/  ULDC UR35, c[0x0][0x228] ;  /* 0x00008a0000237ab9 */ /* 0x000fcc0000000800 */
[----:B------:R-:W-:-:S04]  /*8df20*/  @P1 LOP3.LUT R36, R36, 0x40000, RZ, 0xfc, !PT ;  /* 0x0004000024241812 */ /* 0x000fc800078efcff */
[----:B------:R-:W-:-:S04]  /*8df30*/  LOP3.LUT R36, R36, 0xffdfffff, RZ, 0xc0, !PT ;  /* 0xffdfffff24247812 */ /* 0x000fc800078ec0ff */
[----:B------:R-:W-:Y:S02]  /*8df40*/  @P3 LOP3.LUT R36, R36, 0x200000, RZ, 0xfc, !PT ;  /* 0x0020000024243812 */ /* 0x000fe400078efcff */
[----:B------:R-:W-:Y:S01]  /*8df50*/  ISETP.LT.AND P1, PT, R124, UR18, !P0 ;  /* 0x000000127c007c0c */ /* 0x000fe2000c721270 */
[----:B------:R-:W-:Y:S01]  /*8df60*/  ULDC UR18, c[0x0][0x228] ;  /* 0x00008a0000127ab9 */ /* 0x000fe20000000800 */
        /* <DEDUP_REMOVED lines=18> */
[----:B------:R-:W-:Y:S02]  /*8e090*/  IADD3 R38, R226, 0x3b, RZ ;  /* 0x0000003be2267810 */ /* 0x000fe40007ffe0ff */
        /* <DEDUP_REMOVED lines=10> */
[----:B------:R-:W-:Y:S01]  /*8e140*/  ULDC UR13, c[0x0][0x228] ;  /* 0x00008a00000d7ab9 */ /* 0x000fe20000000800 */
[----:B------:R-:W-:Y:S01]  /*8e150*/  MOV R110, UR60 ;  /* 0x0000003c006e7c02 */ /* 0x000fe20008000f00 */
[----:B------:R-:W-:Y:S01]  /*8e160*/  ULDC UR60, c[0x0][0x228] ;  /* 0x00008a00003c7ab9 */ /* 0x000fe20000000800 */
[----:B------:R-:W-:Y:S01]  /*8e170*/  LOP3.LUT R33, R33, 0x7fffffff, RZ, 0xc0, !PT ;  /* 0x7fffffff21217812 */ /* 0x000fe200078ec0ff */
[----:B------:R-:W-:-:S04]  /*8e180*/  ULDC UR6, c[0x0][0x228] ;  /* 0x00008a0000067ab9 */ /* 0x000fc80000000800 */
        /* <DEDUP_REMOVED lines=20> */
[----:B------:R-:W-:Y:S01]  /*8e2d0*/  ULDC.64 UR32, c[0x0][0x228] ;  /* 0x00008a0000207ab9 */ /* 0x000fe20000000a00 */
[----:B------:R-:W-:-:S04]  /*8e2e0*/  LOP3.LUT R36, R36, 0xffffff7f, RZ, 0xc0, !PT ;  /* 0xffffff7f24247812 */ /* 0x000fc800078ec0ff */
[----:B------:R-:W-:-:S04]  /*8e2f0*/  @P1 LOP3.LUT R36, R36, 0x80, RZ, 0xfc, !PT ;  /* 0x0000008024241812 */ /* 0x000fc800078efcff */
[----:B------:R-:W-:-:S04]  /*8e300*/  LOP3.LUT R36, R36, 0xffffffbf, RZ, 0xc0, !PT ;  /* 0xffffffbf24247812 */ /* 0x000fc800078ec0ff */
[----:B------:R-:W-:Y:S02]  /*8e310*/  @P0 LOP3.LUT R36, R36, 0x40, RZ, 0xfc, !PT ;  /* 0x0000004024240812 */ /* 0x000fe400078efcff */
[----:B------:R-:W-:Y:S02]  /*8e320*/  ISETP.GE.AND P0, PT, R38, UR9, PT ;  /* 0x0000000926007c0c */ /* 0x000fe4000bf06270 */
[----:B------:R-:W-:Y:S01]  /*8e330*/  LOP3.LUT R36, R36, 0xfffffffb, RZ, 0xc0, !PT ;  /* 0xfffffffb24247812 */ /* 0x000fe200078ec0ff */
[----:B------:R-:W-:Y:S01]  /*8e340*/  VIADD R38, R226, 0x39 ;  /* 0x00000039e2267836 */ /* 0x000fe20000000000 */
[----:B------:R-:W-:Y:S01]  /*8e350*/  ISETP.LT.AND P1, PT, R115, UR4, !P0 ;  /* 0x0000000473007c0c */ /* 0x000fe2000c721270 */
[----:B------:R-:W-:Y:S01]  /*8e360*/  ULDC UR4, c[0x0][0x248] ;  /* 0x0000920000047ab9 */ /* 0x000fe20000000800 */
[----:B------:R-:W-:Y:S01]  /*8e370*/  ISETP.LT.AND P3, PT, R126, UR20, !P0 ;  /* 0x000000147e007c0c */ /* 0x000fe2000c761270 */
[----:B------:R-:W-:Y:S01]  /*8e380*/  ULDC UR9, c[0x0][0x228] ;  /* 0x00008a0000097ab9 */ /* 0x000fe20000000800 */
[----:B------:R-:W-:-:S09]  /*8e390*/  ISETP.LT.AND P2, PT, R125, UR21, !P0 ;  /* 0x000000157d007c0c */ /* 0x000fd2000c741270 */
[----:B------:R-:W-:Y:S01]  /*8e3a0*/  @P1 LOP3.LUT R36, R36, 0x4, RZ, 0xfc, !PT ;  /* 0x0000000424241812 */ /* 0x000fe200078efcff */
[----:B-1----:R-:W-:Y:S01]  /*8e3b0*/  VIADD R39, R39, UR4 ;  /* 0x0000000427277c36 */ /* 0x002fe20008000000 */
[----:B------:R-:W-:Y:S01]  /*8e3c0*/  ISETP.LT.AND P1, PT, R124, UR22, !P0 ;  /* 0x000000167c007c0c */ /* 0x000fe2000c721270 */
[----:B------:R-:W-:Y:S01]  /*8e3d0*/  ULDC UR4, c[0x0][0x248] ;  /* 0x0000920000047ab9 */ /* 0x000fe20000000800 */
[----:B------:R-:W-:Y:S01]  /*8e3e0*/  LOP3.LUT R36, R36, 0xffffffdf, RZ, 0xc0, !PT ;  /* 0xffffffdf24247812 */ /* 0x000fe200078ec0ff */
[----:B------:R-:W-:Y:S01]  /*8e3f0*/  ULDC UR22, c[0x0][0x228] ;  /* 0x00008a0000167ab9 */ /* 0x000fe20000000800 */
[----:B------:R-:W-:Y:S01]  /*8e400*/  ULDC UR20, c[0x0][0x228] ;  /* 0x00008a0000147ab9 */ /* 0x000fe20000000800 */
[----:B------:R-:W-:Y:S01]  /*8e410*/  ULDC UR21, c[0x0][0x228] ;  /* 0x00008a0000157ab9 */ /* 0x000fe20000000800 */
[----:B------:R-:W-:-:S04]  /*8e420*/  @P3 LOP3.LUT R36, R36, 0x20, RZ, 0xfc, !PT ;  /* 0x0000002024243812 */ /* 0x000fc800078efcff */
[----:B------:R-:W-:-:S04]  /*8e430*/  LOP3.LUT R36, R36, 0xffffffef, RZ, 0xc0, !PT ;  /* 0xffffffef24247812 */ /* 0x000fc800078ec0ff */
[----:B------:R-:W-:-:S04]  /*8e440*/  @P2 LOP3.LUT R36, R36, 0x10, RZ, 0xfc, !PT ;  /* 0x0000001024242812 */ /* 0x000fc800078efcff */
[----:B------:R-:W-:-:S04]  /*8e450*/  LOP3.LUT R36, R36, 0xfffffff7, RZ, 0xc0, !PT ;  /* 0xfffffff724247812 */ /* 0x000fc800078ec0ff */
[----:B------:R-:W-:Y:S02]  /*8e460*/  @P1 LOP3.LUT R36, R36, 0x8, RZ, 0xfc, !PT ;  /* 0x0000000824241812 */ /* 0x000fe400078efcff */
[----:B------:R-:W-:Y:S02]  /*8e470*/  ISETP.LT.AND P1, PT, R112, UR30, !P0 ;  /* 0x0000001e70007c0c */ /* 0x000fe4000c721270 */
[----:B------:R-:W-:Y:S01]  /*8e480*/  ISETP.LT.AND P3, PT, R114, UR23, !P0 ;  /* 0x0000001772007c0c */ /* 0x000fe2000c761270 */
[----:B------:R1:W-:Y:S01]  /*8e490*/  STL [R1+0x194], R39 ;  /* 0x0001942701007387 */ /* 0x0003e20000100800 */
[----:B------:R-:W-:Y:S01]  /*8e4a0*/  ISETP.LT.AND P2, PT, R113, UR29, !P0 ;  /* 0x0000001d71007c0c */ /* 0x000fe2000c741270 */
[----:B------:R-:W-:Y:S01]  /*8e4b0*/  ULDC UR23, c[0x0][0x228] ;  /* 0x00008a0000177ab9 */ /* 0x000fe20000000800 */
[----:B------:R-:W-:Y:S01]  /*8e4c0*/  ISETP.LT.AND P0, PT, R111, UR31, !P0 ;  /* 0x0000001f6f007c0c */ /* 0x000fe2000c701270 */
[----:B------:R-:W-:-:S06]  /*8e4d0*/  ULDC.64 UR30, c[0x0][0x228] ;  /* 0x00008a00001e7ab9 */ /* 0x000fcc0000000a00 */
[----:B------:R-:W-:-:S04]  /*8e4e0*/  @P1 LOP3.LUT R35, R35, 0x80000000, RZ, 0xfc, !PT ;  /* 0x8000000023231812 */ /* 0x000fc800078efcff */
[----:B------:R-:W-:-:S04]  /*8e4f0*/  LOP3.LUT R35, R35, 0xbfffffff, RZ, 0xc0, !PT ;  /* 0xbfffffff23237812 */ /* 0x000fc800078ec0ff */
[----:B------:R-:W-:Y:S02]  /*8e500*/  @P0 LOP3.LUT R35, R35, 0x40000000, RZ, 0xfc, !PT ;  /* 0x4000000023230812 */ /* 0x000fe400078efcff */
[----:B------:R-:W-:Y:S02]  /*8e510*/  ISETP.GE.AND P0, PT, R38, UR7, PT ;  /* 0x0000000726007c0c */ /* 0x000fe4000bf06270 */
[----:B------:R-:W-:Y:S01]  /*8e520*/  LOP3.LUT R36, R36, 0xfffffffd, RZ, 0xc0, !PT ;  /* 0xfffffffd24247812 */ /* 0x000fe200078ec0ff */
[----:B-1----:R-:W-:Y:S01]  /*8e530*/  VIADD R39, R39, UR4 ;  /* 0x0000000427277c36 */ /* 0x002fe20008000000 */
[----:B------:R-:W-:Y:S01]  /*8e540*/  ISETP.LT.AND P1, PT, R115, UR32, !P0 ;  /* 0x0000002073007c0c */ /* 0x000fe2000c721270 */
[----:B------:R-:W-:Y:S01]  /*8e550*/  ULDC UR4, c[0x0][0x248] ;  /* 0x0000920000047ab9 */ /* 0x000fe20000000800 */
[----:B------:R-:W-:Y:S01]  /*8e560*/  @P3 LOP3.LUT R36, R36, 0x2, RZ, 0xfc, !PT ;  /* 0x0000000224243812 */ /* 0x000fe200078efcff */
[----:B------:R-:W-:Y:S01]  /*8e570*/  ULDC UR7, c[0x0][0x228] ;  /* 0x00008a0000077ab9 */ /* 0x000fe20000000800 */
[----:B------:R-:W-:-:S02]  /*8e580*/  ISETP.LT.AND P3, PT, R126, UR10, !P0 ;  /* 0x0000000a7e007c0c */ /* 0x000fc4000c761270 */
[----:B------:R-:W-:Y:S02]  /*8e590*/  LOP3.LUT R35, R35, 0xfbffffff, RZ, 0xc0, !PT ;  /* 0xfbffffff23237812 */ /* 0x000fe400078ec0ff */
[----:B------:R-:W-:Y:S01]  /*8e5a0*/  IADD3 R38, R226, 0x38, RZ ;  /* 0x00000038e2267810 */ /* 0x000fe20007ffe0ff */
[----:B------:R1:W-:Y:S01]  /*8e5b0*/  STL [R1+0x198], R39 ;  /* 0x0001982701007387 */ /* 0x0003e20000100800 */
[----:B------:R-:W-:Y:S01]  /*8e5c0*/  LOP3.LUT R36, R36, 0xfffffffe, RZ, 0xc0, !PT ;  /* 0xfffffffe24247812 */ /* 0x000fe200078ec0ff */
[----:B------:R-:W-:Y:S02]  /*8e5d0*/  ULDC UR10, c[0x0][0x228] ;  /* 0x00008a00000a7ab9 */ /* 0x000fe40000000800 */
[----:B------:R-:W-:Y:S02]  /*8e5e0*/  @P1 LOP3.LUT R35, R35, 0x4000000, RZ, 0xfc, !PT ;  /* 0x0400000023231812 */ /* 0x000fe400078efcff */
[----:B------:R-:W-:Y:S02]  /*8e5f0*/  @P2 LOP3.LUT R36, R36, 0x1, RZ, 0xfc, !PT ;  /* 0x0000000124242812 */ /* 0x000fe400078efcff */
[----:B------:R-:W-:Y:S01]  /*8e600*/  ISETP.LT.AND P2, PT, R125, UR11, !P0 ;  /* 0x0000000b7d007c0c */ /* 0x000fe2000c741270 */
[----:B------:R-:W-:Y:S01]  /*8e610*/  ULDC UR11, c[0x0][0x228] ;  /* 0x00008a00000b7ab9 */ /* 0x000fe20000000800 */
        /* <DEDUP_REMOVED lines=9> */
[----:B------:R-:W-:-:S03]  /*8e6b0*/  ULDC UR4, c[0x0][0x228] ;  /* 0x00008a0000047ab9 */ /* 0x000fc60000000800 */
[----:B------:R-:W-:-:S04]  /*8e6c0*/  LOP3.LUT R35, R35, 0xf7ffffff, RZ, 0xc0, !PT ;  /* 0xf7ffffff23237812 */ /* 0x000fc800078ec0ff */
[----:B------:R-:W-:Y:S02]  /*8e6d0*/  @P1 LOP3.LUT R35, R35, 0x8000000, RZ, 0xfc, !PT ;  /* 0x0800000023231812 */ /* 0x000fe400078efcff */
[----:B------:R-:W-:Y:S01]  /*8e6e0*/  ISETP.LT.AND P2, PT, R113, UR16, !P0 ;  /* 0x0000001071007c0c */ /* 0x000fe2000c741270 */
[----:B------:R1:W-:Y:S01]  /*8e6f0*/  STL [R1+0x19c], R39 ;  /* 0x00019c2701007387 */ /* 0x0003e20000100800 */
[----:B------:R-:W-:Y:S01]  /*8e700*/  LOP3.LUT R35, R35, 0xfdffffff, RZ, 0xc0, !PT ;  /* 0xfdffffff23237812 */ /* 0x000fe200078ec0ff */
[----:B------:R-:W-:-:S03]  /*8e710*/  ULDC UR16, c[0x0][0x228] ;  /* 0x00008a0000107ab9 */ /* 0x000fc60000000800 */
        /* <DEDUP_REMOVED lines=18> */
[----:B------:R-:W-:Y:S01]  /*8e840*/  ISETP.LT.AND P1, PT, R125, UR57, !P0 ;  /* 0x000000397d007c0c */ /* 0x000fe2000c721270 */
[----:B------:R-:W-:-:S08]  /*8e850*/  ULDC UR57, c[0x0][0x228] ;  /* 0x00008a0000397ab9 */ /* 0x000fd00000000800 */
[----:B------:R-:W-:-:S04]  /*8e860*/  @P3 LOP3.LUT R35, R35, 0x40000, RZ, 0xfc, !PT ;  /* 0x0004000023233812 */ /* 0x000fc800078efcff */
        /* <DEDUP_REMOVED lines=33> */
[----:B------:R-:W-:-:S07]  /*8ea80*/  ULDC UR58, c[0x0][0x228] ;  /* 0x00008a00003a7ab9 */ /* 0x000fce0000000800 */
[----:B------:R-:W-:-:S04]  /*8ea90*/  @P1 LOP3.LUT R35, R35, 0x400, RZ, 0xfc, !PT ;  /* 0x0000040023231812 */ /* 0x000fc800078efcff */
        /* <DEDUP_REMOVED lines=25> */
[----:B------:R-:W-:Y:S02]  /*8ec30*/  ULDC UR50, c[0x0][0x228] ;  /* 0x00008a0000327ab9 */ /* 0x000fe40000000800 */
[----:B------:R-:W-:-:S04]  /*8ec40*/  @P1 LOP3.LUT R35, R35, 0x80, RZ, 0xfc, !PT ;  /* 0x0000008023231812 */ /* 0x000fc800078efcff */
[----:B------:R-:W-:-:S04]  /*8ec50*/  LOP3.LUT R35, R35, 0xffffffbf, RZ, 0xc0, !PT ;  /* 0xffffffbf23237812 */ /* 0x000fc800078ec0ff */
[----:B------:R-:W-:Y:S02]  /*8ec60*/  @P0 LOP3.LUT R35, R35, 0x40, RZ, 0xfc, !PT ;  /* 0x0000004023230812 */ /* 0x000fe400078efcff */
[----:B------:R-:W-:Y:S01]  /*8ec70*/  ISETP.GE.AND P0, PT, R38, UR31, PT ;  /* 0x0000001f26007c0c */ /* 0x000fe2000bf06270 */
[----:B------:R-:W-:-:S03]  /*8ec80*/  ULDC.64 UR30, c[0x0][0x228] ;  /* 0x00008a00001e7ab9 */ /* 0x000fc60000000a00 */
[----:B------:R-:W-:Y:S01]  /*8ec90*/  ISETP.LT.AND P1, PT, R115, UR32, !P0 ;  /* 0x0000002073007c0c */ /* 0x000fe2000c721270 */
[----:B------:R-:W-:Y:S01]  /*8eca0*/  ULDC UR32, c[0x0][0x228] ;  /* 0x00008a0000207ab9 */ /* 0x000fe20000000800 */
[----:B------:R-:W-:Y:S01]  /*8ecb0*/  ISETP.LT.AND P3, PT, R126, UR57, !P0 ;  /* 0x000000397e007c0c */ /* 0x000fe2000c761270 */
[----:B------:R1:W-:Y:S01]  /*8ecc0*/  STL [R1+0x1c4], R39 ;  /* 0x0001c42701007387 */ /* 0x0003e20000100800 */
[----:B------:R-:W-:Y:S01]  /*8ecd0*/  LOP3.LUT R35, R35, 0xfffffffb, RZ, 0xc0, !PT ;  /* 0xfffffffb23237812 */ /* 0x000fe200078ec0ff */
[----:B------:R-:W-:Y:S01]  /*8ece0*/  ULDC UR57, c[0x0][0x228] ;  /* 0x00008a0000397ab9 */ /* 0x000fe20000000800 */
        /* <DEDUP_REMOVED lines=11> */
[----:B------:R-:W-:Y:S02]  /*8eda0*/  ISETP.LT.AND P1, PT, R112, UR45, !P0 ;  /* 0x0000002d70007c0c */ /* 0x000fe4000c721270 */
[----:B------:R-:W-:Y:S01]  /*8edb0*/  IADD3 R38, R226, 0x35, RZ ;  /* 0x00000035e2267810 */ /* 0x000fe20007ffe0ff */
[----:B-1----:R-:W-:Y:S01]  /*8edc0*/  VIADD R39, R39, UR28 ;  /* 0x0000001c27277c36 */ /* 0x002fe20008000000 */
[----:B------:R-:W-:Y:S01]  /*8edd0*/  ISETP.LT.AND P3, PT, R114, UR43, !P0 ;  /* 0x0000002b72007c0c */ /* 0x000fe2000c761270 */
[----:B------:R-:W-:Y:S01]  /*8ede0*/  ULDC UR45, c[0x0][0x228] ;  /* 0x00008a00002d7ab9 */ /* 0x000fe20000000800 */
[----:B------:R-:W-:Y:S01]  /*8edf0*/  ISETP.LT.AND P2, PT, R113, UR44, !P0 ;  /* 0x0000002c71007c0c */ /* 0x000fe2000c741270 */
[----:B------:R-:W-:Y:S01]  /*8ee00*/  ULDC UR43, c[0x0][0x228] ;  /* 0x00008a00002b7ab9 */ /* 0x000fe20000000800 */
[----:B------:R-:W-:-:S05]  /*8ee10*/  ISETP.LT.AND P0, PT, R111, UR46, !P0 ;  /* 0x0000002e6f007c0c */ /* 0x000fca000c701270 */
[----:B------:R-:W-:Y:S02]  /*8ee20*/  @P1 LOP3.LUT R34, R34, 0x80000000, RZ, 0xfc, !PT ;  /* 0x8000000022221812 */ /* 0x000fe400078efcff */
[----:B------:R-:W-:Y:S01]  /*8ee30*/  LOP3.LUT R35, R35, 0xfffffffd, RZ, 0xc0, !PT ;  /* 0xfffffffd23237812 */ /* 0x000fe200078ec0ff */
[----:B------:R1:W-:Y:S01]  /*8ee40*/  STL [R1+0x1c8], R39 ;  /* 0x0001c82701007387 */ /* 0x0003e20000100800 */
[----:B------:R-:W-:Y:S01]  /*8ee50*/  LOP3.LUT R34, R34, 0xbfffffff, RZ, 0xc0, !PT ;  /* 0xbfffffff22227812 */ /* 0x000fe200078ec0ff */
[----:B------:R-:W-:Y:S01]  /*8ee60*/  ULDC UR44, c[0x0][0x228] ;  /* 0x00008a00002c7ab9 */ /* 0x000fe20000000800 */
[----:B------:R-:W-:Y:S01]  /*8ee70*/  LOP3.LUT R32, R32, 0x7fffffff, RZ, 0xc0, !PT ;  /* 0x7fffffff20207812 */ /* 0x000fe200078ec0ff */
[----:B------:R-:W-:Y:S01]  /*8ee80*/  ULDC UR46, c[0x0][0x228] ;  /* 0x00008a00002e7ab9 */ /* 0x000fe20000000800 */
[----:B------:R-:W-:Y:S02]  /*8ee90*/  @P0 LOP3.LUT R34, R34, 0x40000000, RZ, 0xfc, !PT ;  /* 0x4000000022220812 */ /* 0x000fe400078efcff */
[----:B------:R-:W-:-:S02]  /*8eea0*/  ISETP.GE.AND P0, PT, R38, UR29, PT ;  /* 0x0000001d26007c0c */ /* 0x000fc4000bf06270 */
[----:B------:R-:W-:Y:S02]  /*8eeb0*/  @P3 LOP3.LUT R35, R35, 0x2, RZ, 0xfc, !PT ;  /* 0x0000000223233812 */ /* 0x000fe400078efcff */
[----:B------:R-:W-:Y:S01]  /*8eec0*/  LOP3.LUT R34, R34, 0xfbffffff, RZ, 0xc0, !PT ;  /* 0xfbffffff22227812 */ /* 0x000fe200078ec0ff */
[----:B------:R-:W-:Y:S01]  /*8eed0*/  VIADD R38, R226, 0x34 ;  /* 0x00000034e2267836 */ /* 0x000fe20000000000 */
[----:B------:R-:W-:Y:S01]  /*8eee0*/  ISETP.LT.AND P1, PT, R115, UR30, !P0 ;  /* 0x0000001e73007c0c */ /* 0x000fe2000c721270 */
[----:B------:R-:W-:Y:S01]  /*8eef0*/  ULDC.64 UR28, c[0x0][0x228] ;  /* 0x00008a00001c7ab9 */ /* 0x000fe20000000a00 */
[----:B------:R-:W-:Y:S01]  /*8ef00*/  ISETP.LT.AND P3, PT, R126, UR42, !P0 ;  /* 0x0000002a7e007c0c */ /* 0x000fe2000c761270 */
[----:B------:R-:W-:Y:S01]  /*8ef10*/  ULDC UR30, c[0x0][0x228] ;  /* 0x00008a00001e7ab9 */ /* 0x000fe20000000800 */
[----:B------:R-:W-:Y:S01]  /*8ef20*/  LOP3.LUT R35, R35, 0xfffffffe, RZ, 0xc0, !PT ;  /* 0xfffffffe23237812 */ /* 0x000fe200078ec0ff */
[----:B------:R-:W-:-:S03]  /*8ef30*/  ULDC UR42, c[0x0][0x228] ;  /* 0x00008a00002a7ab9 */ /* 0x000fc60000000800 */
[----:B------:R-:W-:Y:S02]  /*8ef40*/  @P2 LOP3.LUT R35, R35, 0x1, RZ, 0xfc, !PT ;  /* 0x0000000123232812 */ /* 0x000fe400078efcff */
[----:B------:R-:W-:Y:S01]  /*8ef50*/  ISETP.LT.AND P2, PT, R125, UR32, !P0 ;  /* 0x000000207d007c0c */ /* 0x000fe2000c741270 */
[----:B------:R-:W-:Y:S02]  /*8ef60*/  ULDC UR32, c[0x0][0x228] ;  /* 0x00008a0000207ab9 */ /* 0x000fe40000000800 */
        /* <DEDUP_REMOVED lines=33> */
[----:B------:R-:W-:Y:S01]  /*8f180*/  ULDC UR61, c[0x0][0x228] ;  /* 0x00008a00003d7ab9 */ /* 0x000fe20000000800 */
[----:B------:R-:W-:Y:S01]  /*8f190*/  LOP3.LUT R31, R31, 0x7fffffff, RZ, 0xc0, !PT ;  /* 0x7fffffff1f1f7812 */ /* 0x000fe200078ec0ff */
        /* <DEDUP_REMOVED lines=8> */
[----:B------:R-:W-:Y:S02]  /*8f220*/  ISETP.LT.AND P3, PT, R114, UR19, !P0 ;  /* 0x0000001372007c0c */ /* 0x000fe4000c761270 */
[----:B------:R-:W-:-:S04]  /*8f230*/  LOP3.LUT R34, R34, 0xfff7ffff, RZ, 0xc0, !PT ;  /* 0xfff7ffff22227812 */ /* 0x000fc800078ec0ff */
[----:B------:R-:W-:Y:S02]  /*8f240*/  @P1 LOP3.LUT R34, R34, 0x80000, RZ, 0xfc, !PT ;  /* 0x0008000022221812 */ /* 0x000fe400078efcff */
[----:B------:R-:W-:Y:S01]  /*8f250*/  ISETP.LT.AND P2, PT, R113, UR34, !P0 ;  /* 0x0000002271007c0c */ /* 0x000fe2000c741270 */
[----:B-1----:R-:W-:Y:S01]  /*8f260*/  VIADD R39, R39, UR18 ;  /* 0x0000001227277c36 */ /* 0x002fe20008000000 */
[----:B------:R-:W-:Y:S01]  /*8f270*/  LOP3.LUT R34, R34, 0xfffdffff, RZ, 0xc0, !PT ;  /* 0xfffdffff22227812 */ /* 0x000fe200078ec0ff */
[----:B------:R-:W-:Y:S01]  /*8f280*/  ULDC.64 UR18, c[0x0][0x228] ;  /* 0x00008a0000127ab9 */ /* 0x000fe20000000a00 */
        /* <DEDUP_REMOVED lines=14> */
[----:B------:R-:W-:-:S03]  /*8f370*/  ULDC UR31, c[0x0][0x228] ;  /* 0x00008a00001f7ab9 */ /* 0x000fc60000000800 */
        /* <DEDUP_REMOVED lines=10> */
[----:B------:R-:W-:Y:S02]  /*8f420*/  ISETP.LT.AND P1, PT, R124, UR13, !P0 ;  /* 0x0000000d7c007c0c */ /* 0x000fe4000c721270 */
[----:B------:R-:W-:-:S04]  /*8f430*/  LOP3.LUT R34, R34, 0xffffefff, RZ, 0xc0, !PT ;  /* 0xffffefff22227812 */ /* 0x000fc800078ec0ff */
[----:B------:R-:W-:Y:S02]  /*8f440*/  @P2 LOP3.LUT R34, R34, 0x1000, RZ, 0xfc, !PT ;  /* 0x0000100022222812 */ /* 0x000fe400078efcff */
[----:B------:R-:W-:Y:S02]  /*8f450*/  ISETP.LT.AND P3, PT, R114, UR24, !P0 ;  /* 0x0000001872007c0c */ /* 0x000fe4000c761270 */
[----:B------:R-:W-:-:S04]  /*8f460*/  LOP3.LUT R34, R34, 0xfffff7ff, RZ, 0xc0, !PT ;  /* 0xfffff7ff22227812 */ /* 0x000fc800078ec0ff */
[----:B------:R-:W-:Y:S02]  /*8f470*/  @P1 LOP3.LUT R34, R34, 0x800, RZ, 0xfc, !PT ;  /* 0x0000080022221812 */ /* 0x000fe400078efcff */
[----:B------:R-:W-:Y:S02]  /*8f480*/  ISETP.LT.AND P2, PT, R113, UR25, !P0 ;  /* 0x0000001971007c0c */ /* 0x000fe4000c741270 */
[----:B------:R-:W-:Y:S01]  /*8f490*/  IADD3 R38, R226, 0x32, RZ ;  /* 0x00000032e2267810 */ /* 0x000fe20007ffe0ff */
[----:B-1----:R-:W-:Y:S01]  /*8f4a0*/  VIADD R39, R39, UR12 ;  /* 0x0000000c27277c36 */ /* 0x002fe20008000000 */
[----:B------:R-:W-:Y:S01]  /*8f4b0*/  LOP3.LUT R34, R34, 0xfffffdff, RZ, 0xc0, !PT ;  /* 0xfffffdff22227812 */ /* 0x000fe200078ec0ff */
[----:B------:R-:W-:Y:S01]  /*8f4c0*/  ULDC.64 UR12, c[0x0][0x228] ;  /* 0x00008a00000c7ab9 */ /* 0x000fe20000000a00 */
[----:B------:R-:W-:Y:S01]  /*8f4d0*/  ISETP.LT.AND P1, PT, R112, UR26, !P0 ;  /* 0x0000001a70007c0c */ /* 0x000fe2000c721270 */
[----:B------:R-:W-:Y:S01]  /*8f4e0*/  ULDC.64 UR24, c[0x0][0x228] ;  /* 0x00008a0000187ab9 */ /* 0x000fe20000000a00 */
        /* <DEDUP_REMOVED lines=22> */
[----:B------:R-:W-:Y:S02]  /*8f650*/  @P3 LOP3.LUT R34, R34, 0x20, RZ, 0xfc, !PT ;  /* 0x0000002022223812 */ /* 0x000fe400078efcff */
[----:B------:R-:W-:Y:S02]  /*8f660*/  ISETP.LT.AND P1, PT, R124, UR9, !P0 ;  /* 0x000000097c007c0c */ /* 0x000fe4000c721270 */
[----:B------:R-:W-:-:S04]  /*8f670*/  LOP3.LUT R34, R34, 0xffffffef, RZ, 0xc0, !PT ;  /* 0xffffffef22227812 */ /* 0x000fc800078ec0ff */
[----:B------:R-:W-:-:S04]  /*8f680*/  @P2 LOP3.LUT R34, R34, 0x10, RZ, 0xfc, !PT ;  /* 0x0000001022222812 */ /* 0x000fc800078efcff */
[----:B------:R-:W-:-:S04]  /*8f690*/  LOP3.LUT R34, R34, 0xfffffff7, RZ, 0xc0, !PT ;  /* 0xfffffff722227812 */ /* 0x000fc800078ec0ff */
[----:B------:R-:W-:Y:S02]  /*8f6a0*/  @P1 LOP3.LUT R34, R34, 0x8, RZ, 0xfc, !PT ;  /* 0x0000000822221812 */ /* 0x000fe400078efcff */
[----:B------:R-:W-:Y:S01]  /*8f6b0*/  ISETP.LT.AND P1, PT, R112, UR22, !P0 ;  /* 0x0000001670007c0c */ /* 0x000fe2000c721270 */
[----:B-1----:R-:W-:Y:S01]  /*8f6c0*/  VIADD R39, R39, UR8 ;  /* 0x0000000827277c36 */ /* 0x002fe20008000000 */
[----:B------:R-:W-:Y:S01]  /*8f6d0*/  ISETP.LT.AND P3, PT, R114, UR20, !P0 ;  /* 0x0000001472007c0c */ /* 0x000fe2000c761270 */
[----:B------:R-:W-:Y:S01]  /*8f6e0*/  ULDC.64 UR8, c[0x0][0x228] ;  /* 0x00008a0000087ab9 */ /* 0x000fe20000000a00 */
[----:B------:R-:W-:Y:S01]  /*8f6f0*/  ISETP.LT.AND P2, PT, R113, UR21, !P0 ;  /* 0x0000001571007c0c */ /* 0x000fe2000c741270 */
[----:B------:R-:W-:Y:S01]  /*8f700*/  ULDC UR20, c[0x0][0x228] ;  /* 0x00008a0000147ab9 */ /* 0x000fe20000000800 */
[----:B------:R-:W-:Y:S01]  /*8f710*/  ISETP.LT.AND P0, PT, R111, UR23, !P0 ;  /* 0x000000176f007c0c */ /* 0x000fe2000c701270 */
[----:B------:R-:W-:-:S06]  /*8f720*/  ULDC UR22, c[0x0][0x228] ;  /* 0x00008a0000167ab9 */ /* 0x000fcc0000000800 */
[----:B------:R-:W-:Y:S02]  /*8f730*/  @P1 LOP3.LUT R33, R33, 0x80000000, RZ, 0xfc, !PT ;  /* 0x8000000021211812 */ /* 0x000fe400078efcff */
[----:B------:R-:W-:Y:S01]  /*8f740*/  LOP3.LUT R34, R34, 0xfffffffd, RZ, 0xc0, !PT ;  /* 0xfffffffd22227812 */ /* 0x000fe200078ec0ff */
[----:B------:R1:W-:Y:S01]  /*8f750*/  STL [R1+0x13c], R39 ;  /* 0x00013c2701007387 */ /* 0x0003e20000100800 */
[----:B------:R-:W-:Y:S01]  /*8f760*/  LOP3.LUT R33, R33, 0xbfffffff, RZ, 0xc0, !PT ;  /* 0xbfffffff21217812 */ /* 0x000fe200078ec0ff */
[----:B------:R-:W-:Y:S01]  /*8f770*/  ULDC UR21, c[0x0][0x228] ;  /* 0x00008a0000157ab9 */ /* 0x000fe20000000800 */
[----:B------:R-:W-:Y:S02]  /*8f780*/  ULDC UR23, c[0x0][0x228] ;  /* 0x00008a0000177ab9 */ /* 0x000fe40000000800 */
[----:B------:R-:W-:Y:S02]  /*8f790*/  @P0 LOP3.LUT R33, R33, 0x40000000, RZ, 0xfc, !PT ;  /* 0x4000000021210812 */ /* 0x000fe400078efcff */
[----:B------:R-:W-:-:S02]  /*8f7a0*/  ISETP.GE.AND P0, PT, R38, UR19, PT ;  /* 0x0000001326007c0c */ /* 0x000fc4000bf06270 */
[----:B------:R-:W-:Y:S02]  /*8f7b0*/  @P3 LOP3.LUT R34, R34, 0x2, RZ, 0xfc, !PT ;  /* 0x0000000222223812 */ /* 0x000fe400078efcff */
[----:B------:R-:W-:Y:S01]  /*8f7c0*/  LOP3.LUT R33, R33, 0xfbffffff, RZ, 0xc0, !PT ;  /* 0xfbffffff21217812 */ /* 0x000fe200078ec0ff */
[----:B------:R-:W-:Y:S01]  /*8f7d0*/  VIADD R38, R226, 0x30 ;  /* 0x00000030e2267836 */ /* 0x000fe20000000000 */
[----:B------:R-:W-:Y:S01]  /*8f7e0*/  ISETP.LT.AND P1, PT, R115, UR8, !P0 ;  /* 0x0000000873007c0c */ /* 0x000fe2000c721270 */
[----:B------:R-:W-:Y:S01]  /*8f7f0*/  ULDC UR8, c[0x0][0x228] ;  /* 0x00008a0000087ab9 */ /* 0x000fe20000000800 */
        /* <DEDUP_REMOVED lines=54> */
[----:B------:R-:W-:Y:S02]  /*8fb60*/  ISETP.LT.AND P2, PT, R113, UR5, !P0 ;  /* 0x0000000571007c0c */ /* 0x000fe4000c741270 */
[----:B------:R-:W-:Y:S01]  /*8fb70*/  IADD3 R38, R226, 0x2f, RZ ;  /* 0x0000002fe2267810 */ /* 0x000fe20007ffe0ff */
[----:B-1----:R-:W-:Y:S01]  /*8fb80*/  VIADD R39, R39, UR4 ;  /* 0x0000000427277c36 */ /* 0x002fe20008000000 */
[----:B------:R-:W-:Y:S01]  /*8fb90*/  LOP3.LUT R33, R33, 0xfffdffff, RZ, 0xc0, !PT ;  /* 0xfffdffff21217812 */ /* 0x000fe200078ec0ff */
[----:B------:R-:W-:Y:S01]  /*8fba0*/  ULDC UR4, c[0x0][0x228] ;  /* 0x00008a0000047ab9 */ /* 0x000fe20000000800 */
[----:B------:R-:W-:Y:S01]  /*8fbb0*/  ISETP.LT.AND P1, PT, R112, UR10, !P0 ;  /* 0x0000000a70007c0c */ /* 0x000fe2000c721270 */
[----:B------:R-:W-:Y:S01]  /*8fbc0*/  ULDC UR5, c[0x0][0x228] ;  /* 0x00008a0000057ab9 */ /* 0x000fe20000000800 */
[----:B------:R-:W-:Y:S01]  /*8fbd0*/  @P3 LOP3.LUT R33, R33, 0x20000, RZ, 0xfc, !PT ;  /* 0x0002000021213812 */ /* 0x000fe200078efcff */
[----:B------:R1:W-:Y:S01]  /*8fbe0*/  STL [R1+0x1e8], R39 ;  /* 0x0001e82701007387 */ /* 0x0003e20000100800 */
[----:B------:R-:W-:Y:S01]  /*8fbf0*/  LOP3.LUT R30, R30, 0x7fffffff, RZ, 0xc0, !PT ;  /* 0x7fffffff1e1e7812 */ /* 0x000fe200078ec0ff */
        /* <DEDUP_REMOVED lines=11> */
[----:B------:R-:W-:Y:S02]  /*8fcb0*/  ISETP.GE.AND P0, PT, R38, UR9, PT ;  /* 0x0000000926007c0c */ /* 0x000fe4000bf06270 */
[----:B------:R-:W-:Y:S01]  /*8fcc0*/  LOP3.LUT R33, R33, 0xfffffbff, RZ, 0xc0, !PT ;  /* 0xfffffbff21217812 */ /* 0x000fe200078ec0ff */
[----:B------:R-:W-:Y:S01]  /*8fcd0*/  VIADD R38, R226, 0x2e ;  /* 0x0000002ee2267836 */ /* 0x000fe20000000000 */
[----:B------:R-:W-:Y:S01]  /*8fce0*/  ISETP.LT.AND P1, PT, R115, UR12, !P0 ;  /* 0x0000000c73007c0c */ /* 0x000fe2000c721270 */
[----:B------:R1:W-:Y:S01]  /*8fcf0*/  STL [R1+0x1ec], R39 ;  /* 0x0001ec2701007387 */ /* 0x0003e20000100800 */
[----:B------:R-:W-:Y:S01]  /*8fd00*/  ISETP.LT.AND P3, PT, R126, UR30, !P0 ;  /* 0x0000001e7e007c0c */ /* 0x000fe2000c761270 */
[----:B------:R-:W-:Y:S01]  /*8fd10*/  ULDC UR30, c[0x0][0x228] ;  /* 0x00008a00001e7ab9 */ /* 0x000fe20000000800 */
[----:B------:R-:W-:Y:S01]  /*8fd20*/  ISETP.LT.AND P2, PT, R125, UR55, !P0 ;  /* 0x000000377d007c0c */ /* 0x000fe2000c741270 */
[----:B------:R-:W-:Y:S01]  /*8fd30*/  ULDC UR9, c[0x0][0x228] ;  /* 0x00008a0000097ab9 */ /* 0x000fe20000000800 */
[----:B------:R-:W-:Y:S01]  /*8fd40*/  ULDC UR12, c[0x0][0x228] ;  /* 0x00008a00000c7ab9 */ /* 0x000fe20000000800 */
[----:B------:R-:W-:-:S06]  /*8fd50*/  ULDC UR55, c[0x0][0x228] ;  /* 0x00008a0000377ab9 */ /* 0x000fcc0000000800 */
        /* <DEDUP_REMOVED lines=57> */
[----:B------:R-:W-:Y:S01]  /*900f0*/  ISETP.GE.AND P0, PT, R38, UR13, PT ;  /* 0x0000000d26007c0c */ /* 0x000fe2000bf06270 */
[----:B------:R-:W-:-:S03]  /*90100*/  ULDC UR13, c[0x0][0x248] ;  /* 0x00009200000d7ab9 */ /* 0x000fc60000000800 */
[----:B------:R-:W-:Y:S02]  /*90110*/  ISETP.LT.AND P1, PT, R115, UR30, !P0 ;  /* 0x0000001e73007c0c */ /* 0x000fe4000c721270 */
[----:B------:R-:W-:Y:S02]  /*90120*/  LOP3.LUT R33, R33, 0xfffffffd, RZ, 0xc0, !PT ;  /* 0xfffffffd21217812 */ /* 0x000fe400078ec0ff */
[----:B------:R-:W-:Y:S02]  /*90130*/  LOP3.LUT R32, R32, 0xfbffffff, RZ, 0xc0, !PT ;  /* 0xfbffffff20207812 */ /* 0x000fe400078ec0ff */
[----:B------:R-:W-:Y:S02]  /*90140*/  @P3 LOP3.LUT R33, R33, 0x2, RZ, 0xfc, !PT ;  /* 0x0000000221213812 */ /* 0x000fe400078efcff */
[----:B------:R-:W-:Y:S01]  /*90150*/  ISETP.LT.AND P3, PT, R126, UR53, !P0 ;  /* 0x000000357e007c0c */ /* 0x000fe2000c761270 */
[----:B------:R-:W-:Y:S01]  /*90160*/  ULDC UR53, c[0x0][0x228] ;  /* 0x00008a0000357ab9 */ /* 0x000fe20000000800 */
[----:B------:R-:W-:-:S03]  /*90170*/  LOP3.LUT R33, R33, 0xfffffffe, RZ, 0xc0, !PT ;  /* 0xfffffffe21217812 */ /* 0x000fc600078ec0ff */
[----:B------:R-:W-:Y:S02]  /*90180*/  @P1 LOP3.LUT R32, R32, 0x4000000, RZ, 0xfc, !PT ;  /* 0x0400000020201812 */ /* 0x000fe400078efcff */
        /* <DEDUP_REMOVED lines=21> */
[----:B------:R-:W-:Y:S01]  /*902e0*/  ULDC.64 UR28, c[0x0][0x228] ;  /* 0x00008a00001c7ab9 */ /* 0x000fe20000000a00 */
[----:B------:R-:W-:-:S04]  /*902f0*/  LOP3.LUT R32, R32, 0xff7fffff, RZ, 0xc0, !PT ;  /* 0xff7fffff20207812 */ /* 0x000fc800078ec0ff */
[----:B------:R-:W-:Y:S02]  /*90300*/  @P1 LOP3.LUT R32, R32, 0x800000, RZ, 0xfc, !PT ;  /* 0x0080000020201812 */ /* 0x000fe400078efcff */
[----:B------:R-:W-:Y:S02]  /*90310*/  IADD3 R38, R226, 0x2c, RZ ;  /* 0x0000002ce2267810 */ /* 0x000fe40007ffe0ff */
[----:B------:R-:W-:-:S04]  /*90320*/  LOP3.LUT R32, R32, 0xffbfffff, RZ, 0xc0, !PT ;  /* 0xffbfffff20207812 */ /* 0x000fc800078ec0ff */
[----:B------:R-:W-:Y:S02]  /*90330*/  @P0 LOP3.LUT R32, R32, 0x400000, RZ, 0xfc, !PT ;  /* 0x0040000020200812 */ /* 0x000fe400078efcff */
[----:B------:R-:W-:-:S04]  /*90340*/  ISETP.GE.AND P0, PT, R38, UR25, PT ;  /* 0x0000001926007c0c */ /* 0x000fc8000bf06270 */
[----:B------:R-:W-:Y:S02]  /*90350*/  ISETP.LT.AND P1, PT, R115, UR28, !P0 ;  /* 0x0000001c73007c0c */ /* 0x000fe4000c721270 */
        /* <DEDUP_REMOVED lines=15> */
[----:B------:R-:W-:Y:S01]  /*90450*/  VIADD R38, R226, 0x2b ;  /* 0x0000002be2267836 */ /* 0x000fe20000000000 */
[----:B------:R-:W-:Y:S01]  /*90460*/  ISETP.LT.AND P2, PT, R113, UR47, !P0 ;  /* 0x0000002f71007c0c */ /* 0x000fe2000c741270 */
[----:B------:R-:W-:Y:S01]  /*90470*/  ULDC UR24, c[0x0][0x248] ;  /* 0x0000920000187ab9 */ /* 0x000fe20000000800 */
[----:B------:R-:W-:Y:S01]  /*90480*/  @P1 LOP3.LUT R32, R32, 0x80000, RZ, 0xfc, !PT ;  /* 0x0008000020201812 */ /* 0x000fe200078efcff */
[----:B------:R1:W-:Y:S01]  /*90490*/  STL [R1+0x224], R39 ;  /* 0x0002242701007387 */ /* 0x0003e20000100800 */
[----:B------:R-:W-:Y:S01]  /*904a0*/  ULDC UR13, c[0x0][0x228] ;  /* 0x00008a00000d7ab9 */ /* 0x000fe20000000800 */
[----:B------:R-:W-:Y:S01]  /*904b0*/  ULDC UR47, c[0x0][0x228] ;  /* 0x00008a00002f7ab9 */ /* 0x000fe20000000800 */
[----:B------:R-:W-:-:S04]  /*904c0*/  LOP3.LUT R32, R32, 0xfffdffff, RZ, 0xc0, !PT ;  /* 0xfffdffff20207812 */ /* 0x000fc800078ec0ff */
[----:B------:R-:W-:Y:S02]  /*904d0*/  @P3 LOP3.LUT R32, R32, 0x20000, RZ, 0xfc, !PT ;  /* 0x0002000020203812 */ /* 0x000fe400078efcff */
[----:B------:R-:W-:Y:S01]  /*904e0*/  ISETP.LT.AND P1, PT, R112, UR52, !P0 ;  /* 0x0000003470007c0c */ /* 0x000fe2000c721270 */
[----:B-1----:R-:W-:Y:S01]  /*904f0*/  VIADD R39, R39, UR24 ;  /* 0x0000001827277c36 */ /* 0x002fe20008000000 */
[----:B------:R-:W-:Y:S01]  /*90500*/  LOP3.LUT R32, R32, 0xfffeffff, RZ, 0xc0, !PT ;  /* 0xfffeffff20207812 */ /* 0x000fe200078ec0ff */
[----:B------:R-:W-:Y:S01]  /*90510*/  ULDC.64 UR24, c[0x0][0x228] ;  /* 0x00008a0000187ab9 */ /* 0x000fe20000000a00 */
[----:B------:R-:W-:Y:S02]  /*90520*/  ULDC UR52, c[0x0][0x228] ;  /* 0x00008a0000347ab9 */ /* 0x000fe40000000800 */
        /* <DEDUP_REMOVED lines=19> */
[----:B------:R-:W-:-:S04]  /*90660*/  @P2 LOP3.LUT R32, R32, 0x2000, RZ, 0xfc, !PT ;  /* 0x0000200020202812 */ /* 0x000fc800078efcff */
[----:B------:R-:W-:-:S04]  /*90670*/  LOP3.LUT R32, R32, 0xffffefff, RZ, 0xc0, !PT ;  /* 0xffffefff20207812 */ /* 0x000fc800078ec0ff */
[----:B------:R-:W-:Y:S02]  /*90680*/  @P1 LOP3.LUT R32, R32, 0x1000, RZ, 0xfc, !PT ;  /* 0x0000100020201812 */ /* 0x000fe400078efcff */
[----:B------:R-:W-:Y:S01]  /*90690*/  ISETP.LT.AND P1, PT, R124, UR58, !P0 ;  /* 0x0000003a7c007c0c */ /* 0x000fe2000c721270 */
[----:B------:R1:W-:Y:S01]  /*906a0*/  STL [R1+0x228], R39 ;  /* 0x0002282701007387 */ /* 0x0003e20000100800 */
[----:B------:R-:W-:Y:S01]  /*906b0*/  ISETP.LT.AND P3, PT, R114, UR59, !P0 ;  /* 0x0000003b72007c0c */ /* 0x000fe2000c761270 */
[----:B------:R-:W-:Y:S01]  /*906c0*/  ULDC UR59, c[0x0][0x228] ;  /* 0x00008a00003b7ab9 */ /* 0x000fe20000000800 */
[----:B------:R-:W-:Y:S01]  /*906d0*/  LOP3.LUT R32, R32, 0xfffff7ff, RZ, 0xc0, !PT ;  /* 0xfffff7ff20207812 */ /* 0x000fe200078ec0ff */
[----:B------:R-:W-:Y:S01]  /*906e0*/  ULDC UR58, c[0x0][0x228] ;  /* 0x00008a00003a7ab9 */ /* 0x000fe20000000800 */
[----:B------:R-:W-:-:S07]  /*906f0*/  ISETP.LT.AND P2, PT, R113, UR52, !P0 ;  /* 0x0000003471007c0c */ /* 0x000fce000c741270 */
[----:B------:R-:W-:-:S04]  /*90700*/  @P1 LOP3.LUT R32, R32, 0x800, RZ, 0xfc, !PT ;  /* 0x0000080020201812 */ /* 0x000fc800078efcff */
[----:B------:R-:W-:-:S04]  /*90710*/  LOP3.LUT R32, R32, 0xfffffdff, RZ, 0xc0, !PT ;  /* 0xfffffdff20207812 */ /* 0x000fc800078ec0ff */
[----:B------:R-:W-:Y:S02]  /*90720*/  @P3 LOP3.LUT R32, R32, 0x200, RZ, 0xfc, !PT ;  /* 0x0000020020203812 */ /* 0x000fe400078efcff */
[----:B------:R-:W-:Y:S01]  /*90730*/  ISETP.LT.AND P1, PT, R112, UR53, !P0 ;  /* 0x0000003570007c0c */ /* 0x000fe2000c721270 */
[----:B-1----:R-:W-:Y:S01]  /*90740*/  VIADD R39, R39, UR24 ;  /* 0x0000001827277c36 */ /* 0x002fe20008000000 */
[----:B------:R-:W-:Y:S01]  /*90750*/  LOP3.LUT R32, R32, 0xfffffeff, RZ, 0xc0, !PT ;  /* 0xfffffeff20207812 */ /* 0x000fe200078ec0ff */
[----:B------:R-:W-:Y:S01]  /*90760*/  ULDC UR24, c[0x0][0x248] ;  /* 0x0000920000187ab9 */ /* 0x000fe20000000800 */
[----:B------:R-:W-:Y:S02]  /*90770*/  ULDC.64 UR52, c[0x0][0x228] ;  /* 0x00008a0000347ab9 */ /* 0x000fe40000000a00 */
        /* <DEDUP_REMOVED lines=8> */
[----:B------:R-:W-:Y:S01]  /*90800*/  ISETP.GE.AND P0, PT, R38, UR29, PT ;  /* 0x0000001d26007c0c */ /* 0x000fe2000bf06270 */
[----:B------:R-:W-:-:S03]  /*90810*/  ULDC.64 UR28, c[0x0][0x228] ;  /* 0x00008a00001c7ab9 */ /* 0x000fc60000000a00 */
[----:B------:R-:W-:Y:S01]  /*90820*/  ISETP.LT.AND P1, PT, R115, UR30, !P0 ;  /* 0x0000001e73007c0c */ /* 0x000fe2000c721270 */
[----:B-1----:R-:W-:Y:S01]  /*90830*/  VIADD R39, R39, UR24 ;  /* 0x0000001827277c36 */ /* 0x002fe20008000000 */
[----:B------:R-:W-:Y:S01]  /*90840*/  ISETP.LT.AND P3, PT, R126, UR60, !P0 ;  /* 0x0000003c7e007c0c */ /* 0x000fe2000c761270 */
[----:B------:R-:W-:Y:S01]  /*90850*/  ULDC UR24, c[0x0][0x248] ;  /* 0x0000920000187ab9 */ /* 0x000fe20000000800 */
[----:B------:R-:W-:Y:S01]  /*90860*/  LOP3.LUT R32, R32, 0xfffffffb, RZ, 0xc0, !PT ;  /* 0xfffffffb20207812 */ /* 0x000fe200078ec0ff */
[----:B------:R-:W-:Y:S01]  /*90870*/  ULDC UR60, c[0x0][0x228] ;  /* 0x00008a00003c7ab9 */ /* 0x000fe20000000800 */
[----:B------:R-:W-:Y:S02]  /*90880*/  ISETP.LT.AND P2, PT, R125, UR41, !P0 ;  /* 0x000000297d007c0c */ /* 0x000fe4000c741270 */
[----:B------:R-:W-:Y:S01]  /*90890*/  IADD3 R38, R226, 0x29, RZ ;  /* 0x00000029e2267810 */ /* 0x000fe20007ffe0ff */
[----:B------:R1:W-:Y:S01]  /*908a0*/  STL [R1+0x240], R39 ;  /* 0x0002402701007387 */ /* 0x0003e20000100800 */
[----:B------:R-:W-:Y:S01]  /*908b0*/  LOP3.LUT R29, R29, 0x7fffffff, RZ, 0xc0, !PT ;  /* 0x7fffffff1d1d7812 */ /* 0x000fe200078ec0ff */
[----:B------:R-:W-:Y:S01]  /*908c0*/  ULDC UR30, c[0x0][0x228] ;  /* 0x00008a00001e7ab9 */ /* 0x000fe20000000800 */
[----:B------:R-:W-:Y:S01]  /*908d0*/  LOP3.LUT R28, R28, 0x7fffffff, RZ, 0xc0, !PT ;  /* 0x7fffffff1c1c7812 */ /* 0x000fe200078ec0ff */
[----:B------:R-:W-:Y:S01]  /*908e0*/  ULDC UR41, c[0x0][0x228] ;  /* 0x00008a0000297ab9 */ /* 0x000fe20000000800 */
        /* <DEDUP_REMOVED lines=14> */
[----:B------:R-:W-:-:S07]  /*909d0*/  ISETP.LT.AND P0, PT, R111, UR46, !P0 ;  /* 0x0000002e6f007c0c */ /* 0x000fce000c701270 */
        /* <DEDUP_REMOVED lines=12> */
[----:B------:R-:W-:Y:S01]  /*90aa0*/  ULDC.64 UR24, c[0x0][0x228] ;  /* 0x00008a0000187ab9 */ /* 0x000fe20000000a00 */
[----:B------:R-:W-:Y:S02]  /*90ab0*/  ISETP.LT.AND P3, PT, R126, UR34, !P0 ;  /* 0x000000227e007c0c */ /* 0x000fe4000c761270 */
[----:B------:R-:W-:-:S04]  /*90ac0*/  LOP3.LUT R32, R32, 0xfffffffe, RZ, 0xc0, !PT ;  /* 0xfffffffe20207812 */ /* 0x000fc800078ec0ff */
[----:B------:R-:W-:Y:S02]  /*90ad0*/  @P2 LOP3.LUT R32, R32, 0x1, RZ, 0xfc, !PT ;  /* 0x0000000120202812 */ /* 0x000fe400078efcff */
[----:B------:R-:W-:Y:S01]  /*90ae0*/  ISETP.LT.AND P2, PT, R125, UR35, !P0 ;  /* 0x000000237d007c0c */ /* 0x000fe2000c741270 */
[----:B------:R-:W-:Y:S02]  /*90af0*/  ULDC.64 UR34, c[0x0][0x228] ;  /* 0x00008a0000227ab9 */ /* 0x000fe40000000a00 */
[----:B------:R-:W-:-:S04]  /*90b00*/  @P1 LOP3.LUT R31, R31, 0x4000000, RZ, 0xfc, !PT ;  /* 0x040000001f1f1812 */ /* 0x000fc800078efcff */
[----:B------:R-:W-:-:S04]  /*90b10*/  LOP3.LUT R31, R31, 0xdfffffff, RZ, 0xc0, !PT ;  /* 0xdfffffff1f1f7812 */ /* 0x000fc800078ec0ff */
[----:B------:R-:W-:Y:S02]  /*90b20*/  @P3 LOP3.LUT R31, R31, 0x20000000, RZ, 0xfc, !PT ;  /* 0x200000001f1f3812 */ /* 0x000fe400078efcff */
[----:B------:R-:W-:Y:S01]  /*90b30*/  ISETP.LT.AND P1, PT, R124, UR36, !P0 ;  /* 0x000000247c007c0c */ /* 0x000fe2000c721270 */
[----:B------:R-:W-:Y:S01]  /*90b40*/  UMOV UR28, UR34 ;  /* 0x00000022001c7c82 */ /* 0x000fe20008000000 */
        /* <DEDUP_REMOVED lines=9> */
[----:B------:R-:W-:Y:S01]  /*90be0*/  IMAD.U32 R66, RZ, RZ, UR35 ;  /* 0x00000023ff427e24 */ /* 0x000fe2000f8e00ff */
        /* <DEDUP_REMOVED lines=33> */
[----:B------:R-:W-:Y:S01]  /*90e00*/  ULDC.64 UR26, c[0x0][0x228] ;  /* 0x00008a00001a7ab9 */ /* 0x000fe20000000a00 */
[----:B------:R-:W-:-:S04]  /*90e10*/  @P1 LOP3.LUT R31, R31, 0x80000, RZ, 0xfc, !PT ;  /* 0x000800001f1f1812 */ /* 0x000fc800078efcff */
[----:B------:R-:W-:-:S04]  /*90e20*/  LOP3.LUT R31, R31, 0xfffdffff, RZ, 0xc0, !PT ;  /* 0xfffdffff1f1f7812 */ /* 0x000fc800078ec0ff */
[----:B------:R-:W-:Y:S02]  /*90e30*/  @P3 LOP3.LUT R31, R31, 0x20000, RZ, 0xfc, !PT ;  /* 0x000200001f1f3812 */ /* 0x000fe400078efcff */
[----:B------:R-:W-:Y:S01]  /*90e40*/  ISETP.LT.AND P1, PT, R112, UR33, !P0 ;  /* 0x0000002170007c0c */ /* 0x000fe2000c721270 */
[----:B------:R-:W-:Y:S01]  /*90e50*/  UMOV UR24, UR26 ;  /* 0x0000001a00187c82 */ /* 0x000fe20008000000 */
[----:B------:R-:W-:Y:S01]  /*90e60*/  LOP3.LUT R31, R31, 0xfffeffff, RZ, 0xc0, !PT ;  /* 0xfffeffff1f1f7812 */ /* 0x000fe200078ec0ff */
[----:B------:R1:W-:Y:S01]  /*90e70*/  STL [R1+0x248], R39 ;  /* 0x0002482701007387 */ /* 0x0003e20000100800 */
[----:B------:R-:W-:Y:S02]  /*90e80*/  ULDC.64 UR32, c[0x0][0x228] ;  /* 0x00008a0000207ab9 */ /* 0x000fe40000000a00 */
        /* <DEDUP_REMOVED lines=27> */
[----:B------:R-:W-:Y:S01]  /*91040*/  MOV R65, UR27 ;  /* 0x0000001b00417c02 */ /* 0x000fe20008000f00 */
[----:B------:R-:W-:Y:S01]  /*91050*/  ULDC.64 UR26, c[0x0][0x228] ;  /* 0x00008a00001a7ab9 */ /* 0x000fe20000000a00 */
[----:B------:R-:W-:Y:S01]  /*91060*/  LOP3.LUT R31, R31, 0xfffff7ff, RZ, 0xc0, !PT ;  /* 0xfffff7ff1f1f7812 */ /* 0x000fe200078ec0ff */
[----:B------:R-:W-:-:S03]  /*91070*/  ULDC UR21, c[0x0][0x228] ;  /* 0x00008a0000157ab9 */ /* 0x000fc60000000800 */
        /* <DEDUP_REMOVED lines=22> */
[----:B------:R-:W-:-:S08]  /*911e0*/  ULDC.64 UR8, c[0x0][0x228] ;  /* 0x00008a0000087ab9 */ /* 0x000fd00000000a00 */
        /* <DEDUP_REMOVED lines=14> */
[----:B------:R-:W-:Y:S02]  /*912d0*/  ISETP.LT.AND P1, PT, R112, UR19, !P0 ;  /* 0x0000001370007c0c */ /* 0x000fe4000c721270 */
[----:B------:R-:W-:Y:S01]  /*912e0*/  ISETP.LT.AND P2, PT, R113, UR18, !P0 ;  /* 0x0000001271007c0c */ /* 0x000fe2000c741270 */
[----:B-1----:R-:W-:Y:S01]  /*912f0*/  VIADD R39, R39, UR4 ;  /* 0x0000000427277c36 */ /* 0x002fe20008000000 */
[----:B------:R-:W-:Y:S01]  /*91300*/  ISETP.LT.AND P0, PT, R111, UR52, !P0 ;  /* 0x000000346f007c0c */ /* 0x000fe2000c701270 */
[----:B------:R-:W-:Y:S01]  /*91310*/  ULDC UR4, c[0x0][0x248] ;  /* 0x0000920000047ab9 */ /* 0x000fe20000000800 */
[----:B------:R-:W-:Y:S01]  /*91320*/  LOP3.LUT R31, R31, 0xfffffffd, RZ, 0xc0, !PT ;  /* 0xfffffffd1f1f7812 */ /* 0x000fe200078ec0ff */
[----:B------:R-:W-:Y:S01]  /*91330*/  ULDC UR52, c[0x0][0x228] ;  /* 0x00008a0000347ab9 */ /* 0x000fe20000000800 */
[----:B------:R-:W-:-:S05]  /*91340*/  ULDC.64 UR18, c[0x0][0x228] ;  /* 0x00008a0000127ab9 */ /* 0x000fca0000000a00 */
[----:B------:R-:W-:-:S04]  /*91350*/  @P1 LOP3.LUT R30, R30, 0x80000000, RZ, 0xfc, !PT ;  /* 0x800000001e1e1812 */ /* 0x000fc800078efcff */
[----:B------:R-:W-:-:S04]  /*91360*/  LOP3.LUT R30, R30, 0xbfffffff, RZ, 0xc0, !PT ;  /* 0xbfffffff1e1e7812 */ /* 0x000fc800078ec0ff */
[----:B------:R-:W-:Y:S02]  /*91370*/  @P0 LOP3.LUT R30, R30, 0x40000000, RZ, 0xfc, !PT ;  /* 0x400000001e1e0812 */ /* 0x000fe400078efcff */
[----:B------:R-:W-:Y:S01]  /*91380*/  ISETP.GE.AND P0, PT, R38, UR15, PT ;  /* 0x0000000f26007c0c */ /* 0x000fe2000bf06270 */
[----:B------:R1:W-:Y:S01]  /*91390*/  STL [R1+0x284], R39 ;  /* 0x0002842701007387 */ /* 0x0003e20000100800 */
[----:B------:R-:W-:Y:S01]  /*913a0*/  @P3 LOP3.LUT R31, R31, 0x2, RZ, 0xfc, !PT ;  /* 0x000000021f1f3812 */ /* 0x000fe200078efcff */
[----:B------:R-:W-:Y:S01]  /*913b0*/  ULDC UR15, c[0x0][0x228] ;  /* 0x00008a00000f7ab9 */ /* 0x000fe20000000800 */
[----:B------:R-:W-:Y:S02]  /*913c0*/  ISETP.LT.AND P1, PT, R115, UR8, !P0 ;  /* 0x0000000873007c0c */ /* 0x000fe4000c721270 */
[----:B------:R-:W-:Y:S02]  /*913d0*/  ISETP.LT.AND P3, PT, R126, UR6, !P0 ;  /* 0x000000067e007c0c */ /* 0x000fe4000c761270 */
[----:B------:R-:W-:-:S02]  /*913e0*/  LOP3.LUT R30, R30, 0xfbffffff, RZ, 0xc0, !PT ;  /* 0xfbffffff1e1e7812 */ /* 0x000fc400078ec0ff */
[----:B------:R-:W-:-:S04]  /*913f0*/  LOP3.LUT R31, R31, 0xfffffffe, RZ, 0xc0, !PT ;  /* 0xfffffffe1f1f7812 */ /* 0x000fc800078ec0ff */
[----:B------:R-:W-:-:S03]  /*91400*/  @P2 LOP3.LUT R31, R31, 0x1, RZ, 0xfc, !PT ;  /* 0x000000011f1f2812 */ /* 0x000fc600078efcff */
[----:B------:R-:W-:Y:S02]  /*91410*/  @P1 LOP3.LUT R30, R30, 0x4000000, RZ, 0xfc, !PT ;  /* 0x040000001e1e1812 */ /* 0x000fe400078efcff */
[----:B------:R-:W-:Y:S01]  /*91420*/  ISETP.LT.AND P2, PT, R125, UR7, !P0 ;  /* 0x000000077d007c0c */ /* 0x000fe2000c741270 */
[----:B------:R-:W-:Y:S01]  /*91430*/  ULDC.64 UR6, c[0x0][0x228] ;  /* 0x00008a0000067ab9 */ /* 0x000fe20000000a00 */
[----:B------:R-:W-:-:S04]  /*91440*/  LOP3.LUT R30, R30, 0xdfffffff, RZ, 0xc0, !PT ;  /* 0xdfffffff1e1e7812 */ /* 0x000fc800078ec0ff */
[----:B------:R-:W-:Y:S02]  /*91450*/  @P3 LOP3.LUT R30, R30, 0x20000000, RZ, 0xfc, !PT ;  /* 0x200000001e1e3812 */ /* 0x000fe400078efcff */
[----:B------:R-:W-:Y:S02]  /*91460*/  ISETP.LT.AND P1, PT, R124, UR10, !P0 ;  /* 0x0000000a7c007c0c */ /* 0x000fe4000c721270 */
[----:B------:R-:W-:Y:S01]  /*91470*/  IADD3 R38, R226, 0x24, RZ ;  /* 0x00000024e2267810 */ /* 0x000fe20007ffe0ff */
        /* <DEDUP_REMOVED lines=73> */
[----:B-1----:R-:W-:Y:S01]  /*91910*/  VIADD R39, R39, UR4 ;  /* 0x0000000427277c36 */ /* 0x002fe20008000000 */
[----:B------:R-:W-:Y:S01]  /*91920*/  ISETP.LT.AND P3, PT, R114, UR46, !P0 ;  /* 0x0000002e72007c0c */ /* 0x000fe2000c761270 */
[----:B------:R-:W-:Y:S01]  /*91930*/  ULDC UR46, c[0x0][0x228] ;  /* 0x00008a00002e7ab9 */ /* 0x000fe20000000800 */
[----:B------:R-:W-:Y:S01]  /*91940*/  LOP3.LUT R30, R30, 0xfffff7ff, RZ, 0xc0, !PT ;  /* 0xfffff7ff1e1e7812 */ /* 0x000fe200078ec0ff */
[----:B------:R-:W-:Y:S01]  /*91950*/  ULDC UR4, c[0x0][0x248] ;  /* 0x0000920000047ab9 */ /* 0x000fe20000000800 */
[----:B------:R-:W-:Y:S01]  /*91960*/  ISETP.LT.AND P2, PT, R113, UR45, !P0 ;  /* 0x0000002d71007c0c */ /* 0x000fe2000c741270 */
[----:B------:R-:W-:Y:S01]  /*91970*/  ULDC UR45, c[0x0][0x228] ;  /* 0x00008a00002d7ab9 */ /* 0x000fe20000000800 */
[----:B------:R-:W-:-:S05]  /*91980*/  ULDC UR28, c[0x0][0x228] ;  /* 0x00008a00001c7ab9 */ /* 0x000fca0000000800 */
        /* <DEDUP_REMOVED lines=24> */
[----:B------:R-:W-:-:S04]  /*91b10*/  @P2 LOP3.LUT R30, R30, 0x20, RZ, 0xfc, !PT ;  /* 0x000000201e1e2812 */ /* 0x000fc800078efcff */
[----:B------:R-:W-:-:S04]  /*91b20*/  LOP3.LUT R30, R30, 0xffffffef, RZ, 0xc0, !PT ;  /* 0xffffffef1e1e7812 */ /* 0x000fc800078ec0ff */
[----:B------:R-:W-:Y:S02]  /*91b30*/  @P1 LOP3.LUT R30, R30, 0x10, RZ, 0xfc, !PT ;  /* 0x000000101e1e1812 */ /* 0x000fe400078efcff */
[----:B------:R-:W-:Y:S01]  /*91b40*/  ISETP.LT.AND P1, PT, R124, UR14, !P0 ;  /* 0x0000000e7c007c0c */ /* 0x000fe2000c721270 */
[----:B------:R-:W-:Y:S01]  /*91b50*/  ULDC UR14, c[0x0][0x228] ;  /* 0x00008a00000e7ab9 */ /* 0x000fe20000000800 */
[----:B------:R-:W-:Y:S02]  /*91b60*/  LOP3.LUT R30, R30, 0xfffffff7, RZ, 0xc0, !PT ;  /* 0xfffffff71e1e7812 */ /* 0x000fe400078ec0ff */
[----:B------:R-:W-:Y:S01]  /*91b70*/  ISETP.LT.AND P3, PT, R114, UR46, !P0 ;  /* 0x0000002e72007c0c */ /* 0x000fe2000c761270 */
[----:B-1----:R-:W-:Y:S01]  /*91b80*/  VIADD R39, R39, UR4 ;  /* 0x0000000427277c36 */ /* 0x002fe20008000000 */
[----:B------:R-:W-:Y:S01]  /*91b90*/  ISETP.LT.AND P2, PT, R113, UR45, !P0 ;  /* 0x0000002d71007c0c */ /* 0x000fe2000c741270 */
[----:B------:R-:W-:Y:S01]  /*91ba0*/  ULDC UR4, c[0x0][0x248] ;  /* 0x0000920000047ab9 */ /* 0x000fe20000000800 */
[----:B------:R-:W-:Y:S01]  /*91bb0*/  IADD3 R38, R226, 0x21, RZ ;  /* 0x00000021e2267810 */ /* 0x000fe20007ffe0ff */
[----:B------:R-:W-:-:S04]  /*91bc0*/  ULDC UR46, c[0x0][0x228] ;  /* 0x00008a00002e7ab9 */ /* 0x000fc80000000800 */
[----:B------:R-:W-:Y:S01]  /*91bd0*/  @P1 LOP3.LUT R30, R30, 0x8, RZ, 0xfc, !PT ;  /* 0x000000081e1e1812 */ /* 0x000fe200078efcff */
[----:B------:R1:W-:Y:S01]  /*91be0*/  STL [R1+0x2a0], R39 ;  /* 0x0002a02701007387 */ /* 0x0003e20000100800 */
[----:B------:R-:W-:Y:S01]  /*91bf0*/  ISETP.LT.AND P1, PT, R112, UR44, !P0 ;  /* 0x0000002c70007c0c */ /* 0x000fe2000c721270 */
[----:B------:R-:W-:Y:S01]  /*91c00*/  ULDC UR45, c[0x0][0x228] ;  /* 0x00008a00002d7ab9 */ /* 0x000fe20000000800 */
[----:B------:R-:W-:Y:S01]  /*91c10*/  ISETP.LT.AND P0, PT, R111, UR22, !P0 ;  /* 0x000000166f007c0c */ /* 0x000fe2000c701270 */
[----:B------:R-:W-:Y:S01]  /*91c20*/  ULDC UR44, c[0x0][0x228] ;  /* 0x00008a00002c7ab9 */ /* 0x000fe20000000800 */
[----:B------:R-:W-:Y:S01]  /*91c30*/  LOP3.LUT R30, R30, 0xfffffffd, RZ, 0xc0, !PT ;  /* 0xfffffffd1e1e7812 */ /* 0x000fe200078ec0ff */
[----:B------:R-:W-:-:S08]  /*91c40*/  ULDC UR22, c[0x0][0x228] ;  /* 0x00008a0000167ab9 */ /* 0x000fd00000000800 */
[----:B------:R-:W-:-:S04]  /*91c50*/  @P1 LOP3.LUT R29, R29, 0x80000000, RZ, 0xfc, !PT ;  /* 0x800000001d1d1812 */ /* 0x000fc800078efcff */
[----:B------:R-:W-:-:S04]  /*91c60*/  LOP3.LUT R29, R29, 0xbfffffff, RZ, 0xc0, !PT ;  /* 0xbfffffff1d1d7812 */ /* 0x000fc800078ec0ff */
[----:B------:R-:W-:Y:S02]  /*91c70*/  @P0 LOP3.LUT R29, R29, 0x40000000, RZ, 0xfc, !PT ;  /* 0x400000001d1d0812 */ /* 0x000fe400078efcff */
[----:B------:R-:W-:Y:S02]  /*91c80*/  ISETP.GE.AND P0, PT, R38, UR5, PT ;  /* 0x0000000526007c0c */ /* 0x000fe4000bf06270 */
[----:B------:R-:W-:Y:S02]  /*91c90*/  @P3 LOP3.LUT R30, R30, 0x2, RZ, 0xfc, !PT ;  /* 0x000000021e1e3812 */ /* 0x000fe400078efcff */
[----:B------:R-:W-:Y:S02]  /*91ca0*/  ISETP.LT.AND P3, PT, R115, UR6, !P0 ;  /* 0x0000000673007c0c */ /* 0x000fe4000c761270 */
[----:B------:R-:W-:Y:S02]  /*91cb0*/  LOP3.LUT R30, R30, 0xfffffffe, RZ, 0xc0, !PT ;  /* 0xfffffffe1e1e7812 */ /* 0x000fe400078ec0ff */
[----:B------:R-:W-:-:S02]  /*91cc0*/  LOP3.LUT R29, R29, 0xfbffffff, RZ, 0xc0, !PT ;  /* 0xfbffffff1d1d7812 */ /* 0x000fc400078ec0ff */
[----:B------:R-:W-:Y:S02]  /*91cd0*/  @P2 LOP3.LUT R30, R30, 0x1, RZ, 0xfc, !PT ;  /* 0x000000011e1e2812 */ /* 0x000fe400078efcff */
[----:B------:R-:W-:Y:S01]  /*91ce0*/  ISETP.LT.AND P2, PT, R126, UR52, !P0 ;  /* 0x000000347e007c0c */ /* 0x000fe2000c741270 */
[----:B------:R-:W-:Y:S01]  /*91cf0*/  ULDC UR52, c[0x0][0x228] ;  /* 0x00008a0000347ab9 */ /* 0x000fe20000000800 */
[----:B------:R-:W-:Y:S01]  /*91d00*/  ISETP.LT.AND P1, PT, R125, UR14, !P0 ;  /* 0x0000000e7d007c0c */ /* 0x000fe2000c721270 */
[----:B------:R-:W-:Y:S02]  /*91d10*/  ULDC UR14, c[0x0][0x228] ;  /* 0x00008a00000e7ab9 */ /* 0x000fe40000000800 */
[----:B------:R-:W-:-:S04]  /*91d20*/  @P3 LOP3.LUT R29, R29, 0x4000000, RZ, 0xfc, !PT ;  /* 0x040000001d1d3812 */ /* 0x000fc800078efcff */
[----:B------:R-:W-:-:S04]  /*91d30*/  LOP3.LUT R29, R29, 0xdfffffff, RZ, 0xc0, !PT ;  /* 0xdfffffff1d1d7812 */ /* 0x000fc800078ec0ff */
[----:B------:R-:W-:-:S04]  /*91d40*/  @P2 LOP3.LUT R29, R29, 0x20000000, RZ, 0xfc, !PT ;  /* 0x200000001d1d2812 */ /* 0x000fc800078efcff */
[----:B------:R-:W-:-:S04]  /*91d50*/  LOP3.LUT R29, R29, 0xefffffff, RZ, 0xc0, !PT ;  /* 0xefffffff1d1d7812 */ /* 0x000fc800078ec0ff */
[----:B------:R-:W-:Y:S02]  /*91d60*/  @P1 LOP3.LUT R29, R29, 0x10000000, RZ, 0xfc, !PT ;  /* 0x100000001d1d1812 */ /* 0x000fe400078efcff */
[----:B------:R-:W-:Y:S01]  /*91d70*/  ISETP.LT.AND P1, PT, R124, UR10, !P0 ;  /* 0x0000000a7c007c0c */ /* 0x000fe2000c721270 */
[----:B------:R-:W-:Y:S01]  /*91d80*/  VIADD R38, R226, 0x20 ;  /* 0x00000020e2267836 */ /* 0x000fe20000000000 */
[----:B------:R-:W-:Y:S01]  /*91d90*/  ISETP.LT.AND P3, PT, R114, UR15, !P0 ;  /* 0x0000000f72007c0c */ /* 0x000fe2000c761270 */
[----:B-1----:R-:W-:Y:S01]  /*91da0*/  VIADD R39, R39, UR4 ;  /* 0x0000000427277c36 */ /* 0x002fe20008000000 */
[----:B------:R-:W-:Y:S01]  /*91db0*/  LOP3.LUT R29, R29, 0xf7ffffff, RZ, 0xc0, !PT ;  /* 0xf7ffffff1d1d7812 */ /* 0x000fe200078ec0ff */
[----:B------:R-:W-:Y:S01]  /*91dc0*/  ULDC.64 UR4, c[0x0][0x228] ;  /* 0x00008a0000047ab9 */ /* 0x000fe20000000a00 */
[----:B------:R-:W-:Y:S01]  /*91dd0*/  ISETP.LT.AND P2, PT, R113, UR52, !P0 ;  /* 0x0000003471007c0c */ /* 0x000fe2000c741270 */
[----:B------:R-:W-:Y:S01]  /*91de0*/  ULDC UR10, c[0x0][0x228] ;  /* 0x00008a00000a7ab9 */ /* 0x000fe20000000800 */
[----:B------:R-:W-:-:S05]  /*91df0*/  ULDC UR52, c[0x0][0x228] ;  /* 0x00008a0000347ab9 */ /* 0x000fca0000000800 */
        /* <DEDUP_REMOVED lines=30> */
[----:B------:R-:W-:Y:S01]  /*91fe0*/  ULDC UR55, c[0x0][0x228] ;  /* 0x00008a0000377ab9 */ /* 0x000fe20000000800 */
[----:B------:R-:W-:Y:S02]  /*91ff0*/  ISETP.LT.AND P3, PT, R114, UR11, !P0 ;  /* 0x0000000b72007c0c */ /* 0x000fe4000c761270 */
[----:B------:R-:W-:Y:S02]  /*92000*/  LOP3.LUT R29, R29, 0xfff7ffff, RZ, 0xc0, !PT ;  /* 0xfff7ffff1d1d7812 */ /* 0x000fe400078ec0ff */
[----:B------:R-:W-:Y:S01]  /*92010*/  ISETP.LT.AND P2, PT, R113, UR10, !P0 ;  /* 0x0000000a71007c0c */ /* 0x000fe2000c741270 */
[----:B------:R-:W-:-:S06]  /*92020*/  ULDC.64 UR10, c[0x0][0x228] ;  /* 0x00008a00000a7ab9 */ /* 0x000fcc0000000a00 */
        /* <DEDUP_REMOVED lines=11> */
[----:B------:R-:W-:Y:S01]  /*920e0*/  LOP3.LUT R27, R27, 0x7fffffff, RZ, 0xc0, !PT ;  /* 0x7fffffff1b1b7812 */ /* 0x000fe200078ec0ff */
[----:B------:R-:W-:Y:S01]  /*920f0*/  ULDC UR14, c[0x0][0x228] ;  /* 0x00008a00000e7ab9 */ /* 0x000fe20000000800 */
[----:B------:R-:W-:-:S04]  /*92100*/  @P1 LOP3.LUT R29, R29, 0x8000, RZ, 0xfc, !PT ;  /* 0x000080001d1d1812 */ /* 0x000fc800078efcff */
[----:B------:R-:W-:-:S04]  /*92110*/  LOP3.LUT R29, R29, 0xffffbfff, RZ, 0xc0, !PT ;  /* 0xffffbfff1d1d7812 */ /* 0x000fc800078ec0ff */
[----:B------:R-:W-:Y:S02]  /*92120*/  @P0 LOP3.LUT R29, R29, 0x4000, RZ, 0xfc, !PT ;  /* 0x000040001d1d0812 */ /* 0x000fe400078efcff */
[----:B------:R-:W-:Y:S01]  /*92130*/  ISETP.GE.AND P0, PT, R38, UR7, PT ;  /* 0x0000000726007c0c */ /* 0x000fe2000bf06270 */
[----:B------:R-:W-:-:S03]  /*92140*/  ULDC.64 UR6, c[0x0][0x228] ;  /* 0x00008a0000067ab9 */ /* 0x000fc60000000a00 */
[----:B------:R-:W-:Y:S02]  /*92150*/  ISETP.LT.AND P1, PT, R115, UR8, !P0 ;  /* 0x0000000873007c0c */ /* 0x000fe4000c721270 */
        /* <DEDUP_REMOVED lines=44> */
[----:B------:R1:W-:Y:S01]  /*92420*/  STL [R1+0x9c8], R39 ;  /* 0x0009c82701007387 */ /* 0x0003e20000100800 */
[----:B------:R-:W-:Y:S01]  /*92430*/  ULDC UR59, c[0x0][0x228] ;  /* 0x00008a00003b7ab9 */ /* 0x000fe20000000800 */
        /* <DEDUP_REMOVED lines=11> */
[----:B------:R-:W-:Y:S01]  /*924f0*/  ISETP.LT.AND P3, PT, R114, UR56, !P0 ;  /* 0x0000003872007c0c */ /* 0x000fe2000c761270 */
[----:B------:R-:W-:Y:S01]  /*92500*/  ULDC UR56, c[0x0][0x228] ;  /* 0x00008a0000387ab9 */ /* 0x000fe20000000800 */
[----:B------:R-:W-:Y:S01]  /*92510*/  ISETP.LT.AND P2, PT, R113, UR35, !P0 ;  /* 0x0000002371007c0c */ /* 0x000fe2000c741270 */
[----:B------:R-:W-:Y:S01]  /*92520*/  ULDC.64 UR34, c[0x0][0x228] ;  /* 0x00008a0000227ab9 */ /* 0x000fe20000000a00 */
        /* <DEDUP_REMOVED lines=14> */
[----:B------:R-:W-:-:S04]  /*92610*/  LOP3.LUT R29, R29, 0xfffffffe, RZ, 0xc0, !PT ;  /* 0xfffffffe1d1d7812 */ /* 0x000fc800078ec0ff */
[----:B------:R-:W-:-:S03]  /*92620*/  @P2 LOP3.LUT R29, R29, 0x1, RZ, 0xfc, !PT ;  /* 0x000000011d1d2812 */ /* 0x000fc600078efcff */
        /* <DEDUP_REMOVED lines=29> */
[----:B------:R-:W-:Y:S02]  /*92800*/  ISETP.LT.AND P1, PT, R115, UR30, !P0 ;  /* 0x0000001e73007c0c */ /* 0x000fe4000c721270 */
[----:B------:R-:W-:Y:S02]  /*92810*/  ISETP.LT.AND P3, PT, R126, UR12, !P0 ;  /* 0x0000000c7e007c0c */ /* 0x000fe4000c761270 */
[----:B------:R-:W-:Y:S02]  /*92820*/  LOP3.LUT R28, R28, 0xfffbffff, RZ, 0xc0, !PT ;  /* 0xfffbffff1c1c7812 */ /* 0x000fe400078ec0ff */
[----:B------:R-:W-:-:S07]  /*92830*/  ISETP.LT.AND P2, PT, R125, UR24, !P0 ;  /* 0x000000187d007c0c */ /* 0x000fce000c741270 */
        /* <DEDUP_REMOVED lines=8> */
[----:B------:R-:W-:Y:S01]  /*928c0*/  ULDC.64 UR24, c[0x0][0x228] ;  /* 0x00008a0000187ab9 */ /* 0x000fe20000000a00 */
        /* <DEDUP_REMOVED lines=8> */
[----:B------:R-:W-:Y:S01]  /*92950*/  ULDC UR4, c[0x0][0x248] ;  /* 0x0000920000047ab9 */ /* 0x000fe20000000800 */
[----:B------:R-:W-:Y:S01]  /*92960*/  IADD3 R38, R226, 0x1b, RZ ;  /* 0x0000001be2267810 */ /* 0x000fe20007ffe0ff */
[----:B------:R-:W-:Y:S01]  /*92970*/  ULDC UR32, c[0x0][0x228] ;  /* 0x00008a0000207ab9 */ /* 0x000fe20000000800 */
[----:B------:R-:W-:Y:S02]  /*92980*/  @P2 LOP3.LUT R28, R28, 0x10000, RZ, 0xfc, !PT ;  /* 0x000100001c1c2812 */ /* 0x000fe400078efcff */
[----:B------:R-:W-:Y:S01]  /*92990*/  ISETP.LT.AND P0, PT, R111, UR8, !P0 ;  /* 0x000000086f007c0c */ /* 0x000fe2000c701270 */
[----:B------:R-:W-:Y:S01]  /*929a0*/  ULDC UR8, c[0x0][0x228] ;  /* 0x00008a0000087ab9 */ /* 0x000fe20000000800 */
[----:B------:R-:W-:-:S04]  /*929b0*/  LOP3.LUT R28, R28, 0xffff7fff, RZ, 0xc0, !PT ;  /* 0xffff7fff1c1c7812 */ /* 0x000fc800078ec0ff */
[----:B------:R-:W-:-:S04]  /*929c0*/  @P1 LOP3.LUT R28, R28, 0x8000, RZ, 0xfc, !PT ;  /* 0x000080001c1c1812 */ /* 0x000fc800078efcff */
[----:B------:R-:W-:-:S04]  /*929d0*/  LOP3.LUT R28, R28, 0xffffbfff, RZ, 0xc0, !PT ;  /* 0xffffbfff1c1c7812 */ /* 0x000fc800078ec0ff */
[----:B------:R-:W-:Y:S02]  /*929e0*/  @P0 LOP3.LUT R28, R28, 0x4000, RZ, 0xfc, !PT ;  /* 0x000040001c1c0812 */ /* 0x000fe400078efcff */
[----:B------:R-:W-:-:S04]  /*929f0*/  ISETP.GE.AND P0, PT, R38, UR35, PT ;  /* 0x0000002326007c0c */ /* 0x000fc8000bf06270 */
[----:B------:R-:W-:Y:S02]  /*92a00*/  ISETP.LT.AND P1, PT, R115, UR24, !P0 ;  /* 0x0000001873007c0c */ /* 0x000fe4000c721270 */
[----:B------:R-:W-:Y:S02]  /*92a10*/  ISETP.LT.AND P3, PT, R126, UR16, !P0 ;  /* 0x000000107e007c0c */ /* 0x000fe4000c761270 */
[----:B------:R-:W-:Y:S02]  /*92a20*/  LOP3.LUT R28, R28, 0xfffffbff, RZ, 0xc0, !PT ;  /* 0xfffffbff1c1c7812 */ /* 0x000fe400078ec0ff */
[----:B------:R-:W-:Y:S01]  /*92a30*/  ISETP.LT.AND P2, PT, R125, UR17, !P0 ;  /* 0x000000117d007c0c */ /* 0x000fe2000c741270 */
[----:B------:R-:W-:Y:S01]  /*92a40*/  VIADD R38, R226, 0x1a ;  /* 0x0000001ae2267836 */ /* 0x000fe20000000000 */
[----:B------:R-:W-:-:S05]  /*92a50*/  ULDC.64 UR16, c[0x0][0x228] ;  /* 0x00008a0000107ab9 */ /* 0x000fca0000000a00 */
[----:B------:R-:W-:-:S04]  /*92a60*/  @P1 LOP3.LUT R28, R28, 0x400, RZ, 0xfc, !PT ;  /* 0x000004001c1c1812 */ /* 0x000fc800078efcff */
        /* <DEDUP_REMOVED lines=45> */
[----:B------:R-:W-:Y:S02]  /*92d40*/  ISETP.LT.AND P1, PT, R112, UR42, !P0 ;  /* 0x0000002a70007c0c */ /* 0x000fe4000c721270 */
[----:B------:R-:W-:Y:S01]  /*92d50*/  ISETP.LT.AND P3, PT, R114, UR45, !P0 ;  /* 0x0000002d72007c0c */ /* 0x000fe2000c761270 */
[----:B------:R-:W-:Y:S01]  /*92d60*/  ULDC UR45, c[0x0][0x228] ;  /* 0x00008a00002d7ab9 */ /* 0x000fe20000000800 */
[----:B------:R-:W-:Y:S01]  /*92d70*/  ISETP.LT.AND P2, PT, R113, UR44, !P0 ;  /* 0x0000002c71007c0c */ /* 0x000fe2000c741270 */
[----:B-1----:R-:W-:Y:S01]  /*92d80*/  VIADD R39, R39, UR4 ;  /* 0x0000000427277c36 */ /* 0x002fe20008000000 */
[----:B------:R-:W-:Y:S01]  /*92d90*/  ISETP.LT.AND P0, PT, R111, UR16, !P0 ;  /* 0x000000106f007c0c */ /* 0x000fe2000c701270 */
[----:B------:R-:W-:Y:S01]  /*92da0*/  ULDC UR4, c[0x0][0x248] ;  /* 0x0000920000047ab9 */ /* 0x000fe20000000800 */
[----:B------:R-:W-:Y:S01]  /*92db0*/  LOP3.LUT R28, R28, 0xfffffffd, RZ, 0xc0, !PT ;  /* 0xfffffffd1c1c7812 */ /* 0x000fe200078ec0ff */
[----:B------:R-:W-:Y:S01]  /*92dc0*/  ULDC UR44, c[0x0][0x228] ;  /* 0x00008a00002c7ab9 */ /* 0x000fe20000000800 */
[----:B------:R-:W-:-:S03]  /*92dd0*/  ULDC UR42, c[0x0][0x228] ;  /* 0x00008a00002a7ab9 */ /* 0x000fc60000000800 */
[----:B------:R-:W-:Y:S02]  /*92de0*/  @P1 LOP3.LUT R27, R27, 0x80000000, RZ, 0xfc, !PT ;  /* 0x800000001b1b1812 */ /* 0x000fe400078efcff */
[----:B------:R-:W-:Y:S01]  /*92df0*/  MOV R45, UR45 ;  /* 0x0000002d002d7c02 */ /* 0x000fe20008000f00 */
[----:B------:R-:W-:Y:S01]  /*92e00*/  ULDC UR45, c[0x0][0x228] ;  /* 0x00008a00002d7ab9 */ /* 0x000fe20000000800 */
[----:B------:R-:W-:Y:S01]  /*92e10*/  @P3 LOP3.LUT R28, R28, 0x2, RZ, 0xfc, !PT ;  /* 0x000000021c1c3812 */ /* 0x000fe200078efcff */
[----:B------:R1:W-:Y:S01]  /*92e20*/  STL [R1+0x1058], R39 ;  /* 0x0010582701007387 */ /* 0x0003e20000100800 */
[----:B------:R-:W-:Y:S01]  /*92e30*/  LOP3.LUT R27, R27, 0xbfffffff, RZ, 0xc0, !PT ;  /* 0xbfffffff1b1b7812 */ /* 0x000fe200078ec0ff */
[----:B------:R-:W-:Y:S01]  /*92e40*/  ULDC UR16, c[0x0][0x228] ;  /* 0x00008a0000107ab9 */ /* 0x000fe20000000800 */
[----:B------:R-:W-:Y:S02]  /*92e50*/  LOP3.LUT R28, R28, 0xfffffffe, RZ, 0xc0, !PT ;  /* 0xfffffffe1c1c7812 */ /* 0x000fe400078ec0ff */
[----:B------:R-:W-:-:S02]  /*92e60*/  @P0 LOP3.LUT R27, R27, 0x40000000, RZ, 0xfc, !PT ;  /* 0x400000001b1b0812 */ /* 0x000fc400078efcff */
[----:B------:R-:W-:Y:S01]  /*92e70*/  ISETP.GE.AND P0, PT, R38, UR25, PT ;  /* 0x0000001926007c0c */ /* 0x000fe2000bf06270 */
[----:B------:R-:W-:Y:S01]  /*92e80*/  ULDC.64 UR24, c[0x0][0x228] ;  /* 0x00008a0000187ab9 */ /* 0x000fe20000000a00 */
[----:B------:R-:W-:Y:S02]  /*92e90*/  @P2 LOP3.LUT R28, R28, 0x1, RZ, 0xfc, !PT ;  /* 0x000000011c1c2812 */ /* 0x000fe400078efcff */
[----:B------:R-:W-:Y:S01]  /*92ea0*/  ISETP.LT.AND P2, PT, R115, UR30, !P0 ;  /* 0x0000001e73007c0c */ /* 0x000fe2000c741270 */
[----:B------:R-:W-:Y:S01]  /*92eb0*/  ULDC UR30, c[0x0][0x228] ;  /* 0x00008a00001e7ab9 */ /* 0x000fe20000000800 */
[----:B------:R-:W-:Y:S01]  /*92ec0*/  ISETP.LT.AND P1, PT, R126, UR34, !P0 ;  /* 0x000000227e007c0c */ /* 0x000fe2000c721270 */
[----:B------:R-:W-:Y:S01]  /*92ed0*/  ULDC UR34, c[0x0][0x228] ;  /* 0x00008a0000227ab9 */ /* 0x000fe20000000800 */
[----:B------:R-:W-:-:S09]  /*92ee0*/  LOP3.LUT R27, R27, 0xfbffffff, RZ, 0xc0, !PT ;  /* 0xfbffffff1b1b7812 */ /* 0x000fd200078ec0ff */
        /* <DEDUP_REMOVED lines=36> */
[----:B------:R-:W-:Y:S01]  /*93130*/  VIADD R46, R39, UR4 ;  /* 0x00000004272e7c36 */ /* 0x000fe20008000000 */
[----:B------:R-:W-:Y:S01]  /*93140*/  ISETP.LT.AND P2, PT, R125, UR37, !P0 ;  /* 0x000000257d007c0c */ /* 0x000fe2000c741270 */
[----:B------:R-:W-:Y:S01]  /*93150*/  ULDC UR37, c[0x0][0x228] ;  /* 0x00008a0000257ab9 */ /* 0x000fe20000000800 */
[----:B------:R-:W-:Y:S01]  /*93160*/  STL [R1+0x105c], R39 ;  /* 0x00105c2701007387 */ /* 0x000fe20000100800 */
[----:B------:R-:W-:Y:S01]  /*93170*/  ULDC UR8, c[0x0][0x248] ;  /* 0x0000920000087ab9 */ /* 0x000fe20000000800 */
[----:B------:R-:W-:-:S05]  /*93180*/  ULDC UR4, c[0x0][0x228] ;  /* 0x00008a0000047ab9 */ /* 0x000fca0000000800 */
        /* <DEDUP_REMOVED lines=23> */
[----:B------:R-:W-:Y:S01]  /*93300*/  MOV R39, UR44 ;  /* 0x0000002c00277c02 */ /* 0x000fe20008000f00 */
[----:B------:R-:W-:Y:S01]  /*93310*/  ULDC UR8, c[0x0][0x228] ;  /* 0x00008a0000087ab9 */ /* 0x000fe20000000800 */
[----:B------:R-:W-:-:S04]  /*93320*/  @P1 LOP3.LUT R27, R27, 0x8000, RZ, 0xfc, !PT ;  /* 0x000080001b1b1812 */ /* 0x000fc800078efcff */
[----:B------:R-:W-:-:S04]  /*93330*/  LOP3.LUT R27, R27, 0xffffbfff, RZ, 0xc0, !PT ;  /* 0xffffbfff1b1b7812 */ /* 0x000fc800078ec0ff */
[----:B------:R-:W-:Y:S02]  /*93340*/  @P0 LOP3.LUT R27, R27, 0x4000, RZ, 0xfc, !PT ;  /* 0x000040001b1b0812 */ /* 0x000fe400078efcff */
[----:B------:R-:W-:-:S04]  /*93350*/  ISETP.GE.AND P0, PT, R38, UR31, PT ;  /* 0x0000001f26007c0c */ /* 0x000fc8000bf06270 */
[----:B------:R-:W-:Y:S02]  /*93360*/  ISETP.LT.AND P2, PT, R115, UR38, !P0 ;  /* 0x0000002673007c0c */ /* 0x000fe4000c741270 */
[----:B------:R-:W-:Y:S01]  /*93370*/  LOP3.LUT R27, R27, 0xfffffbff, RZ, 0xc0, !PT ;  /* 0xfffffbff1b1b7812 */ /* 0x000fe200078ec0ff */
[----:B------:R-:W-:Y:S01]  /*93380*/  VIADD R38, R226, 0x16 ;  /* 0x00000016e2267836 */ /* 0x000fe20000000000 */
[----:B------:R-:W-:Y:S01]  /*93390*/  ISETP.LT.AND P1, PT, R126, UR37, !P0 ;  /* 0x000000257e007c0c */ /* 0x000fe2000c721270 */
[----:B------:R-:W-:Y:S01]  /*933a0*/  ULDC UR37, c[0x0][0x228] ;  /* 0x00008a0000257ab9 */ /* 0x000fe20000000800 */
[----:B------:R-:W-:Y:S01]  /*933b0*/  ISETP.LT.AND P3, PT, R114, UR49, !P0 ;  /* 0x0000003172007c0c */ /* 0x000fe2000c761270 */
[----:B------:R-:W-:Y:S01]  /*933c0*/  ULDC UR49, c[0x0][0x228] ;  /* 0x00008a0000317ab9 */ /* 0x000fe20000000800 */
        /* <DEDUP_REMOVED lines=33> */
[----:B------:R-:W-:Y:S02]  /*935e0*/  ISETP.LT.AND P3, PT, R126, UR45, !P0 ;  /* 0x0000002d7e007c0c */ /* 0x000fe4000c761270 */
[----:B------:R-:W-:Y:S02]  /*935f0*/  LOP3.LUT R27, R27, 0xfffffffb, RZ, 0xc0, !PT ;  /* 0xfffffffb1b1b7812 */ /* 0x000fe400078ec0ff */
[----:B------:R-:W-:Y:S02]  /*93600*/  ISETP.LT.AND P2, PT, R125, UR48, !P0 ;  /* 0x000000307d007c0c */ /* 0x000fe4000c741270 */
[----:B------:R-:W-:Y:S01]  /*93610*/  IADD3 R38, R226, 0x15, RZ ;  /* 0x00000015e2267810 */ /* 0x000fe20007ffe0ff */
[----:B------:R-:W-:Y:S01]  /*93620*/  IMAD.U32 R109, RZ, RZ, UR35 ;  /* 0x00000023ff6d7e24 */ /* 0x000fe2000f8e00ff */
[----:B------:R-:W-:Y:S01]  /*93630*/  ULDC.64 UR44, c[0x0][0x228] ;  /* 0x00008a00002c7ab9 */ /* 0x000fe20000000a00 */
[----:B------:R-:W-:Y:S01]  /*93640*/  ULDC UR48, c[0x0][0x228] ;  /* 0x00008a0000307ab9 */ /* 0x000fe20000000800 */
[----:B------:R-:W-:Y:S01]  /*93650*/  ULDC UR36, c[0x0][0x228] ;  /* 0x00008a0000247ab9 */ /* 0x000fe20000000800 */
[----:B------:R-:W-:-:S04]  /*93660*/  @P1 LOP3.LUT R27, R27, 0x4, RZ, 0xfc, !PT ;  /* 0x000000041b1b1812 */ /* 0x000fc800078efcff */
[----:B------:R-:W-:-:S04]  /*93670*/  LOP3.LUT R27, R27, 0xffffffdf, RZ, 0xc0, !PT ;  /* 0xffffffdf1b1b7812 */ /* 0x000fc800078ec0ff */
[----:B------:R-:W-:Y:S02]  /*93680*/  @P3 LOP3.LUT R27, R27, 0x20, RZ, 0xfc, !PT ;  /* 0x000000201b1b3812 */ /* 0x000fe400078efcff */
[----:B------:R-:W-:Y:S01]  /*93690*/  ISETP.LT.AND P1, PT, R124, UR49, !P0 ;  /* 0x000000317c007c0c */ /* 0x000fe2000c721270 */
[----:B------:R-:W-:Y:S01]  /*936a0*/  IMAD.U32 R64, RZ, RZ, UR45 ;  /* 0x0000002dff407e24 */ /* 0x000fe2000f8e00ff */
[----:B------:R-:W-:Y:S01]  /*936b0*/  LOP3.LUT R27, R27, 0xffffffef, RZ, 0xc0, !PT ;  /* 0xffffffef1b1b7812 */ /* 0x000fe200078ec0ff */
[----:B------:R-:W-:-:S03]  /*936c0*/  ULDC UR49, c[0x0][0x228] ;  /* 0x00008a0000317ab9 */ /* 0x000fc60000000800 */
        /* <DEDUP_REMOVED lines=14> */
[----:B------:R-:W-:-:S04]  /*937b0*/  ISETP.GE.AND P0, PT, R38, UR39, PT ;  /* 0x0000002726007c0c */ /* 0x000fc8000bf06270 */
[----:B------:R-:W-:Y:S02]  /*937c0*/  ISETP.LT.AND P1, PT, R126, UR60, !P0 ;  /* 0x0000003c7e007c0c */ /* 0x000fe4000c721270 */
[----:B------:R-:W-:Y:S02]  /*937d0*/  LOP3.LUT R27, R27, 0xfffffffd, RZ, 0xc0, !PT ;  /* 0xfffffffd1b1b7812 */ /* 0x000fe400078ec0ff */
[----:B------:R-:W-:Y:S01]  /*937e0*/  LOP3.LUT R26, R26, 0xdfffffff, RZ, 0xc0, !PT ;  /* 0xdfffffff1a1a7812 */ /* 0x000fe200078ec0ff */
[----:B-1----:R-:W-:Y:S01]  /*937f0*/  VIADD R46, R46, UR30 ;  /* 0x0000001e2e2e7c36 */ /* 0x002fe20008000000 */
[----:B------:R-:W-:Y:S01]  /*93800*/  @P3 LOP3.LUT R27, R27, 0x2, RZ, 0xfc, !PT ;  /* 0x000000021b1b3812 */ /* 0x000fe200078efcff */
[----:B------:R-:W-:Y:S01]  /*93810*/  VIADD R38, R226, 0x14 ;  /* 0x00000014e2267836 */ /* 0x000fe20000000000 */
[----:B------:R-:W-:Y:S01]  /*93820*/  ISETP.LT.AND P3, PT, R125, UR56, !P0 ;  /* 0x000000387d007c0c */ /* 0x000fe2000c761270 */
[----:B------:R-:W-:Y:S01]  /*93830*/  UMOV UR39, UR44 ;  /* 0x0000002c00277c82 */ /* 0x000fe20008000000 */
[----:B------:R-:W-:Y:S01]  /*93840*/  LOP3.LUT R27, R27, 0xfffffffe, RZ, 0xc0, !PT ;  /* 0xfffffffe1b1b7812 */ /* 0x000fe200078ec0ff */
[----:B------:R-:W-:-:S02]  /*93850*/  ULDC UR60, c[0x0][0x228] ;  /* 0x00008a00003c7ab9 */ /* 0x000fc40000000800 */
[----:B------:R-:W-:Y:S01]  /*93860*/  @P1 LOP3.LUT R26, R26, 0x20000000, RZ, 0xfc, !PT ;  /* 0x200000001a1a1812 */ /* 0x000fe200078efcff */
[----:B------:R-:W-:Y:S01]  /*93870*/  UMOV UR30, UR34 ;  /* 0x00000022001e7c82 */ /* 0x000fe20008000000 */
[----:B------:R-:W-:Y:S01]  /*93880*/  @P2 LOP3.LUT R27, R27, 0x1, RZ, 0xfc, !PT ;  /* 0x000000011b1b2812 */ /* 0x000fe200078efcff */
[----:B------:R-:W-:Y:S01]  /*93890*/  ULDC.64 UR34, c[0x0][0x228] ;  /* 0x00008a0000227ab9 */ /* 0x000fe20000000a00 */
[----:B------:R-:W-:Y:S01]  /*938a0*/  ISETP.LT.AND P2, PT, R124, UR55, !P0 ;  /* 0x000000377c007c0c */ /* 0x000fe2000c741270 */
[----:B------:R1:W-:Y:S01]  /*938b0*/  STL [R1+0x1108], R46 ;  /* 0x0011082e01007387 */ /* 0x0003e20000100800 */
[----:B------:R-:W-:Y:S01]  /*938c0*/  LOP3.LUT R26, R26, 0xefffffff, RZ, 0xc0, !PT ;  /* 0xefffffff1a1a7812 */ /* 0x000fe200078ec0ff */
[----:B------:R-:W-:Y:S01]  /*938d0*/  ULDC.64 UR44, c[0x0][0x228] ;  /* 0x00008a00002c7ab9 */ /* 0x000fe20000000a00 */
[----:B------:R-:W-:Y:S01]  /*938e0*/  ISETP.LT.AND P1, PT, R115, UR34, !P0 ;  /* 0x0000002273007c0c */ /* 0x000fe2000c721270 */
[----:B------:R-:W-:Y:S01]  /*938f0*/  ULDC UR56, c[0x0][0x228] ;  /* 0x00008a0000387ab9 */ /* 0x000fe20000000800 */
[----:B------:R-:W-:Y:S01]  /*93900*/  @P3 LOP3.LUT R26, R26, 0x10000000, RZ, 0xfc, !PT ;  /* 0x100000001a1a3812 */ /* 0x000fe200078efcff */
[----:B------:R-:W-:Y:S01]  /*93910*/  IMAD.U32 R63, RZ, RZ, UR45 ;  /* 0x0000002dff3f7e24 */ /* 0x000fe2000f8e00ff */
[----:B------:R-:W-:Y:S01]  /*93920*/  ULDC UR34, c[0x0][0x228] ;  /* 0x00008a0000227ab9 */ /* 0x000fe20000000800 */
        /* <DEDUP_REMOVED lines=23> */
[----:B-1----:R-:W-:Y:S01]  /*93aa0*/  VIADD R46, R46, UR30 ;  /* 0x0000001e2e2e7c36 */ /* 0x002fe20008000000 */
[----:B------:R-:W-:Y:S01]  /*93ab0*/  ISETP.LT.AND P1, PT, R115, UR39, !P0 ;  /* 0x0000002773007c0c */ /* 0x000fe2000c721270 */
[----:B------:R-:W-:Y:S01]  /*93ac0*/  VIADD R38, R226, 0x13 ;  /* 0x00000013e2267836 */ /* 0x000fe20000000000 */
[----:B------:R-:W-:Y:S01]  /*93ad0*/  ISETP.LT.AND P3, PT, R126, UR14, !P0 ;  /* 0x0000000e7e007c0c */ /* 0x000fe2000c761270 */
[----:B------:R-:W-:Y:S01]  /*93ae0*/  ULDC UR37, c[0x0][0x228] ;  /* 0x00008a0000257ab9 */ /* 0x000fe20000000800 */
[----:B------:R-:W-:Y:S01]  /*93af0*/  ISETP.LT.AND P2, PT, R125, UR18, !P0 ;  /* 0x000000127d007c0c */ /* 0x000fe2000c741270 */
[----:B------:R-:W-:Y:S01]  /*93b00*/  UMOV UR30, UR44 ;  /* 0x0000002c001e7c82 */ /* 0x000fe20008000000 */
[----:B------:R-:W-:Y:S01]  /*93b10*/  ULDC.64 UR44, c[0x0][0x228] ;  /* 0x00008a00002c7ab9 */ /* 0x000fe20000000a00 */
[----:B------:R-:W-:Y:S01]  /*93b20*/  ULDC UR14, c[0x0][0x248] ;  /* 0x00009200000e7ab9 */ /* 0x000fe20000000800 */
[----:B------:R1:W-:Y:S01]  /*93b30*/  STL [R1+0x1128], R46 ;  /* 0x0011282e01007387 */ /* 0x0003e20000100800 */
[----:B------:R-:W-:Y:S01]  /*93b40*/  LOP3.LUT R24, R24, 0x7fffffff, RZ, 0xc0, !PT ;  /* 0x7fffffff18187812 */ /* 0x000fe200078ec0ff */
[----:B------:R-:W-:-:S03]  /*93b50*/  ULDC UR39, c[0x0][0x228] ;  /* 0x00008a0000277ab9 */ /* 0x000fc60000000800 */
[----:B------:R-:W-:-:S04]  /*93b60*/  @P1 LOP3.LUT R26, R26, 0x40000, RZ, 0xfc, !PT ;  /* 0x000400001a1a1812 */ /* 0x000fc800078efcff */
[----:B------:R-:W-:-:S04]  /*93b70*/  LOP3.LUT R26, R26, 0xffdfffff, RZ, 0xc0, !PT ;  /* 0xffdfffff1a1a7812 */ /* 0x000fc800078ec0ff */
[----:B------:R-:W-:Y:S02]  /*93b80*/  @P3 LOP3.LUT R26, R26, 0x200000, RZ, 0xfc, !PT ;  /* 0x002000001a1a3812 */ /* 0x000fe400078efcff */
[----:B------:R-:W-:Y:S01]  /*93b90*/  ISETP.LT.AND P1, PT, R124, UR22, !P0 ;  /* 0x000000167c007c0c */ /* 0x000fe2000c721270 */
[----:B------:R-:W-:Y:S01]  /*93ba0*/  UMOV UR18, UR44 ;  /* 0x0000002c00127c82 */ /* 0x000fe20008000000 */
[----:B------:R-:W-:Y:S01]  /*93bb0*/  LOP3.LUT R26, R26, 0xffefffff, RZ, 0xc0, !PT ;  /* 0xffefffff1a1a7812 */ /* 0x000fe200078ec0ff */
[----:B------:R-:W-:Y:S01]  /*93bc0*/  IMAD.U32 R62, RZ, RZ, UR45 ;  /* 0x0000002dff3e7e24 */ /* 0x000fe2000f8e00ff */
[----:B------:R-:W-:Y:S01]  /*93bd0*/  ISETP.LT.AND P3, PT, R114, UR26, !P0 ;  /* 0x0000001a72007c0c */ /* 0x000fe2000c761270 */
[----:B------:R-:W-:Y:S01]  /*93be0*/  ULDC.64 UR44, c[0x0][0x228] ;  /* 0x00008a00002c7ab9 */ /* 0x000fe20000000a00 */
[----:B------:R-:W-:Y:S01]  /*93bf0*/  @P2 LOP3.LUT R26, R26, 0x100000, RZ, 0xfc, !PT ;  /* 0x001000001a1a2812 */ /* 0x000fe200078efcff */
[----:B------:R-:W-:Y:S01]  /*93c00*/  ULDC UR22, c[0x0][0x228] ;  /* 0x00008a0000167ab9 */ /* 0x000fe20000000800 */
[----:B-1----:R-:W-:Y:S01]  /*93c10*/  IADD3 R46, R46, UR14, RZ ;  /* 0x0000000e2e2e7c10 */ /* 0x002fe2000fffe0ff */
[----:B------:R-:W-:Y:S01]  /*93c20*/  ULDC UR26, c[0x0][0x228] ;  /* 0x00008a00001a7ab9 */ /* 0x000fe20000000800 */
        /* <DEDUP_REMOVED lines=9> */
[----:B------:R1:W-:Y:S01]  /*93cc0*/  STL [R1+0x1140], R46 ;  /* 0x0011402e01007387 */ /* 0x0003e20000100800 */
[----:B------:R-:W-:Y:S01]  /*93cd0*/  ULDC UR32, c[0x0][0x228] ;  /* 0x00008a0000207ab9 */ /* 0x000fe20000000800 */
        /* <DEDUP_REMOVED lines=17> */
[----:B------:R-:W-:Y:S01]  /*93df0*/  MOV R60, UR45 ;  /* 0x0000002d003c7c02 */ /* 0x000fe20008000f00 */
        /* <DEDUP_REMOVED lines=22> */
[----:B------:R-:W-:Y:S02]  /*93f60*/  ISETP.LT.AND P0, PT, R111, UR14, !P0 ;  /* 0x0000000e6f007c0c */ /* 0x000fe4000c701270 */
[----:B------:R-:W-:-:S04]  /*93f70*/  LOP3.LUT R26, R26, 0xffffff7f, RZ, 0xc0, !PT ;  /* 0xffffff7f1a1a7812 */ /* 0x000fc800078ec0ff */
[----:B------:R-:W-:-:S04]  /*93f80*/  @P1 LOP3.LUT R26, R26, 0x80, RZ, 0xfc, !PT ;  /* 0x000000801a1a1812 */ /* 0x000fc800078efcff */
[----:B------:R-:W-:Y:S01]  /*93f90*/  LOP3.LUT R26, R26, 0xffffffbf, RZ, 0xc0, !PT ;  /* 0xffffffbf1a1a7812 */ /* 0x000fe200078ec0ff */
[----:B------:R-:W-:Y:S01]  /*93fa0*/  UMOV UR14, UR44 ;  /* 0x0000002c000e7c82 */ /* 0x000fe20008000000 */
[----:B------:R-:W-:Y:S02]  /*93fb0*/  ULDC.64 UR44, c[0x0][0x228] ;  /* 0x00008a00002c7ab9 */ /* 0x000fe40000000a00 */
[----:B------:R-:W-:Y:S02]  /*93fc0*/  @P0 LOP3.LUT R26, R26, 0x40, RZ, 0xfc, !PT ;  /* 0x000000401a1a0812 */ /* 0x000fe400078efcff */
[----:B------:R-:W-:Y:S01]  /*93fd0*/  ISETP.GE.AND P0, PT, R38, UR31, PT ;  /* 0x0000001f26007c0c */ /* 0x000fe2000bf06270 */
[----:B------:R-:W-:Y:S01]  /*93fe0*/  IMAD.U32 R59, RZ, RZ, UR45 ;  /* 0x0000002dff3b7e24 */ /* 0x000fe2000f8e00ff */
[----:B------:R-:W-:Y:S01]  /*93ff0*/  LOP3.LUT R26, R26, 0xfffffffb, RZ, 0xc0, !PT ;  /* 0xfffffffb1a1a7812 */ /* 0x000fe200078ec0ff */
[----:B------:R-:W-:Y:S01]  /*94000*/  UMOV UR12, UR44 ;  /* 0x0000002c000c7c82 */ /* 0x000fe20008000000 */
[----:B------:R-:W-:Y:S01]  /*94010*/  ISETP.LT.AND P1, PT, R115, UR14, !P0 ;  /* 0x0000000e73007c0c */ /* 0x000fe2000c721270 */
[----:B------:R-:W-:Y:S01]  /*94020*/  VIADD R38, R226, 0x11 ;  /* 0x00000011e2267836 */ /* 0x000fe20000000000 */
[----:B------:R-:W-:Y:S01]  /*94030*/  R2UR UR45, R45 ;  /* 0x000000002d2d72ca */ /* 0x000fe200000e0000 */
[----:B------:R-:W-:Y:S01]  /*94040*/  ULDC UR31, c[0x0][0x228] ;  /* 0x00008a00001f7ab9 */ /* 0x000fe20000000800 */
[----:B------:R-:W-:Y:S01]  /*94050*/  ISETP.LT.AND P3, PT, R126, UR46, !P0 ;  /* 0x0000002e7e007c0c */ /* 0x000fe2000c761270 */
[----:B------:R-:W-:Y:S01]  /*94060*/  ULDC UR14, c[0x0][0x228] ;  /* 0x00008a00000e7ab9 */ /* 0x000fe20000000800 */
[----:B------:R-:W-:Y:S01]  /*94070*/  R2UR UR44, R39 ;  /* 0x00000000272c72ca */ /* 0x000fe200000e0000 */
[----:B------:R-:W-:-:S06]  /*94080*/  ULDC UR46, c[0x0][0x228] ;  /* 0x00008a00002e7ab9 */ /* 0x000fcc0000000800 */
[----:B------:R-:W-:Y:S02]  /*94090*/  @P1 LOP3.LUT R26, R26, 0x4, RZ, 0xfc, !PT ;  /* 0x000000041a1a1812 */ /* 0x000fe400078efcff */
[----:B------:R-:W-:Y:S02]  /*940a0*/  ISETP.LT.AND P2, PT, R125, UR45, !P0 ;  /* 0x0000002d7d007c0c */ /* 0x000fe4000c741270 */
        /* <DEDUP_REMOVED lines=12> */
[----:B------:R-:W-:Y:S01]  /*94170*/  IMAD.U32 R58, RZ, RZ, UR45 ;  /* 0x0000002dff3a7e24 */ /* 0x000fe2000f8e00ff */
[----:B------:R-:W-:Y:S01]  /*94180*/  ISETP.LT.AND P0, PT, R111, UR12, !P0 ;  /* 0x0000000c6f007c0c */ /* 0x000fe2000c701270 */
[----:B------:R-:W-:-:S06]  /*94190*/  ULDC UR10, c[0x0][0x228] ;  /* 0x00008a00000a7ab9 */ /* 0x000fcc0000000800 */
[----:B------:R-:W-:Y:S01]  /*941a0*/  @P1 LOP3.LUT R25, R25, 0x80000000, RZ, 0xfc, !PT ;  /* 0x8000000019191812 */ /* 0x000fe200078efcff */
[----:B------:R-:W-:Y:S01]  /*941b0*/  UMOV UR8, UR44 ;  /* 0x0000002c00087c82 */ /* 0x000fe20008000000 */
[----:B------:R-:W-:Y:S01]  /*941c0*/  LOP3.LUT R26, R26, 0xfffffffd, RZ, 0xc0, !PT ;  /* 0xfffffffd1a1a7812 */ /* 0x000fe200078ec0ff */
[----:B------:R-:W-:Y:S01]  /*941d0*/  ULDC.64 UR44, c[0x0][0x228] ;  /* 0x00008a00002c7ab9 */ /* 0x000fe20000000a00 */
[----:B------:R-:W-:Y:S01]  /*941e0*/  LOP3.LUT R25, R25, 0xbfffffff, RZ, 0xc0, !PT ;  /* 0xbfffffff19197812 */ /* 0x000fe200078ec0ff */
[----:B-1----:R-:W-:Y:S01]  /*941f0*/  VIADD R46, R46, UR4 ;  /* 0x000000042e2e7c36 */ /* 0x002fe20008000000 */
[----:B------:R-:W-:Y:S02]  /*94200*/  ULDC UR12, c[0x0][0x228] ;  /* 0x00008a00000c7ab9 */ /* 0x000fe40000000800 */
[----:B------:R-:W-:Y:S02]  /*94210*/  @P0 LOP3.LUT R25, R25, 0x40000000, RZ, 0xfc, !PT ;  /* 0x4000000019190812 */ /* 0x000fe400078efcff */
[----:B------:R-:W-:-:S04]  /*94220*/  ISETP.GE.AND P0, PT, R38, UR29, PT ;  /* 0x0000001d26007c0c */ /* 0x000fc8000bf06270 */
[----:B------:R-:W-:Y:S02]  /*94230*/  ISETP.LT.AND P1, PT, R115, UR8, !P0 ;  /* 0x0000000873007c0c */ /* 0x000fe4000c721270 */
[----:B------:R-:W-:Y:S02]  /*94240*/  @P3 LOP3.LUT R26, R26, 0x2, RZ, 0xfc, !PT ;  /* 0x000000021a1a3812 */ /* 0x000fe400078efcff */
[----:B------:R-:W-:Y:S01]  /*94250*/  LOP3.LUT R25, R25, 0xfbffffff, RZ, 0xc0, !PT ;  /* 0xfbffffff19197812 */ /* 0x000fe200078ec0ff */
[----:B------:R-:W-:Y:S01]  /*94260*/  UMOV UR4, UR44 ;  /* 0x0000002c00047c82 */ /* 0x000fe20008000000 */
[----:B------:R-:W-:Y:S01]  /*94270*/  ISETP.LT.AND P3, PT, R126, UR37, !P0 ;  /* 0x000000257e007c0c */ /* 0x000fe2000c761270 */
[----:B------:R-:W-:Y:S01]  /*94280*/  VIADD R38, R226, 0x10 ;  /* 0x00000010e2267836 */ /* 0x000fe20000000000 */
[----:B------:R-:W-:Y:S01]  /*94290*/  LOP3.LUT R26, R26, 0xfffffffe, RZ, 0xc0, !PT ;  /* 0xfffffffe1a1a7812 */ /* 0x000fe200078ec0ff */
[----:B------:R-:W-:Y:S01]  /*942a0*/  ULDC UR37, c[0x0][0x228] ;  /* 0x00008a0000257ab9 */ /* 0x000fe20000000800 */
[----:B------:R-:W-:Y:S01]  /*942b0*/  IMAD.U32 R57, RZ, RZ, UR45 ;  /* 0x0000002dff397e24 */ /* 0x000fe2000f8e00ff */
[----:B------:R-:W-:Y:S01]  /*942c0*/  ULDC.64 UR44, c[0x0][0x228] ;  /* 0x00008a00002c7ab9 */ /* 0x000fe20000000a00 */
[----:B------:R-:W-:Y:S01]  /*942d0*/  STL [R1+0x1124], R46 ;  /* 0x0011242e01007387 */ /* 0x000fe20000100800 */
[----:B------:R-:W-:Y:S01]  /*942e0*/  @P1 LOP3.LUT R25, R25, 0x4000000, RZ, 0xfc, !PT ;  /* 0x0400000019191812 */ /* 0x000fe200078efcff */
[----:B------:R-:W-:Y:S01]  /*942f0*/  ULDC UR8, c[0x0][0x228] ;  /* 0x00008a0000087ab9 */ /* 0x000fe20000000800 */
[----:B------:R-:W-:-:S02]  /*94300*/  @P2 LOP3.LUT R26, R26, 0x1, RZ, 0xfc, !PT ;  /* 0x000000011a1a2812 */ /* 0x000fc400078efcff */
[----:B------:R-:W-:Y:S01]  /*94310*/  ISETP.LT.AND P2, PT, R125, UR61, !P0 ;  /* 0x0000003d7d007c0c */ /* 0x000fe2000c741270 */
[----:B------:R-:W-:Y:S01]  /*94320*/  IMAD.U32 R53, RZ, RZ, UR45 ;  /* 0x0000002dff357e24 */ /* 0x000fe2000f8e00ff */
        /* <DEDUP_REMOVED lines=19> */
[----:B------:R-:W-:Y:S01]  /*94460*/  UMOV UR24, UR28 ;  /* 0x0000001c00187c82 */ /* 0x000fe20008000000 */
[----:B------:R-:W-:Y:S01]  /*94470*/  LOP3.LUT R25, R25, 0xff7fffff, RZ, 0xc0, !PT ;  /* 0xff7fffff19197812 */ /* 0x000fe200078ec0ff */
[----:B------:R-:W-:-:S03]  /*94480*/  ULDC UR4, c[0x0][0x248] ;  /* 0x0000920000047ab9 */ /* 0x000fc60000000800 */
[----:B------:R-:W-:-:S04]  /*94490*/  @P1 LOP3.LUT R25, R25, 0x800000, RZ, 0xfc, !PT ;  /* 0x0080000019191812 */ /* 0x000fc800078efcff */
[----:B------:R-:W-:-:S04]  /*944a0*/  LOP3.LUT R25, R25, 0xffbfffff, RZ, 0xc0, !PT ;  /* 0xffbfffff19197812 */ /* 0x000fc800078ec0ff */
[----:B------:R-:W-:Y:S02]  /*944b0*/  @P0 LOP3.LUT R25, R25, 0x400000, RZ, 0xfc, !PT ;  /* 0x0040000019190812 */ /* 0x000fe400078efcff */
[----:B------:R-:W-:Y:S02]  /*944c0*/  ISETP.GE.AND P0, PT, R38, UR25, PT ;  /* 0x0000001926007c0c */ /* 0x000fe4000bf06270 */
[----:B------:R-:W-:Y:S01]  /*944d0*/  LOP3.LUT R25, R25, 0xfffbffff, RZ, 0xc0, !PT ;  /* 0xfffbffff19197812 */ /* 0x000fe200078ec0ff */
[----:B------:R-:W-:Y:S01]  /*944e0*/  IMAD.U32 R56, RZ, RZ, UR29 ;  /* 0x0000001dff387e24 */ /* 0x000fe2000f8e00ff */
[----:B------:R-:W-:Y:S01]  /*944f0*/  ISETP.LT.AND P1, PT, R115, UR24, !P0 ;  /* 0x0000001873007c0c */ /* 0x000fe2000c721270 */
[----:B------:R-:W-:Y:S01]  /*94500*/  ULDC.64 UR28, c[0x0][0x228] ;  /* 0x00008a00001c7ab9 */ /* 0x000fe20000000a00 */
[----:B------:R-:W-:Y:S02]  /*94510*/  ISETP.LT.AND P3, PT, R126, UR37, !P0 ;  /* 0x000000257e007c0c */ /* 0x000fe4000c761270 */
[----:B------:R-:W-:Y:S01]  /*94520*/  IADD3 R39, R46, UR4, RZ ;  /* 0x000000042e277c10 */ /* 0x000fe2000fffe0ff */
[----:B------:R-:W-:Y:S01]  /*94530*/  VIADD R38, R226, 0xf ;  /* 0x0000000fe2267836 */ /* 0x000fe20000000000 */
[----:B------:R-:W-:Y:S01]  /*94540*/  ISETP.LT.AND P2, PT, R125, UR58, !P0 ;  /* 0x0000003a7d007c0c */ /* 0x000fe2000c741270 */
        /* <DEDUP_REMOVED lines=19> */
[----:B------:R-:W-:Y:S01]  /*94680*/  ULDC.64 UR48, c[0x0][0x228] ;  /* 0x00008a0000307ab9 */ /* 0x000fe20000000a00 */
[----:B------:R-:W-:Y:S01]  /*94690*/  ULDC UR28, c[0x0][0x228] ;  /* 0x00008a00001c7ab9 */ /* 0x000fe20000000800 */
[----:B------:R-:W-:-:S04]  /*946a0*/  LOP3.LUT R25, R25, 0xfffeffff, RZ, 0xc0, !PT ;  /* 0xfffeffff19197812 */ /* 0x000fc800078ec0ff */
[----:B------:R-:W-:Y:S02]  /*946b0*/  @P2 LOP3.LUT R25, R25, 0x10000, RZ, 0xfc, !PT ;  /* 0x0001000019192812 */ /* 0x000fe400078efcff */
[----:B------:R-:W-:Y:S01]  /*946c0*/  ISETP.LT.AND P0, PT, R111, UR4, !P0 ;  /* 0x000000046f007c0c */ /* 0x000fe2000c701270 */
[----:B------:R-:W-:Y:S01]  /*946d0*/  UMOV UR35, UR36 ;  /* 0x0000002400237c82 */ /* 0x000fe20008000000 */
[----:B------:R-:W-:Y:S01]  /*946e0*/  LOP3.LUT R25, R25, 0xffff7fff, RZ, 0xc0, !PT ;  /* 0xffff7fff19197812 */ /* 0x000fe200078ec0ff */
[----:B------:R-:W-:Y:S01]  /*946f0*/  UMOV UR29, UR44 ;  /* 0x0000002c001d7c82 */ /* 0x000fe20008000000 */
[----:B------:R-:W-:Y:S01]  /*94700*/  MOV R54, UR37 ;  /* 0x0000002500367c02 */ /* 0x000fe20008000f00 */
[----:B------:R-:W-:Y:S01]  /*94710*/  ULDC UR37, c[0x0][0x228] ;  /* 0x00008a0000257ab9 */ /* 0x000fe20000000800 */
[----:B------:R-:W-:Y:S01]  /*94720*/  @P1 LOP3.LUT R25, R25, 0x8000, RZ, 0xfc, !PT ;  /* 0x0000800019191812 */ /* 0x000fe200078efcff */
[----:B------:R-:W-:Y:S01]  /*94730*/  ULDC.64 UR44, c[0x0][0x228] ;  /* 0x00008a00002c7ab9 */ /* 0x000fe20000000a00 */
[----:B------:R-:W-:Y:S01]  /*94740*/  ULDC UR4, c[0x0][0x248] ;  /* 0x0000920000047ab9 */ /* 0x000fe20000000800 */
[----:B------:R-:W-:Y:S01]  /*94750*/  IMAD.U32 R50, RZ, RZ, UR49 ;  /* 0x00000031ff327e24 */ /* 0x000fe2000f8e00ff */
[----:B------:R-:W-:Y:S01]  /*94760*/  LOP3.LUT R25, R25, 0xffffbfff, RZ, 0xc0, !PT ;  /* 0xffffbfff19197812 */ /* 0x000fe200078ec0ff */
[----:B------:R-:W-:-:S03]  /*94770*/  ULDC UR36, c[0x0][0x228] ;  /* 0x00008a0000247ab9 */ /* 0x000fc60000000800 */
[----:B------:R-:W-:Y:S02]  /*94780*/  @P0 LOP3.LUT R25, R25, 0x4000, RZ, 0xfc, !PT ;  /* 0x0000400019190812 */ /* 0x000fe400078efcff */
[----:B------:R-:W-:Y:S02]  /*94790*/  ISETP.GE.AND P0, PT, R38, UR21, PT ;  /* 0x0000001526007c0c */ /* 0x000fe4000bf06270 */
[----:B------:R-:W-:Y:S01]  /*947a0*/  LOP3.LUT R25, R25, 0xfffffbff, RZ, 0xc0, !PT ;  /* 0xfffffbff19197812 */ /* 0x000fe200078ec0ff */
[----:B------:R-:W-:Y:S01]  /*947b0*/  VIADD R38, R226, 0xe ;  /* 0x0000000ee2267836 */ /* 0x000fe20000000000 */
[----:B------:R-:W-:Y:S01]  /*947c0*/  ISETP.LT.AND P1, PT, R115, UR35, !P0 ;  /* 0x0000002373007c0c */ /* 0x000fe2000c721270 */
[----:B-1----:R-:W-:Y:S01]  /*947d0*/  VIADD R39, R39, UR4 ;  /* 0x0000000427277c36 */ /* 0x002fe20008000000 */
[----:B------:R-:W-:Y:S01]  /*947e0*/  ISETP.LT.AND P3, PT, R126, UR37, !P0 ;  /* 0x000000257e007c0c */ /* 0x000fe2000c761270 */
[----:B------:R-:W-:Y:S01]  /*947f0*/  ULDC UR21, c[0x0][0x248] ;  /* 0x0000920000157ab9 */ /* 0x000fe20000000800 */
[----:B------:R-:W-:Y:S01]  /*94800*/  ISETP.LT.AND P2, PT, R125, UR60, !P0 ;  /* 0x0000003c7d007c0c */ /* 0x000fe2000c741270 */
[----:B------:R-:W-:Y:S01]  /*94810*/  IMAD.U32 R52, RZ, RZ, UR45 ;  /* 0x0000002dff347e24 */ /* 0x000fe2000f8e00ff */
[----:B------:R-:W-:-:S07]  /*94820*/  ULDC UR35, c[0x0][0x228] ;  /* 0x00008a0000237ab9 */ /* 0x000fce0000000800 */
        /* <DEDUP_REMOVED lines=9> */
[----:B------:R-:W-:-:S03]  /*948c0*/  ULDC.64 UR58, c[0x0][0x228] ;  /* 0x00008a00003a7ab9 */ /* 0x000fc60000000a00 */
[----:B------:R-:W-:Y:S02]  /*948d0*/  @P2 LOP3.LUT R25, R25, 0x1000, RZ, 0xfc, !PT ;  /* 0x0000100019192812 */ /* 0x000fe400078efcff */
[----:B------:R-:W-:Y:S01]  /*948e0*/  ISETP.LT.AND P3, PT, R114, UR56, !P0 ;  /* 0x0000003872007c0c */ /* 0x000fe2000c761270 */
[----:B------:R1:W-:Y:S01]  /*948f0*/  STL [R1+0x1118], R39 ;  /* 0x0011182701007387 */ /* 0x0003e20000100800 */
[----:B------:R-:W-:Y:S01]  /*94900*/  LOP3.LUT R25, R25, 0xfffff7ff, RZ, 0xc0, !PT ;  /* 0xfffff7ff19197812 */ /* 0x000fe200078ec0ff */
[----:B------:R-:W-:-:S03]  /*94910*/  ULDC.64 UR56, c[0x0][0x228] ;  /* 0x00008a0000387ab9 */ /* 0x000fc60000000a00 */
        /* <DEDUP_REMOVED lines=16> */
[----:B------:R-:W-:Y:S02]  /*94a20*/  ISETP.GE.AND P0, PT, R38, UR17, PT ;  /* 0x0000001126007c0c */ /* 0x000fe4000bf06270 */
[----:B------:R-:W-:Y:S01]  /*94a30*/  LOP3.LUT R25, R25, 0xfffffffb, RZ, 0xc0, !PT ;  /* 0xfffffffb19197812 */ /* 0x000fe200078ec0ff */
[----:B------:R-:W-:Y:S01]  /*94a40*/  UMOV UR21, UR44 ;  /* 0x0000002c00157c82 */ /* 0x000fe20008000000 */
[----:B------:R-:W-:Y:S01]  /*94a50*/  ISETP.LT.AND P1, PT, R115, UR29, !P0 ;  /* 0x0000001d73007c0c */ /* 0x000fe2000c721270 */
[----:B------:R-:W-:Y:S01]  /*94a60*/  VIADD R38, R226, 0xd ;  /* 0x0000000de2267836 */ /* 0x000fe20000000000 */
[----:B------:R-:W-:Y:S01]  /*94a70*/  ISETP.LT.AND P3, PT, R126, UR55, !P0 ;  /* 0x000000377e007c0c */ /* 0x000fe2000c761270 */
[----:B------:R-:W-:Y:S01]  /*94a80*/  ULDC UR17, c[0x0][0x248] ;  /* 0x0000920000117ab9 */ /* 0x000fe20000000800 */
[----:B------:R-:W-:-:S02]  /*94a90*/  ISETP.LT.AND P2, PT, R125, UR52, !P0 ;  /* 0x000000347d007c0c */ /* 0x000fc4000c741270 */
[----:B------:R-:W-:Y:S01]  /*94aa0*/  LOP3.LUT R23, R23, 0x7fffffff, RZ, 0xc0, !PT ;  /* 0x7fffffff17177812 */ /* 0x000fe200078ec0ff */
[----:B------:R-:W-:Y:S01]  /*94ab0*/  IMAD.U32 R51, RZ, RZ, UR45 ;  /* 0x0000002dff337e24 */ /* 0x000fe2000f8e00ff */
[----:B------:R-:W-:Y:S01]  /*94ac0*/  ULDC UR44, c[0x0][0x228] ;  /* 0x00008a00002c7ab9 */ /* 0x000fe20000000800 */
[----:B------:R-:W-:-:S04]  /*94ad0*/  ULDC UR29, c[0x0][0x228] ;  /* 0x00008a00001d7ab9 */ /* 0x000fc80000000800 */
[----:B------:R-:W-:Y:S01]  /*94ae0*/  @P1 LOP3.LUT R25, R25, 0x4, RZ, 0xfc, !PT ;  /* 0x0000000419191812 */ /* 0x000fe200078efcff */
[----:B------:R-:W-:Y:S01]  /*94af0*/  ULDC UR45, c[0x0][0x228] ;  /* 0x00008a00002d7ab9 */ /* 0x000fe20000000800 */
[----:B-1----:R-:W-:Y:S01]  /*94b00*/  IADD3 R39, R39, UR17, RZ ;  /* 0x0000001127277c10 */ /* 0x002fe2000fffe0ff */
[----:B------:R-:W-:Y:S01]  /*94b10*/  ULDC UR52, c[0x0][0x228] ;  /* 0x00008a0000347ab9 */ /* 0x000fe20000000800 */
        /* <DEDUP_REMOVED lines=11> */
[----:B------:R-:W-:Y:S01]  /*94bd0*/  ISETP.LT.AND P2, PT, R113, UR6, !P0 ;  /* 0x0000000671007c0c */ /* 0x000fe2000c741270 */
[----:B------:R-:W-:Y:S01]  /*94be0*/  ULDC UR6, c[0x0][0x228] ;  /* 0x00008a0000067ab9 */ /* 0x000fe20000000800 */
[----:B------:R-:W-:-:S07]  /*94bf0*/  ISETP.LT.AND P0, PT, R111, UR21, !P0 ;  /* 0x000000156f007c0c */ /* 0x000fce000c701270 */
[----:B------:R-:W-:Y:S01]  /*94c00*/  @P1 LOP3.LUT R24, R24, 0x80000000, RZ, 0xfc, !PT ;  /* 0x8000000018181812 */ /* 0x000fe200078efcff */
[----:B------:R-:W-:-:S03]  /*94c10*/  ULDC.64 UR50, c[0x0][0x228] ;  /* 0x00008a0000327ab9 */ /* 0x000fc60000000a00 */
[----:B------:R-:W-:Y:S01]  /*94c20*/  LOP3.LUT R24, R24, 0xbfffffff, RZ, 0xc0, !PT ;  /* 0xbfffffff18187812 */ /* 0x000fe200078ec0ff */
[----:B------:R-:W-:Y:S01]  /*94c30*/  UMOV UR21, UR48 ;  /* 0x0000003000157c82 */ /* 0x000fe20008000000 */
[----:B------:R-:W-:Y:S01]  /*94c40*/  LOP3.LUT R25, R25, 0xfffffffd, RZ, 0xc0, !PT ;  /* 0xfffffffd19197812 */ /* 0x000fe200078ec0ff */
[----:B------:R-:W-:Y:S01]  /*94c50*/  ULDC.64 UR48, c[0x0][0x228] ;  /* 0x00008a0000307ab9 */ /* 0x000fe20000000a00 */
[----:B------:R-:W-:Y:S02]  /*94c60*/  @P0 LOP3.LUT R24, R24, 0x40000000, RZ, 0xfc, !PT ;  /* 0x4000000018180812 */ /* 0x000fe400078efcff */
[----:B------:R-:W-:Y:S02]  /*94c70*/  ISETP.GE.AND P0, PT, R38, UR13, PT ;  /* 0x0000000d26007c0c */ /* 0x000fe4000bf06270 */
[----:B------:R-:W-:Y:S02]  /*94c80*/  @P3 LOP3.LUT R25, R25, 0x2, RZ, 0xfc, !PT ;  /* 0x0000000219193812 */ /* 0x000fe400078efcff */
[----:B------:R-:W-:Y:S01]  /*94c90*/  LOP3.LUT R24, R24, 0xfbffffff, RZ, 0xc0, !PT ;  /* 0xfbffffff18187812 */ /* 0x000fe200078ec0ff */
[----:B------:R-:W-:Y:S01]  /*94ca0*/  UMOV UR17, UR48 ;  /* 0x0000003000117c82 */ /* 0x000fe20008000000 */
[----:B------:R-:W-:Y:S01]  /*94cb0*/  ISETP.LT.AND P1, PT, R115, UR21, !P0 ;  /* 0x0000001573007c0c */ /* 0x000fe2000c721270 */
[----:B------:R-:W-:Y:S01]  /*94cc0*/  VIADD R38, R226, 0xc ;  /* 0x0000000ce2267836 */ /* 0x000fe20000000000 */
[----:B------:R-:W-:Y:S01]  /*94cd0*/  ISETP.LT.AND P3, PT, R126, UR41, !P0 ;  /* 0x000000297e007c0c */ /* 0x000fe2000c761270 */
[----:B------:R-:W-:Y:S01]  /*94ce0*/  ULDC UR13, c[0x0][0x248] ;  /* 0x00009200000d7ab9 */ /* 0x000fe20000000800 */
[----:B------:R-:W-:Y:S01]  /*94cf0*/  LOP3.LUT R25, R25, 0xfffffffe, RZ, 0xc0, !PT ;  /* 0xfffffffe19197812 */ /* 0x000fe200078ec0ff */
[----:B------:R-:W-:Y:S01]  /*94d00*/  ULDC UR41, c[0x0][0x228] ;  /* 0x00008a0000297ab9 */ /* 0x000fe20000000800 */
[----:B------:R-:W-:-:S02]  /*94d10*/  ULDC UR48, c[0x0][0x228] ;  /* 0x00008a0000307ab9 */ /* 0x000fc40000000800 */
[----:B------:R-:W-:Y:S02]  /*94d20*/  @P2 LOP3.LUT R25, R25, 0x1, RZ, 0xfc, !PT ;  /* 0x0000000119192812 */ /* 0x000fe400078efcff */
[----:B------:R-:W-:-:S03]  /*94d30*/  ISETP.LT.AND P2, PT, R125, UR40, !P0 ;  /* 0x000000287d007c0c */ /* 0x000fc6000c741270 */
[----:B------:R-:W-:Y:S01]  /*94d40*/  @P1 LOP3.LUT R24, R24, 0x4000000, RZ, 0xfc, !PT ;  /* 0x0400000018181812 */ /* 0x000fe200078efcff */
[----:B-1----:R-:W-:Y:S01]  /*94d50*/  VIADD R39, R39, UR13 ;  /* 0x0000000d27277c36 */ /* 0x002fe20008000000 */
[----:B------:R-:W-:Y:S01]  /*94d60*/  ISETP.LT.AND P1, PT, R124, UR39, !P0 ;  /* 0x000000277c007c0c */ /* 0x000fe2000c721270 */
[----:B------:R-:W-:Y:S01]  /*94d70*/  ULDC UR13, c[0x0][0x228] ;  /* 0x00008a00000d7ab9 */ /* 0x000fe20000000800 */
[----:B------:R-:W-:Y:S01]  /*94d80*/  LOP3.LUT R24, R24, 0xdfffffff, RZ, 0xc0, !PT ;  /* 0xdfffffff18187812 */ /* 0x000fe200078ec0ff */
[----:B------:R-:W-:Y:S01]  /*94d90*/  ULDC UR40, c[0x0][0x228] ;  /* 0x00008a0000287ab9 */ /* 0x000fe20000000800 */
[----:B------:R1:W-:Y:S01]  /*94da0*/  STL [R1+0x1110], R39 ;  /* 0x0011102701007387 */ /* 0x0003e20000100800 */
[----:B------:R-:W-:Y:S01]  /*94db0*/  ULDC UR39, c[0x0][0x228] ;  /* 0x00008a0000277ab9 */ /* 0x000fe20000000800 */
[----:B------:R-:W-:-:S04]  /*94dc0*/  @P3 LOP3.LUT R24, R24, 0x20000000, RZ, 0xfc, !PT ;  /* 0x2000000018183812 */ /* 0x000fc800078efcff */
[----:B------:R-:W-:-:S04]  /*94dd0*/  LOP3.LUT R24, R24, 0xefffffff, RZ, 0xc0, !PT ;  /* 0xefffffff18187812 */ /* 0x000fc800078ec0ff */
[----:B------:R-:W-:Y:S02]  /*94de0*/  @P2 LOP3.LUT R24, R24, 0x10000000, RZ, 0xfc, !PT ;  /* 0x1000000018182812 */ /* 0x000fe400078efcff */
[----:B------:R-:W-:Y:S02]  /*94df0*/  ISETP.LT.AND P3, PT, R114, UR16, !P0 ;  /* 0x0000001072007c0c */ /* 0x000fe4000c761270 */
        /* <DEDUP_REMOVED lines=13> */
[----:B------:R-:W-:-:S04]  /*94ed0*/  @P1 LOP3.LUT R24, R24, 0x800000, RZ, 0xfc, !PT ;  /* 0x0080000018181812 */ /* 0x000fc800078efcff */
[----:B------:R-:W-:Y:S02]  /*94ee0*/  LOP3.LUT R24, R24, 0xffbfffff, RZ, 0xc0, !PT ;  /* 0xffbfffff18187812 */ /* 0x000fe400078ec0ff */
[----:B------:R-:W-:Y:S02]  /*94ef0*/  MOV R48, UR17 ;  /* 0x0000001100307c02 */ /* 0x000fe40008000f00 */
[----:B------:R-:W-:Y:S02]  /*94f00*/  @P0 LOP3.LUT R24, R24, 0x400000, RZ, 0xfc, !PT ;  /* 0x0040000018180812 */ /* 0x000fe400078efcff */
[----:B------:R-:W-:Y:S01]  /*94f10*/  ISETP.GE.AND P0, PT, R38, UR9, PT ;  /* 0x0000000926007c0c */ /* 0x000fe2000bf06270 */
[----:B------:R-:W-:-:S03]  /*94f20*/  UMOV UR17, UR16 ;  /* 0x0000001000117c82 */ /* 0x000fc60008000000 */
[----:B------:R-:W-:Y:S02]  /*94f30*/  ISETP.LT.AND P1, PT, R115, UR17, !P0 ;  /* 0x0000001173007c0c */ /* 0x000fe4000c721270 */
[----:B------:R-:W-:Y:S02]  /*94f40*/  ISETP.LT.AND P3, PT, R126, UR31, !P0 ;  /* 0x0000001f7e007c0c */ /* 0x000fe4000c761270 */
[----:B------:R-:W-:Y:S02]  /*94f50*/  LOP3.LUT R24, R24, 0xfffbffff, RZ, 0xc0, !PT ;  /* 0xfffbffff18187812 */ /* 0x000fe400078ec0ff */
[----:B------:R-:W-:Y:S01]  /*94f60*/  ISETP.LT.AND P2, PT, R125, UR30, !P0 ;  /* 0x0000001e7d007c0c */ /* 0x000fe2000c741270 */
[----:B------:R-:W-:Y:S01]  /*94f70*/  UMOV UR16, UR20 ;  /* 0x0000001400107c82 */ /* 0x000fe20008000000 */
[----:B------:R-:W-:Y:S01]  /*94f80*/  VIADD R38, R226, 0xb ;  /* 0x0000000be2267836 */ /* 0x000fe20000000000 */
[----:B------:R-:W-:Y:S01]  /*94f90*/  ULDC.64 UR30, c[0x0][0x228] ;  /* 0x00008a00001e7ab9 */ /* 0x000fe20000000a00 */
[----:B------:R-:W-:Y:S01]  /*94fa0*/  IMAD.U32 R47, RZ, RZ, UR21 ;  /* 0x00000015ff2f7e24 */ /* 0x000fe2000f8e00ff */
[----:B------:R-:W-:Y:S01]  /*94fb0*/  ULDC.64 UR20, c[0x0][0x228] ;  /* 0x00008a0000147ab9 */ /* 0x000fe20000000a00 */
[----:B------:R-:W-:Y:S01]  /*94fc0*/  ULDC UR17, c[0x0][0x228] ;  /* 0x00008a0000117ab9 */ /* 0x000fe20000000800 */
[----:B------:R-:W-:-:S04]  /*94fd0*/  @P1 LOP3.LUT R24, R24, 0x40000, RZ, 0xfc, !PT ;  /* 0x0004000018181812 */ /* 0x000fc800078efcff */
[----:B------:R-:W-:-:S04]  /*94fe0*/  LOP3.LUT R24, R24, 0xffdfffff, RZ, 0xc0, !PT ;  /* 0xffdfffff18187812 */ /* 0x000fc800078ec0ff */
[----:B------:R-:W-:Y:S02]  /*94ff0*/  @P3 LOP3.LUT R24, R24, 0x200000, RZ, 0xfc, !PT ;  /* 0x0020000018183812 */ /* 0x000fe400078efcff */
[----:B------:R-:W-:Y:S01]  /*95000*/  ISETP.LT.AND P1, PT, R124, UR8, !P0 ;  /* 0x000000087c007c0c */ /* 0x000fe2000c721270 */
[----:B------:R-:W-:Y:S01]  /*95010*/  UMOV UR9, UR20 ;  /* 0x0000001400097c82 */ /* 0x000fe20008000000 */
[----:B------:R-:W-:Y:S01]  /*95020*/  LOP3.LUT R24, R24, 0xffefffff, RZ, 0xc0, !PT ;  /* 0xffefffff18187812 */ /* 0x000fe200078ec0ff */
[----:B------:R-:W-:-:S03]  /*95030*/  ULDC UR8, c[0x0][0x248] ;  /* 0x0000920000087ab9 */ /* 0x000fc60000000800 */
        /* <DEDUP_REMOVED lines=8> */
[----:B------:R-:W-:Y:S01]  /*950c0*/  IMAD.U32 R46, RZ, RZ, UR21 ;  /* 0x00000015ff2e7e24 */ /* 0x000fe2000f8e00ff */
[----:B------:R-:W-:Y:S01]  /*950d0*/  LOP3.LUT R24, R24, 0xfffeffff, RZ, 0xc0, !PT ;  /* 0xfffeffff18187812 */ /* 0x000fe200078ec0ff */
[----:B------:R-:W-:Y:S01]  /*950e0*/  ULDC.64 UR20, c[0x0][0x228] ;  /* 0x00008a0000147ab9 */ /* 0x000fe20000000a00 */
[----:B-1----:R-:W-:Y:S01]  /*950f0*/  VIADD R39, R39, UR8 ;  /* 0x0000000827277c36 */ /* 0x002fe20008000000 */
[----:B------:R-:W-:Y:S01]  /*95100*/  ULDC UR14, c[0x0][0x228] ;  /* 0x00008a00000e7ab9 */ /* 0x000fe20000000800 */
[----:B------:R-:W-:Y:S02]  /*95110*/  @P2 LOP3.LUT R24, R24, 0x10000, RZ, 0xfc, !PT ;  /* 0x0001000018182812 */ /* 0x000fe400078efcff */
[----:B------:R-:W-:Y:S01]  /*95120*/  ISETP.LT.AND P0, PT, R111, UR16, !P0 ;  /* 0x000000106f007c0c */ /* 0x000fe2000c701270 */
[----:B------:R-:W-:Y:S01]  /*95130*/  UMOV UR8, UR20 ;  /* 0x0000001400087c82 */ /* 0x000fe20008000000 */
[----:B------:R-:W-:Y:S01]  /*95140*/  LOP3.LUT R24, R24, 0xffff7fff, RZ, 0xc0, !PT ;  /* 0xffff7fff18187812 */ /* 0x000fe200078ec0ff */
[----:B------:R1:W-:Y:S01]  /*95150*/  STL [R1+0x110c], R39 ;  /* 0x00110c2701007387 */ /* 0x0003e20000100800 */
[----:B------:R-:W-:Y:S01]  /*95160*/  ULDC UR16, c[0x0][0x228] ;  /* 0x00008a0000107ab9 */ /* 0x000fe20000000800 */
[----:B------:R-:W-:Y:S01]  /*95170*/  ULDC UR20, c[0x0][0x228] ;  /* 0x00008a0000147ab9 */ /* 0x000fe20000000800 */
        /* <DEDUP_REMOVED lines=8> */
[----:B------:R-:W-:Y:S01]  /*95200*/  UMOV UR60, UR21 ;  /* 0x00000015003c7c82 */ /* 0x000fe20008000000 */
[----:B------:R-:W-:Y:S01]  /*95210*/  IADD3 R38, R226, 0xa, RZ ;  /* 0x0000000ae2267810 */ /* 0x000fe20007ffe0ff */
[----:B------:R-:W-:Y:S01]  /*95220*/  ULDC UR21, c[0x0][0x228] ;  /* 0x00008a0000157ab9 */ /* 0x000fe20000000800 */
[----:B------:R-:W-:-:S03]  /*95230*/  ULDC UR28, c[0x0][0x228] ;  /* 0x00008a00001c7ab9 */ /* 0x000fc60000000800 */
        /* <DEDUP_REMOVED lines=24> */
[----:B-1----:R-:W-:Y:S01]  /*953c0*/  VIADD R39, R39, UR4 ;  /* 0x0000000427277c36 */ /* 0x002fe20008000000 */
[----:B------:R-:W-:Y:S01]  /*953d0*/  ULDC.64 UR4, c[0x0][0x228] ;  /* 0x00008a0000047ab9 */ /* 0x000fe20000000a00 */
[----:B------:R-:W-:Y:S02]  /*953e0*/  @P0 LOP3.LUT R24, R24, 0x40, RZ, 0xfc, !PT ;  /* 0x0000004018180812 */ /* 0x000fe400078efcff */
[----:B------:R-:W-:Y:S01]  /*953f0*/  LOP3.LUT R22, R22, 0x7fffffff, RZ, 0xc0, !PT ;  /* 0x7fffffff16167812 */ /* 0x000fe200078ec0ff */
[----:B------:R-:W-:Y:S01]  /*95400*/  UMOV UR61, UR31 ;  /* 0x0000001f003d7c82 */ /* 0x000fe20008000000 */
[----:B------:R-:W-:Y:S01]  /*95410*/  ISETP.GE.AND P0, PT, R38, UR7, PT ;  /* 0x0000000726007c0c */ /* 0x000fe2000bf06270 */
[----:B------:R1:W-:Y:S01]  /*95420*/  STL [R1+0x1104], R39 ;  /* 0x0011042701007387 */ /* 0x0003e20000100800 */
[----:B------:R-:W-:Y:S01]  /*95430*/  LOP3.LUT R24, R24, 0xfffffffb, RZ, 0xc0, !PT ;  /* 0xfffffffb18187812 */ /* 0x000fe200078ec0ff */
[----:B------:R-:W-:Y:S01]  /*95440*/  ULDC UR31, c[0x0][0x228] ;  /* 0x00008a00001f7ab9 */ /* 0x000fe20000000800 */
[----:B------:R-:W-:Y:S01]  /*95450*/  ISETP.LT.AND P1, PT, R115, UR8, !P0 ;  /* 0x0000000873007c0c */ /* 0x000fe2000c721270 */
[----:B------:R-:W-:Y:S01]  /*95460*/  VIADD R38, R226, 0x9 ;  /* 0x00000009e2267836 */ /* 0x000fe20000000000 */
[----:B------:R-:W-:Y:S01]  /*95470*/  ISETP.LT.AND P3, PT, R126, UR37, !P0 ;  /* 0x000000257e007c0c */ /* 0x000fe2000c761270 */
[----:B------:R-:W-:Y:S01]  /*95480*/  ULDC.64 UR8, c[0x0][0x228] ;  /* 0x00008a0000087ab9 */ /* 0x000fe20000000a00 */
[----:B------:R-:W-:Y:S01]  /*95490*/  ISETP.LT.AND P2, PT, R125, UR36, !P0 ;  /* 0x000000247d007c0c */ /* 0x000fe2000c741270 */
[----:B------:R-:W-:Y:S01]  /*954a0*/  ULDC UR30, c[0x0][0x228] ;  /* 0x00008a00001e7ab9 */ /* 0x000fe20000000800 */
[----:B------:R-:W-:-:S07]  /*954b0*/  ULDC UR36, c[0x0][0x228] ;  /* 0x00008a0000247ab9 */ /* 0x000fce0000000800 */
        /* <DEDUP_REMOVED lines=10> */
[----:B------:R-:W-:Y:S01]  /*95560*/  ULDC.64 UR6, c[0x0][0x228] ;  /* 0x00008a0000067ab9 */ /* 0x000fe20000000a00 */
        /* <DEDUP_REMOVED lines=16> */
[----:B-1----:R-:W-:Y:S01]  /*95670*/  VIADD R39, R39, UR4 ;  /* 0x0000000427277c36 */ /* 0x002fe20008000000 */
[----:B------:R-:W-:Y:S01]  /*95680*/  ISETP.LT.AND P3, PT, R126, UR47, !P0 ;  /* 0x0000002f7e007c0c */ /* 0x000fe2000c761270 */
[----:B------:R-:W-:Y:S01]  /*95690*/  ULDC UR4, c[0x0][0x228] ;  /* 0x00008a0000047ab9 */ /* 0x000fe20000000800 */
[----:B------:R-:W-:Y:S01]  /*956a0*/  LOP3.LUT R24, R24, 0xfffffffe, RZ, 0xc0, !PT ;  /* 0xfffffffe18187812 */ /* 0x000fe200078ec0ff */
[----:B------:R-:W-:-:S03]  /*956b0*/  ULDC UR6, c[0x0][0x248] ;  /* 0x0000920000067ab9 */ /* 0x000fc60000000800 */
[----:B------:R-:W-:-:S03]  /*956c0*/  @P2 LOP3.LUT R24, R24, 0x1, RZ, 0xfc, !PT ;  /* 0x0000000118182812 */ /* 0x000fc600078efcff */
[----:B------:R-:W-:Y:S02]  /*956d0*/  @P1 LOP3.LUT R23, R23, 0x4000000, RZ, 0xfc, !PT ;  /* 0x0400000017171812 */ /* 0x000fe400078efcff */
[----:B------:R-:W-:Y:S01]  /*956e0*/  ISETP.LT.AND P2, PT, R125, UR46, !P0 ;  /* 0x0000002e7d007c0c */ /* 0x000fe2000c741270 */
[----:B------:R1:W-:Y:S01]  /*956f0*/  STL [R1+0x10fc], R39 ;  /* 0x0010fc2701007387 */ /* 0x0003e20000100800 */
[----:B------:R-:W-:Y:S01]  /*95700*/  LOP3.LUT R23, R23, 0xdfffffff, RZ, 0xc0, !PT ;  /* 0xdfffffff17177812 */ /* 0x000fe200078ec0ff */
[----:B------:R-:W-:-:S03]  /*95710*/  ULDC.64 UR46, c[0x0][0x228] ;  /* 0x00008a00002e7ab9 */ /* 0x000fc60000000a00 */
        /* <DEDUP_REMOVED lines=25> */
[----:B------:R-:W-:Y:S01]  /*958b0*/  ISETP.LT.AND P1, PT, R115, UR10, !P0 ;  /* 0x0000000a73007c0c */ /* 0x000fe2000c721270 */
[----:B------:R-:W-:Y:S01]  /*958c0*/  ULDC UR10, c[0x0][0x228] ;  /* 0x00008a00000a7ab9 */ /* 0x000fe20000000800 */
[----:B------:R-:W-:Y:S01]  /*958d0*/  ISETP.LT.AND P3, PT, R126, UR42, !P0 ;  /* 0x0000002a7e007c0c */ /* 0x000fe2000c761270 */
[----:B------:R1:W-:Y:S01]  /*958e0*/  STL [R1+0x10f4], R39 ;  /* 0x0010f42701007387 */ /* 0x0003e20000100800 */
[----:B------:R-:W-:Y:S01]  /*958f0*/  LOP3.LUT R23, R23, 0xfffbffff, RZ, 0xc0, !PT ;  /* 0xfffbffff17177812 */ /* 0x000fe200078ec0ff */
[----:B------:R-:W-:Y:S01]  /*95900*/  ULDC UR42, c[0x0][0x228] ;  /* 0x00008a00002a7ab9 */ /* 0x000fe20000000800 */
[----:B------:R-:W-:-:S07]  /*95910*/  ISETP.LT.AND P2, PT, R125, UR41, !P0 ;  /* 0x000000297d007c0c */ /* 0x000fce000c741270 */
        /* <DEDUP_REMOVED lines=9> */
[----:B------:R-:W-:Y:S01]  /*959b0*/  ULDC.64 UR40, c[0x0][0x228] ;  /* 0x00008a0000287ab9 */ /* 0x000fe20000000a00 */
        /* <DEDUP_REMOVED lines=24> */
[----:B------:R1:W-:Y:S01]  /*95b40*/  STL [R1+0x10f0], R39 ;  /* 0x0010f02701007387 */ /* 0x0003e20000100800 */
[----:B------:R-:W-:-:S05]  /*95b50*/  ULDC.64 UR38, c[0x0][0x228] ;  /* 0x00008a0000267ab9 */ /* 0x000fca0000000a00 */
[----:B------:R-:W-:-:S04]  /*95b60*/  @P1 LOP3.LUT R23, R23, 0x400, RZ, 0xfc, !PT ;  /* 0x0000040017171812 */ /* 0x000fc800078efcff */
        /* <DEDUP_REMOVED lines=20> */
[----:B------:R-:W-:Y:S02]  /*95cb0*/  LOP3.LUT R21, R21, 0xbfffffff, RZ, 0xc0, !PT ;  /* 0xbfffffff15157812 */ /* 0x000fe400078ec0ff */
[----:B------:R-:W-:Y:S01]  /*95cc0*/  IADD3 R45, R226, 0x2, RZ ;  /* 0x00000002e22d7810 */ /* 0x000fe20007ffe0ff */
[----:B------:R-:W-:Y:S01]  /*95cd0*/  IMAD.U32 R49, RZ, RZ, UR49 ;  /* 0x00000031ff317e24 */ /* 0x000fe2000f8e00ff */
[----:B------:R-:W-:Y:S01]  /*95ce0*/  @P1 LOP3.LUT R23, R23, 0x80, RZ, 0xfc, !PT ;  /* 0x0000008017171812 */ /* 0x000fe200078efcff */
[----:B------:R-:W-:-:S03]  /*95cf0*/  ULDC UR14, c[0x0][0x248] ;  /* 0x00009200000e7ab9 */ /* 0x000fc60000000800 */
[----:B------:R-:W-:-:S04]  /*95d00*/  LOP3.LUT R23, R23, 0xffffffbf, RZ, 0xc0, !PT ;  /* 0xffffffbf17177812 */ /* 0x000fc800078ec0ff */
[----:B------:R-:W-:Y:S02]  /*95d10*/  @P0 LOP3.LUT R23, R23, 0x40, RZ, 0xfc, !PT ;  /* 0x0000004017170812 */ /* 0x000fe400078efcff */
[----:B------:R-:W-:-:S04]  /*95d20*/  ISETP.GE.AND P0, PT, R38, UR23, PT ;  /* 0x0000001726007c0c */ /* 0x000fc8000bf06270 */
[----:B------:R-:W-:Y:S02]  /*95d30*/  ISETP.LT.AND P1, PT, R115, UR18, !P0 ;  /* 0x0000001273007c0c */ /* 0x000fe4000c721270 */
[----:B------:R-:W-:Y:S01]  /*95d40*/  LOP3.LUT R23, R23, 0xfffffffb, RZ, 0xc0, !PT ;  /* 0xfffffffb17177812 */ /* 0x000fe200078ec0ff */
[----:B------:R-:W-:Y:S01]  /*95d50*/  VIADD R38, R226, 0x5 ;  /* 0x00000005e2267836 */ /* 0x000fe20000000000 */
[----:B------:R-:W-:Y:S01]  /*95d60*/  ISETP.LT.AND P3, PT, R126, UR48, !P0 ;  /* 0x000000307e007c0c */ /* 0x000fe2000c761270 */
[----:B------:R1:W-:Y:S01]  /*95d70*/  STL [R1+0x10ec], R39 ;  /* 0x0010ec2701007387 */ /* 0x0003e20000100800 */
[----:B------:R-:W-:Y:S01]  /*95d80*/  ISETP.LT.AND P2, PT, R125, UR28, !P0 ;  /* 0x0000001c7d007c0c */ /* 0x000fe2000c741270 */
[----:B------:R-:W-:Y:S01]  /*95d90*/  ULDC.64 UR48, c[0x0][0x228] ;  /* 0x00008a0000307ab9 */ /* 0x000fe20000000a00 */
[----:B------:R-:W-:-:S05]  /*95da0*/  ULDC UR18, c[0x0][0x228] ;  /* 0x00008a0000127ab9 */ /* 0x000fca0000000800 */
        /* <DEDUP_REMOVED lines=9> */
[----:B------:R-:W-:Y:S01]  /*95e40*/  ULDC.64 UR22, c[0x0][0x228] ;  /* 0x00008a0000167ab9 */ /* 0x000fe20000000a00 */
[----:B------:R-:W-:Y:S01]  /*95e50*/  ISETP.LT.AND P3, PT, R114, UR25, !P0 ;  /* 0x0000001972007c0c */ /* 0x000fe2000c761270 */
[----:B------:R-:W-:Y:S01]  /*95e60*/  ULDC.64 UR24, c[0x0][0x228] ;  /* 0x00008a0000187ab9 */ /* 0x000fe20000000a00 */
[----:B------:R-:W-:Y:S01]  /*95e70*/  ISETP.LT.AND P2, PT, R113, UR4, !P0 ;  /* 0x0000000471007c0c */ /* 0x000fe2000c741270 */
[----:B------:R-:W-:Y:S01]  /*95e80*/  ULDC UR4, c[0x0][0x248] ;  /* 0x0000920000047ab9 */ /* 0x000fe20000000800 */
[----:B------:R-:W-:-:S07]  /*95e90*/  ISETP.LT.AND P0, PT, R111, UR20, !P0 ;  /* 0x000000146f007c0c */ /* 0x000fce000c701270 */
[----:B------:R-:W-:Y:S02]  /*95ea0*/  @P1 LOP3.LUT R22, R22, 0x80000000, RZ, 0xfc, !PT ;  /* 0x8000000016161812 */ /* 0x000fe400078efcff */
[----:B------:R-:W-:Y:S01]  /*95eb0*/  LOP3.LUT R23, R23, 0xfffffffd, RZ, 0xc0, !PT ;  /* 0xfffffffd17177812 */ /* 0x000fe200078ec0ff */
[----:B-1----:R-:W-:Y:S01]  /*95ec0*/  VIADD R39, R39, UR4 ;  /* 0x0000000427277c36 */ /* 0x002fe20008000000 */
        /* <DEDUP_REMOVED lines=13> */
[----:B------:R-:W-:-:S03]  /*95fa0*/  ISETP.LT.AND P2, PT, R125, UR32, !P0 ;  /* 0x000000207d007c0c */ /* 0x000fc6000c741270 */
        /* <DEDUP_REMOVED lines=17> */
[----:B------:R-:W-:Y:S01]  /*960c0*/  VIADD R67, R39, UR4 ;  /* 0x0000000427437c36 */ /* 0x000fe20008000000 */
[----:B------:R-:W-:Y:S01]  /*960d0*/  ISETP.LT.AND P0, PT, R111, UR24, !P0 ;  /* 0x000000186f007c0c */ /* 0x000fe2000c701270 */
[----:B------:R-:W-:Y:S01]  /*960e0*/  ULDC UR4, c[0x0][0x248] ;  /* 0x0000920000047ab9 */ /* 0x000fe20000000800 */
[----:B------:R-:W-:Y:S01]  /*960f0*/  @P2 LOP3.LUT R22, R22, 0x1000000, RZ, 0xfc, !PT ;  /* 0x0100000016162812 */ /* 0x000fe200078efcff */
[----:B------:R-:W-:Y:S01]  /*96100*/  ULDC UR6, c[0x0][0x248] ;  /* 0x0000920000067ab9 */ /* 0x000fe20000000800 */
[----:B-1----:R-:W-:-:S02]  /*96110*/  VIADD R39, R226, 0x3 ;  /* 0x00000003e2277836 */ /* 0x002fc40000000000 */
[----:B------:R-:W-:Y:S02]  /*96120*/  LOP3.LUT R22, R22, 0xff7fffff, RZ, 0xc0, !PT ;  /* 0xff7fffff16167812 */ /* 0x000fe400078ec0ff */
[----:B------:R-:W-:Y:S01]  /*96130*/  R2UR UR22, R65 ;  /* 0x00000000411672ca */ /* 0x000fe200000e0000 */
[----:B------:R-:W-:Y:S01]  /*96140*/  STL [R1+0x10e4], R67 ;  /* 0x0010e44301007387 */ /* 0x000fe20000100800 */
[----:B------:R-:W-:Y:S01]  /*96150*/  @P1 LOP3.LUT R22, R22, 0x800000, RZ, 0xfc, !PT ;  /* 0x0080000016161812 */ /* 0x000fe200078efcff */
[----:B------:R-:W-:-:S03]  /*96160*/  ULDC UR24, c[0x0][0x228] ;  /* 0x00008a0000187ab9 */ /* 0x000fc60000000800 */
[----:B------:R-:W-:-:S04]  /*96170*/  LOP3.LUT R22, R22, 0xffbfffff, RZ, 0xc0, !PT ;  /* 0xffbfffff16167812 */ /* 0x000fc800078ec0ff */
[----:B------:R-:W-:Y:S02]  /*96180*/  @P0 LOP3.LUT R22, R22, 0x400000, RZ, 0xfc, !PT ;  /* 0x0040000016160812 */ /* 0x000fe400078efcff */
[----:B------:R-:W-:Y:S01]  /*96190*/  ISETP.GE.AND P0, PT, R38, UR33, PT ;  /* 0x0000002126007c0c */ /* 0x000fe2000bf06270 */
[----:B------:R-:W-:-:S03]  /*961a0*/  ULDC.64 UR32, c[0x0][0x228] ;  /* 0x00008a0000207ab9 */ /* 0x000fc60000000a00 */
[----:B------:R-:W-:Y:S01]  /*961b0*/  ISETP.LT.AND P1, PT, R114, UR26, !P0 ;  /* 0x0000001a72007c0c */ /* 0x000fe2000c721270 */
[----:B------:R-:W-:Y:S01]  /*961c0*/  VIADD R65, R67, UR14 ;  /* 0x0000000e43417c36 */ /* 0x000fe20008000000 */
[----:B------:R-:W-:Y:S01]  /*961d0*/  ISETP.LT.AND P3, PT, R113, UR28, !P0 ;  /* 0x0000001c71007c0c */ /* 0x000fe2000c761270 */
[----:B------:R-:W-:Y:S01]  /*961e0*/  ULDC UR26, c[0x0][0x228] ;  /* 0x00008a00001a7ab9 */ /* 0x000fe20000000800 */
[----:B------:R-:W-:Y:S01]  /*961f0*/  LOP3.LUT R22, R22, 0xffffdfff, RZ, 0xc0, !PT ;  /* 0xffffdfff16167812 */ /* 0x000fe200078ec0ff */
[----:B------:R-:W-:Y:S01]  /*96200*/  ULDC UR14, c[0x0][0x228] ;  /* 0x00008a00000e7ab9 */ /* 0x000fe20000000800 */
[----:B------:R-:W-:Y:S01]  /*96210*/  ISETP.LT.AND P2, PT, R126, UR36, !P0 ;  /* 0x000000247e007c0c */ /* 0x000fe2000c741270 */
[----:B------:R-:W-:-:S06]  /*96220*/  ULDC.64 UR36, c[0x0][0x228] ;  /* 0x00008a0000247ab9 */ /* 0x000fcc0000000a00 */
        /* <DEDUP_REMOVED lines=8> */
[----:B------:R-:W-:Y:S01]  /*962b0*/  VIADD R38, R65, UR4 ;  /* 0x0000000441267c36 */ /* 0x000fe20008000000 */
[----:B------:R-:W-:Y:S01]  /*962c0*/  LOP3.LUT R22, R22, 0xfff7ffff, RZ, 0xc0, !PT ;  /* 0xfff7ffff16167812 */ /* 0x000fe200078ec0ff */
[----:B------:R-:W-:Y:S01]  /*962d0*/  STL [R1+0x10e0], R65 ;  /* 0x0010e04101007387 */ /* 0x000fe20000100800 */
[----:B------:R-:W-:Y:S01]  /*962e0*/  ISETP.LT.AND P2, PT, R115, UR10, !P0 ;  /* 0x0000000a73007c0c */ /* 0x000fe2000c741270 */
[----:B------:R-:W-:Y:S01]  /*962f0*/  ULDC UR4, c[0x0][0x228] ;  /* 0x00008a0000047ab9 */ /* 0x000fe20000000800 */
[----:B------:R-:W-:Y:S01]  /*96300*/  @P1 LOP3.LUT R22, R22, 0x80000, RZ, 0xfc, !PT ;  /* 0x0008000016161812 */ /* 0x000fe200078efcff */
[----:B------:R1:W-:Y:S01]  /*96310*/  STL [R1+0x10dc], R38 ;  /* 0x0010dc2601007387 */ /* 0x0003e20000100800 */
[----:B------:R-:W-:Y:S01]  /*96320*/  LOP3.LUT R19, R19, 0xffffffbf, RZ, 0xc0, !PT ;  /* 0xffffffbf13137812 */ /* 0x000fe200078ec0ff */
[----:B------:R-:W-:Y:S01]  /*96330*/  ULDC UR12, c[0x0][0x228] ;  /* 0x00008a00000c7ab9 */ /* 0x000fe20000000800 */
[----:B------:R-:W-:Y:S01]  /*96340*/  LOP3.LUT R22, R22, 0xfffdffff, RZ, 0xc0, !PT ;  /* 0xfffdffff16167812 */ /* 0x000fe200078ec0ff */
[----:B------:R-:W-:-:S03]  /*96350*/  ULDC UR10, c[0x0][0x228] ;  /* 0x00008a00000a7ab9 */ /* 0x000fc60000000800 */
[----:B------:R-:W-:Y:S02]  /*96360*/  @P3 LOP3.LUT R22, R22, 0x20000, RZ, 0xfc, !PT ;  /* 0x0002000016163812 */ /* 0x000fe400078efcff */
[----:B------:R-:W-:Y:S01]  /*96370*/  ISETP.LT.AND P1, PT, R112, UR8, !P0 ;  /* 0x0000000870007c0c */ /* 0x000fe2000c721270 */
[----:B-1----:R-:W-:Y:S01]  /*96380*/  VIADD R38, R38, UR6 ;  /* 0x0000000626267c36 */ /* 0x002fe20008000000 */
[----:B------:R-:W-:Y:S01]  /*96390*/  LOP3.LUT R22, R22, 0xffff7fff, RZ, 0xc0, !PT ;  /* 0xffff7fff16167812 */ /* 0x000fe200078ec0ff */
[----:B------:R-:W-:Y:S01]  /*963a0*/  ULDC UR8, c[0x0][0x248] ;  /* 0x0000920000087ab9 */ /* 0x000fe20000000800 */
[----:B------:R-:W-:Y:S01]  /*963b0*/  ISETP.LT.AND P0, PT, R111, UR30, !P0 ;  /* 0x0000001e6f007c0c */ /* 0x000fe2000c701270 */
[----:B------:R-:W-:Y:S01]  /*963c0*/  ULDC UR6, c[0x0][0x248] ;  /* 0x0000920000067ab9 */ /* 0x000fe20000000800 */
[----:B------:R-:W-:-:S04]  /*963d0*/  @P2 LOP3.LUT R22, R22, 0x8000, RZ, 0xfc, !PT ;  /* 0x0000800016162812 */ /* 0x000fc800078efcff */
[----:B------:R-:W-:-:S04]  /*963e0*/  LOP3.LUT R22, R22, 0xfffffbff, RZ, 0xc0, !PT ;  /* 0xfffffbff16167812 */ /* 0x000fc800078ec0ff */
[----:B------:R-:W-:-:S04]  /*963f0*/  @P1 LOP3.LUT R22, R22, 0x400, RZ, 0xfc, !PT ;  /* 0x0000040016161812 */ /* 0x000fc800078efcff */
[----:B------:R-:W-:-:S04]  /*96400*/  LOP3.LUT R22, R22, 0xfffffeff, RZ, 0xc0, !PT ;  /* 0xfffffeff16167812 */ /* 0x000fc800078ec0ff */
[----:B------:R-:W-:Y:S02]  /*96410*/  @P0 LOP3.LUT R22, R22, 0x100, RZ, 0xfc, !PT ;  /* 0x0000010016160812 */ /* 0x000fe400078efcff */
[----:B------:R-:W-:-:S04]  /*96420*/  ISETP.GE.AND P0, PT, R39, UR43, PT ;  /* 0x0000002b27007c0c */ /* 0x000fc8000bf06270 */
[----:B------:R-:W-:Y:S02]  /*96430*/  ISETP.LT.AND P1, PT, R125, UR32, !P0 ;  /* 0x000000207d007c0c */ /* 0x000fe4000c721270 */
[----:B------:R-:W-:Y:S02]  /*96440*/  ISETP.LT.AND P2, PT, R114, UR36, !P0 ;  /* 0x0000002472007c0c */ /* 0x000fe4000c741270 */
[----:B------:R-:W-:-:S09]  /*96450*/  LOP3.LUT R22, R22, 0xffffffef, RZ, 0xc0, !PT ;  /* 0xffffffef16167812 */ /* 0x000fd200078ec0ff */
[----:B------:R-:W-:Y:S02]  /*96460*/  @P1 LOP3.LUT R22, R22, 0x10, RZ, 0xfc, !PT ;  /* 0x0000001016161812 */ /* 0x000fe400078efcff */
[----:B------:R-:W-:Y:S02]  /*96470*/  ISETP.LT.AND P1, PT, R113, UR38, !P0 ;  /* 0x0000002671007c0c */ /* 0x000fe4000c721270 */
[----:B------:R-:W-:Y:S02]  /*96480*/  @P2 LOP3.LUT R21, R21, 0x40000000, RZ, 0xfc, !PT ;  /* 0x4000000015152812 */ /* 0x000fe400078efcff */
[----:B------:R-:W-:Y:S02]  /*96490*/  ISETP.LT.AND P3, PT, R115, UR34, !P0 ;  /* 0x0000002273007c0c */ /* 0x000fe4000c761270 */
[----:B------:R-:W-:Y:S02]  /*964a0*/  LOP3.LUT R21, R21, 0xefffffff, RZ, 0xc0, !PT ;  /* 0xefffffff15157812 */ /* 0x000fe400078ec0ff */
[----:B------:R-:W-:-:S05]  /*964b0*/  LOP3.LUT R22, R22, 0xfffffffe, RZ, 0xc0, !PT ;  /* 0xfffffffe16167812 */ /* 0x000fca00078ec0ff */
[----:B------:R-:W-:Y:S02]  /*964c0*/  @P1 LOP3.LUT R21, R21, 0x10000000, RZ, 0xfc, !PT ;  /* 0x1000000015151812 */ /* 0x000fe400078efcff */
[----:B------:R-:W-:Y:S01]  /*964d0*/  ISETP.LT.AND P1, PT, R112, UR16, !P0 ;  /* 0x0000001070007c0c */ /* 0x000fe2000c721270 */
[----:B------:R1:W-:Y:S01]  /*964e0*/  STL [R1+0x10d8], R38 ;  /* 0x0010d82601007387 */ /* 0x0003e20000100800 */
[----:B------:R-:W-:Y:S01]  /*964f0*/  @P3 LOP3.LUT R22, R22, 0x1, RZ, 0xfc, !PT ;  /* 0x0000000116163812 */ /* 0x000fe200078efcff */
[----:B------:R-:W-:Y:S01]  /*96500*/  VIADD R108, R226, 0x41 ;  /* 0x00000041e26c7836 */ /* 0x000fe20000000000 */
[----:B------:R-:W-:Y:S01]  /*96510*/  ISETP.LT.AND P3, PT, R126, UR44, !P0 ;  /* 0x0000002c7e007c0c */ /* 0x000fe2000c761270 */
[----:B------:R-:W-:Y:S01]  /*96520*/  ULDC.64 UR44, c[0x0][0x228] ;  /* 0x00008a00002c7ab9 */ /* 0x000fe20000000a00 */
[----:B------:R-:W-:Y:S01]  /*96530*/  ISETP.LT.AND P2, PT, R124, UR42, !P0 ;  /* 0x0000002a7c007c0c */ /* 0x000fe2000c741270 */
[----:B------:R-:W-:Y:S01]  /*96540*/  ULDC.64 UR42, c[0x0][0x228] ;  /* 0x00008a00002a7ab9 */ /* 0x000fe20000000a00 */
[----:B------:R-:W-:Y:S01]  /*96550*/  ISETP.LT.AND P0, PT, R111, UR40, !P0 ;  /* 0x000000286f007c0c */ /* 0x000fe2000c701270 */
[C---:B------:R-:W-:Y:S01]  /*96560*/  VIADD R107, R226.reuse, 0x42 ;  /* 0x00000042e26b7836 */ /* 0x040fe20000000000 */
[----:B------:R-:W-:Y:S01]  /*96570*/  LOP3.LUT R21, R21, 0xfbffffff, RZ, 0xc0, !PT ;  /* 0xfbffffff15157812 */ /* 0x000fe200078ec0ff */
[----:B------:R-:W-:Y:S01]  /*96580*/  VIADD R106, R226, 0x43 ;  /* 0x00000043e26a7836 */ /* 0x000fe20000000000 */
[----:B------:R-:W-:-:S02]  /*96590*/  IADD3 R39, R38, UR8, RZ ;  /* 0x0000000826277c10 */ /* 0x000fc4000fffe0ff */
[C---:B------:R-:W-:Y:S01]  /*965a0*/  IADD3 R105, R226.reuse, 0x44, RZ ;  /* 0x00000044e2697810 */ /* 0x040fe20007ffe0ff */
[C---:B------:R-:W-:Y:S01]  /*965b0*/  VIADD R95, R226.reuse, 0x46 ;  /* 0x00000046e25f7836 */ /* 0x040fe20000000000 */
[----:B------:R-:W-:Y:S01]  /*965c0*/  @P1 LOP3.LUT R21, R21, 0x4000000, RZ, 0xfc, !PT ;  /* 0x0400000015151812 */ /* 0x000fe200078efcff */
[----:B------:R-:W-:Y:S01]  /*965d0*/  VIADD R104, R226, 0x45 ;  /* 0x00000045e2687836 */ /* 0x000fe20000000000 */
[----:B------:R-:W-:Y:S01]  /*965e0*/  LOP3.LUT R22, R22, 0xffffffbf, RZ, 0xc0, !PT ;  /* 0xffffffbf16167812 */ /* 0x000fe200078ec0ff */
[C---:B-1----:R-:W-:Y:S01]  /*965f0*/  VIADD R38, R226.reuse, 0x1 ;  /* 0x00000001e2267836 */ /* 0x042fe20000000000 */
[----:B------:R-:W-:Y:S01]  /*96600*/  LOP3.LUT R21, R21, 0xfdffffff, RZ, 0xc0, !PT ;  /* 0xfdffffff15157812 */ /* 0x000fe200078ec0ff */
[----:B------:R-:W-:Y:S01]  /*96610*/  ULDC UR8, c[0x0][0x228] ;  /* 0x00008a0000087ab9 */ /* 0x000fe20000000800 */
[----:B------:R-:W-:Y:S01]  /*96620*/  VIADD R94, R226, 0x47 ;  /* 0x00000047e25e7836 */ /* 0x000fe20000000000 */
[----:B------:R-:W-:Y:S01]  /*96630*/  LOP3.LUT R20, R20, 0xffbfffff, RZ, 0xc0, !PT ;  /* 0xffbfffff14147812 */ /* 0x000fe200078ec0ff */
[C---:B------:R-:W-:Y:S01]  /*96640*/  VIADD R93, R226.reuse, 0x48 ;  /* 0x00000048e25d7836 */ /* 0x040fe20000000000 */
[----:B------:R-:W-:Y:S01]  /*96650*/  @P0 LOP3.LUT R21, R21, 0x2000000, RZ, 0xfc, !PT ;  /* 0x0200000015150812 */ /* 0x000fe200078efcff */
[----:B------:R-:W-:Y:S01]  /*96660*/  VIADD R92, R226, 0x49 ;  /* 0x00000049e25c7836 */ /* 0x000fe20000000000 */
[----:B------:R-:W-:-:S02]  /*96670*/  ISETP.GE.AND P0, PT, R45, UR53, PT ;  /* 0x000000352d007c0c */ /* 0x000fc4000bf06270 */
[C---:B------:R-:W-:Y:S01]  /*96680*/  IADD3 R91, R226.reuse, 0x4a, RZ ;  /* 0x0000004ae25b7810 */ /* 0x040fe20007ffe0ff */
[C---:B------:R-:W-:Y:S01]  /*96690*/  VIADD R90, R226.reuse, 0x4b ;  /* 0x0000004be25a7836 */ /* 0x040fe20000000000 */
[----:B------:R-:W-:Y:S01]  /*966a0*/  ISETP.LT.AND P1, PT, R125, UR42, !P0 ;  /* 0x0000002a7d007c0c */ /* 0x000fe2000c721270 */
[----:B------:R-:W-:Y:S01]  /*966b0*/  VIADD R89, R226, 0x4c ;  /* 0x0000004ce2597836 */ /* 0x000fe20000000000 */
[----:B------:R-:W-:Y:S01]  /*966c0*/  @P3 LOP3.LUT R22, R22, 0x40, RZ, 0xfc, !PT ;  /* 0x0000004016163812 */ /* 0x000fe200078efcff */
[C---:B------:R-:W-:Y:S01]  /*966d0*/  VIADD R88, R226.reuse, 0x4d ;  /* 0x0000004de2587836 */ /* 0x040fe20000000000 */
[----:B------:R-:W-:Y:S01]  /*966e0*/  ISETP.LT.AND P3, PT, R115, UR44, !P0 ;  /* 0x0000002c73007c0c */ /* 0x000fe2000c761270 */
[C---:B------:R-:W-:Y:S01]  /*966f0*/  VIADD R87, R226.reuse, 0x4e ;  /* 0x0000004ee2577836 */ /* 0x040fe20000000000 */
[----:B------:R-:W-:Y:S01]  /*96700*/  LOP3.LUT R21, R21, 0xffefffff, RZ, 0xc0, !PT ;  /* 0xffefffff15157812 */ /* 0x000fe200078ec0ff */
[----:B------:R-:W-:Y:S01]  /*96710*/  VIADD R86, R226, 0x4f ;  /* 0x0000004fe2567836 */ /* 0x000fe20000000000 */
[----:B------:R-:W-:-:S02]  /*96720*/  LOP3.LUT R22, R22, 0xfffffffb, RZ, 0xc0, !PT ;  /* 0xfffffffb16167812 */ /* 0x000fc400078ec0ff */
[C---:B------:R-:W-:Y:S01]  /*96730*/  IADD3 R85, R226.reuse, 0x50, RZ ;  /* 0x00000050e2557810 */ /* 0x040fe20007ffe0ff */
[----:B------:R-:W-:Y:S01]  /*96740*/  VIADD R84, R226, 0x51 ;  /* 0x00000051e2547836 */ /* 0x000fe20000000000 */
[----:B------:R-:W-:Y:S01]  /*96750*/  R2UR UR38, R54 ;  /* 0x00000000362672ca */ /* 0x000fe200000e0000 */
[C---:B------:R-:W-:Y:S01]  /*96760*/  VIADD R74, R226.reuse, 0x53 ;  /* 0x00000053e24a7836 */ /* 0x040fe20000000000 */
[----:B------:R-:W-:Y:S01]  /*96770*/  @P1 LOP3.LUT R21, R21, 0x100000, RZ, 0xfc, !PT ;  /* 0x0010000015151812 */ /* 0x000fe200078efcff */
[----:B------:R-:W-:Y:S01]  /*96780*/  VIADD R75, R226, 0x52 ;  /* 0x00000052e24b7836 */ /* 0x000fe20000000000 */
[----:B------:R-:W-:Y:S01]  /*96790*/  @P2 LOP3.LUT R22, R22, 0x4, RZ, 0xfc, !PT ;  /* 0x0000000416162812 */ /* 0x000fe200078efcff */
[C---:B------:R-:W-:Y:S01]  /*967a0*/  VIADD R73, R226.reuse, 0x54 ;  /* 0x00000054e2497836 */ /* 0x040fe20000000000 */
[----:B------:R-:W-:Y:S01]  /*967b0*/  LOP3.LUT R21, R21, 0xfffeffff, RZ, 0xc0, !PT ;  /* 0xfffeffff15157812 */ /* 0x000fe200078ec0ff */
[----:B------:R-:W-:Y:S01]  /*967c0*/  VIADD R72, R226, 0x55 ;  /* 0x00000055e2487836 */ /* 0x000fe20000000000 */
[----:B------:R-:W-:Y:S01]  /*967d0*/  ISETP.LT.AND P2, PT, R114, UR46, !P0 ;  /* 0x0000002e72007c0c */ /* 0x000fe2000c741270 */
[----:B------:R-:W-:Y:S01]  /*967e0*/  VIADD R69, R226, 0x58 ;  /* 0x00000058e2457836 */ /* 0x000fe20000000000 */
[----:B------:R-:W-:-:S02]  /*967f0*/  @P3 LOP3.LUT R21, R21, 0x10000, RZ, 0xfc, !PT ;  /* 0x0001000015153812 */ /* 0x000fc400078efcff */
[C---:B------:R-:W-:Y:S01]  /*96800*/  IADD3 R71, R226.reuse, 0x56, RZ ;  /* 0x00000056e2477810 */ /* 0x040fe20007ffe0ff */
[C---:B------:R-:W-:Y:S01]  /*96810*/  VIADD R68, R226.reuse, 0x59 ;  /* 0x00000059e2447836 */ /* 0x040fe20000000000 */
[----:B------:R-:W-:Y:S01]  /*96820*/  ISETP.LT.AND P1, PT, R113, UR48, !P0 ;  /* 0x0000003071007c0c */ /* 0x000fe2000c721270 */
[----:B------:R-:W-:Y:S01]  /*96830*/  VIADD R67, R226, 0x5a ;  /* 0x0000005ae2437836 */ /* 0x000fe20000000000 */
[----:B------:R-:W-:Y:S01]  /*96840*/  LOP3.LUT R21, R21, 0xffffefff, RZ, 0xc0, !PT ;  /* 0xffffefff15157812 */ /* 0x000fe200078ec0ff */
[----:B------:R-:W-:-:S03]  /*96850*/  ULDC UR16, c[0x0][0x228] ;  /* 0x00008a0000107ab9 */ /* 0x000fc60000000800 */
[----:B------:R-:W-:Y:S02]  /*96860*/  LOP3.LUT R21, R21, 0xffffbfff, RZ, 0xc0, !PT ;  /* 0xffffbfff15157812 */ /* 0x000fe400078ec0ff */
[----:B------:R-:W-:Y:S01]  /*96870*/  ISETP.LT.AND P3, PT, R126, UR52, !P0 ;  /* 0x000000347e007c0c */ /* 0x000fe2000c761270 */
[----:B------:R-:W-:Y:S01]  /*96880*/  ULDC.64 UR52, c[0x0][0x228] ;  /* 0x00008a0000347ab9 */ /* 0x000fe20000000a00 */
[----:B------:R-:W-:-:S04]  /*96890*/  @P2 LOP3.LUT R21, R21, 0x4000, RZ, 0xfc, !PT ;  /* 0x0000400015152812 */ /* 0x000fc800078efcff */
[----:B------:R-:W-:-:S04]  /*968a0*/  @P1 LOP3.LUT R21, R21, 0x1000, RZ, 0xfc, !PT ;  /* 0x0000100015151812 */ /* 0x000fc800078efcff */
[----:B------:R-:W-:Y:S02]  /*968b0*/  LOP3.LUT R21, R21, 0xff7fffff, RZ, 0xc0, !PT ;  /* 0xff7fffff15157812 */ /* 0x000fe400078ec0ff */
[----:B------:R-:W-:Y:S02]  /*968c0*/  ISETP.LT.AND P2, PT, R124, UR20, !P0 ;  /* 0x000000147c007c0c */ /* 0x000fe4000c741270 */
[----:B------:R-:W-:Y:S02]  /*968d0*/  @P3 LOP3.LUT R21, R21, 0x800000, RZ, 0xfc, !PT ;  /* 0x0080000015153812 */ /* 0x000fe400078efcff */
[----:B------:R-:W-:Y:S02]  /*968e0*/  ISETP.LT.AND P1, PT, R112, UR18, !P0 ;  /* 0x0000001270007c0c */ /* 0x000fe4000c721270 */
[----:B------:R-:W-:-:S04]  /*968f0*/  LOP3.LUT R21, R21, 0xfffffbff, RZ, 0xc0, !PT ;  /* 0xfffffbff15157812 */ /* 0x000fc800078ec0ff */
[----:B------:R-:W-:Y:S02]  /*96900*/  LOP3.LUT R21, R21, 0xfffdffff, RZ, 0xc0, !PT ;  /* 0xfffdffff15157812 */ /* 0x000fe400078ec0ff */
[----:B------:R-:W-:Y:S02]  /*96910*/  ISETP.LT.AND P0, PT, R111, UR50, !P0 ;  /* 0x000000326f007c0c */ /* 0x000fe4000c701270 */
[----:B------:R-:W-:-:S04]  /*96920*/  @P2 LOP3.LUT R21, R21, 0x20000, RZ, 0xfc, !PT ;  /* 0x0002000015152812 */ /* 0x000fc800078efcff */
[----:B------:R-:W-:-:S04]  /*96930*/  @P1 LOP3.LUT R21, R21, 0x400, RZ, 0xfc, !PT ;  /* 0x0000040015151812 */ /* 0x000fc800078efcff */
[----:B------:R-:W-:-:S04]  /*96940*/  LOP3.LUT R21, R21, 0xfffffeff, RZ, 0xc0, !PT ;  /* 0xfffffeff15157812 */ /* 0x000fc800078ec0ff */
[----:B------:R-:W-:Y:S02]  /*96950*/  @P0 LOP3.LUT R21, R21, 0x100, RZ, 0xfc, !PT ;  /* 0x0000010015150812 */ /* 0x000fe400078efcff */
[----:B------:R-:W-:Y:S01]  /*96960*/  ISETP.GE.AND P0, PT, R112, UR54, PT ;  /* 0x0000003670007c0c */ /* 0x000fe2000bf06270 */
[----:B------:R-:W-:-:S03]  /*96970*/  ULDC.64 UR54, c[0x0][0x228] ;  /* 0x00008a0000367ab9 */ /* 0x000fc60000000a00 */
[----:B------:R-:W-:-:S13]  /*96980*/  ISETP.LT.AND P0, PT, R226, UR53, !P0 ;  /* 0x00000035e2007c0c */ /* 0x000fda000c701270 */
[----:B------:R-:W-:Y:S02]  /*96990*/  @P0 LOP3.LUT R19, R19, 0x40, RZ, 0xfc, !PT ;  /* 0x0000004013130812 */ /* 0x000fe400078efcff */
[----:B------:R-:W-:Y:S01]  /*969a0*/  ISETP.GE.AND P0, PT, R38, UR22, PT ;  /* 0x0000001626007c0c */ /* 0x000fe2000bf06270 */
[----:B------:R-:W-:-:S03]  /*969b0*/  ULDC UR22, c[0x0][0x228] ;  /* 0x00008a0000167ab9 */ /* 0x000fc60000000800 */
[----:B------:R-:W-:Y:S02]  /*969c0*/  ISETP.LT.AND P3, PT, R124, UR52, !P0 ;  /* 0x000000347c007c0c */ /* 0x000fe4000c761270 */
[----:B------:R-:W-:Y:S02]  /*969d0*/  LOP3.LUT R21, R21, 0xfffffffb, RZ, 0xc0, !PT ;  /* 0xfffffffb15157812 */ /* 0x000fe400078ec0ff */
[----:B------:R-:W-:Y:S02]  /*969e0*/  LOP3.LUT R19, R19, 0x7fffffff, RZ, 0xc0, !PT ;  /* 0x7fffffff13137812 */ /* 0x000fe400078ec0ff */
[----:B------:R-:W-:Y:S01]  /*969f0*/  R2UR UR18, R66 ;  /* 0x00000000421272ca */ /* 0x000fe200000e0000 */
[----:B------:R-:W-:Y:S01]  /*96a00*/  VIADD R38, R39, UR6 ;  /* 0x0000000627267c36 */ /* 0x000fe20008000000 */
[----:B------:R-:W-:Y:S01]  /*96a10*/  ISETP.LT.AND P2, PT, R125, UR54, !P0 ;  /* 0x000000367d007c0c */ /* 0x000fe2000c741270 */
[----:B------:R-:W-:Y:S01]  /*96a20*/  ULDC UR6, c[0x0][0x228] ;  /* 0x00008a0000067ab9 */ /* 0x000fe20000000800 */
[----:B------:R-:W-:Y:S01]  /*96a30*/  ISETP.LT.AND P1, PT, R115, UR56, !P0 ;  /* 0x0000003873007c0c */ /* 0x000fe2000c721270 */
[----:B------:R-:W-:-:S02]  /*96a40*/  ULDC.64 UR52, c[0x0][0x228] ;  /* 0x00008a0000347ab9 */ /* 0x000fc40000000a00 */
[----:B------:R-:W-:-:S04]  /*96a50*/  @P3 LOP3.LUT R21, R21, 0x4, RZ, 0xfc, !PT ;  /* 0x0000000415153812 */ /* 0x000fc800078efcff */
[----:B------:R-:W-:-:S04]  /*96a60*/  LOP3.LUT R21, R21, 0xffffffdf, RZ, 0xc0, !PT ;  /* 0xffffffdf15157812 */ /* 0x000fc800078ec0ff */
[----:B------:R-:W-:-:S04]  /*96a70*/  @P2 LOP3.LUT R21, R21, 0x20, RZ, 0xfc, !PT ;  /* 0x0000002015152812 */ /* 0x000fc800078efcff */
[----:B------:R-:W-:-:S04]  /*96a80*/  LOP3.LUT R21, R21, 0xfffffffd, RZ, 0xc0, !PT ;  /* 0xfffffffd15157812 */ /* 0x000fc800078ec0ff */
[----:B------:R-:W-:Y:S02]  /*96a90*/  @P1 LOP3.LUT R21, R21, 0x2, RZ, 0xfc, !PT ;  /* 0x0000000215151812 */ /* 0x000fe400078efcff */
[----:B------:R-:W-:Y:S02]  /*96aa0*/  ISETP.LT.AND P1, PT, R114, UR58, !P0 ;  /* 0x0000003a72007c0c */ /* 0x000fe4000c721270 */
[----:B------:R-:W-:-:S11]  /*96ab0*/  ISETP.LT.AND P2, PT, R113, UR24, !P0 ;  /* 0x0000001871007c0c */ /* 0x000fd6000c741270 */
[----:B------:R-:W-:Y:S02]  /*96ac0*/  @P1 LOP3.LUT R19, R19, 0x80000000, RZ, 0xfc, !PT ;  /* 0x8000000013131812 */ /* 0x000fe400078efcff */
[----:B------:R-:W-:Y:S02]  /*96ad0*/  ISETP.LT.AND P1, PT, R112, UR22, !P0 ;  /* 0x0000001670007c0c */ /* 0x000fe4000c721270 */
[----:B------:R-:W-:Y:S02]  /*96ae0*/  LOP3.LUT R19, R19, 0xdfffffff, RZ, 0xc0, !PT ;  /* 0xdfffffff13137812 */ /* 0x000fe400078ec0ff */
[----:B------:R-:W-:Y:S02]  /*96af0*/  ISETP.LT.AND P3, PT, R126, UR26, !P0 ;  /* 0x0000001a7e007c0c */ /* 0x000fe4000c761270 */
        /* <DEDUP_REMOVED lines=8> */
[----:B------:R-:W-:Y:S02]  /*96b80*/  R2UR UR50, R61 ;  /* 0x000000003d3272ca */ /* 0x000fe400000e0000 */
[----:B------:R-:W-:Y:S02]  /*96b90*/  R2UR UR20, R60 ;  /* 0x000000003c1472ca */ /* 0x000fe400000e0000 */
[----:B------:R-:W-:Y:S02]  /*96ba0*/  R2UR UR48, R59 ;  /* 0x000000003b3072ca */ /* 0x000fe400000e0000 */
[----:B------:R-:W-:-:S02]  /*96bb0*/  R2UR UR46, R58 ;  /* 0x000000003a2e72ca */ /* 0x000fc400000e0000 */
[----:B------:R-:W-:Y:S02]  /*96bc0*/  R2UR UR44, R57 ;  /* 0x00000000392c72ca */ /* 0x000fe400000e0000 */
[----:B------:R-:W-:Y:S02]  /*96bd0*/  R2UR UR42, R56 ;  /* 0x00000000382a72ca */ /* 0x000fe400000e0000 */
[----:B------:R-:W-:Y:S02]  /*96be0*/  R2UR UR40, R55 ;  /* 0x00000000372872ca */ /* 0x000fe400000e0000 */
[----:B------:R-:W-:Y:S02]  /*96bf0*/  R2UR UR36, R53 ;  /* 0x00000000352472ca */ /* 0x000fe400000e0000 */
[----:B------:R-:W-:Y:S02]  /*96c00*/  R2UR UR34, R52 ;  /* 0x00000000342272ca */ /* 0x000fe400000e0000 */
[----:B------:R-:W-:-:S02]  /*96c10*/  R2UR UR32, R51 ;  /* 0x00000000332072ca */ /* 0x000fc400000e0000 */
[----:B------:R-:W-:Y:S02]  /*96c20*/  R2UR UR30, R50 ;  /* 0x00000000321e72ca */ /* 0x000fe400000e0000 */
[----:B------:R-:W-:Y:S02]  /*96c30*/  R2UR UR28, R49 ;  /* 0x00000000311c72ca */ /* 0x000fe400000e0000 */
[----:B------:R-:W-:Y:S01]  /*96c40*/  ISETP.GE.AND P4, PT, R68, UR7, PT ;  /* 0x0000000744007c0c */ /* 0x000fe2000bf86270 */
[----:B------:R-:W-:Y:S01]  /*96c50*/  VIADD R66, R226, 0x5b ;  /* 0x0000005be2427836 */ /* 0x000fe20000000000 */
[----:B------:R-:W-:Y:S02]  /*96c60*/  ISETP.LT.AND P2, PT, R126, UR14, !P0 ;  /* 0x0000000e7e007c0c */ /* 0x000fe4000c741270 */
[C---:B------:R-:W-:Y:S01]  /*96c70*/  IADD3 R65, R226.reuse, 0x5c, RZ ;  /* 0x0000005ce2417810 */ /* 0x040fe20007ffe0ff */
[----:B------:R-:W-:Y:S01]  /*96c80*/  VIADD R54, R226, 0x67 ;  /* 0x00000067e2367836 */ /* 0x000fe20000000000 */
[----:B------:R-:W-:Y:S01]  /*96c90*/  ISETP.LT.AND P1, PT, R125, UR12, !P0 ;  /* 0x0000000c7d007c0c */ /* 0x000fe2000c721270 */
[----:B------:R-:W-:Y:S01]  /*96ca0*/  ULDC UR18, c[0x0][0x228] ;  /* 0x00008a0000127ab9 */ /* 0x000fe20000000800 */
[----:B------:R-:W-:-:S02]  /*96cb0*/  LOP3.LUT R19, R19, 0xfffdffff, RZ, 0xc0, !PT ;  /* 0xfffdffff13137812 */ /* 0x000fc400078ec0ff */
[----:B------:R-:W-:-:S05]  /*96cc0*/  LOP3.LUT R21, R21, 0xffffff7f, RZ, 0xc0, !PT ;  /* 0xffffff7f15157812 */ /* 0x000fca00078ec0ff */
[----:B------:R-:W-:Y:S02]  /*96cd0*/  @P2 LOP3.LUT R19, R19, 0x20000, RZ, 0xfc, !PT ;  /* 0x0002000013132812 */ /* 0x000fe400078efcff */
[----:B------:R-:W-:Y:S02]  /*96ce0*/  @P3 LOP3.LUT R21, R21, 0x80, RZ, 0xfc, !PT ;  /* 0x0000008015153812 */ /* 0x000fe400078efcff */
[----:B------:R-:W-:Y:S01]  /*96cf0*/  ISETP.LT.AND P3, PT, R124, UR10, !P0 ;  /* 0x0000000a7c007c0c */ /* 0x000fe2000c761270 */
[----:B------:R-:W-:Y:S01]  /*96d00*/  NOP ;  /* 0x0000000000007918 */ /* 0x000fe20000000000 */
[----:B------:R-:W-:Y:S02]  /*96d10*/  LOP3.LUT R19, R19, 0xffff7fff, RZ, 0xc0, !PT ;  /* 0xffff7fff13137812 */ /* 0x000fe400078ec0ff */
[----:B------:R-:W-:Y:S02]  /*96d20*/  R2UR UR58, R64 ;  /* 0x00000000403a72ca */ /* 0x000fe400000e0000 */
[----:B------:R-:W-:-:S02]  /*96d30*/  R2UR UR56, R63 ;  /* 0x000000003f3872ca */ /* 0x000fc400000e0000 */
[----:B------:R-:W-:Y:S02]  /*96d40*/  R2UR UR54, R62 ;  /* 0x000000003e3672ca */ /* 0x000fe400000e0000 */
[----:B------:R-:W-:Y:S02]  /*96d50*/  R2UR UR26, R48 ;  /* 0x00000000301a72ca */ /* 0x000fe400000e0000 */
[----:B------:R-:W-:Y:S02]  /*96d60*/  R2UR UR24, R47 ;  /* 0x000000002f1872ca */ /* 0x000fe400000e0000 */
[----:B------:R-:W-:Y:S01]  /*96d70*/  R2UR UR22, R46 ;  /* 0x000000002e1672ca */ /* 0x000fe200000e0000 */
[C---:B------:R-:W-:Y:S01]  /*96d80*/  VIADD R61, R226.reuse, 0x60 ;  /* 0x00000060e23d7836 */ /* 0x040fe20000000000 */
[----:B------:R-:W-:Y:S01]  /*96d90*/  @P1 LOP3.LUT R19, R19, 0x8000, RZ, 0xfc, !PT ;  /* 0x0000800013131812 */ /* 0x000fe200078efcff */
[C---:B------:R-:W-:Y:S01]  /*96da0*/  VIADD R60, R226.reuse, 0x61 ;  /* 0x00000061e23c7836 */ /* 0x040fe20000000000 */
[----:B------:R-:W-:Y:S01]  /*96db0*/  ISETP.LT.AND P2, PT, R115, UR6, !P0 ;  /* 0x0000000673007c0c */ /* 0x000fe2000c741270 */
[----:B------:R-:W-:Y:S01]  /*96dc0*/  VIADD R58, R226, 0x63 ;  /* 0x00000063e23a7836 */ /* 0x000fe20000000000 */
[----:B------:R-:W-:-:S02]  /*96dd0*/  LOP3.LUT R19, R19, 0xffffbfff, RZ, 0xc0, !PT ;  /* 0xffffbfff13137812 */ /* 0x000fc400078ec0ff */
[C---:B------:R-:W-:Y:S01]  /*96de0*/  IADD3 R59, R226.reuse, 0x62, RZ ;  /* 0x00000062e23b7810 */ /* 0x040fe20007ffe0ff */
[----:B------:R-:W-:Y:S01]  /*96df0*/  VIADD R57, R226, 0x64 ;  /* 0x00000064e2397836 */ /* 0x000fe20000000000 */
[----:B------:R-:W-:Y:S02]  /*96e00*/  @P3 LOP3.LUT R19, R19, 0x4000, RZ, 0xfc, !PT ;  /* 0x0000400013133812 */ /* 0x000fe400078efcff */
[----:B------:R-:W-:Y:S01]  /*96e10*/  LOP3.LUT R22, R22, 0xfffffffd, RZ, 0xc0, !PT ;  /* 0xfffffffd16167812 */ /* 0x000fe200078ec0ff */
[----:B------:R-:W-:Y:S01]  /*96e20*/  VIADD R56, R226, 0x65 ;  /* 0x00000065e2387836 */ /* 0x000fe20000000000 */
[----:B------:R-:W-:Y:S01]  /*96e30*/  ISETP.LT.AND P1, PT, R114, UR8, !P0 ;  /* 0x0000000872007c0c */ /* 0x000fe2000c721270 */
[C---:B------:R-:W-:Y:S01]  /*96e40*/  VIADD R55, R226.reuse, 0x66 ;  /* 0x00000066e2377836 */ /* 0x040fe20000000000 */
[----:B------:R-:W-:Y:S02]  /*96e50*/  LOP3.LUT R19, R19, 0xffffefff, RZ, 0xc0, !PT ;  /* 0xffffefff13137812 */ /* 0x000fe400078ec0ff */
[C---:B------:R-:W-:Y:S01]  /*96e60*/  IADD3 R53, R226.reuse, 0x68, RZ ;  /* 0x00000068e2357810 */ /* 0x040fe20007ffe0ff */
[C---:B------:R-:W-:Y:S01]  /*96e70*/  VIADD R52, R226.reuse, 0x69 ;  /* 0x00000069e2347836 */ /* 0x040fe20000000000 */
[----:B------:R-:W-:Y:S01]  /*96e80*/  @P2 LOP3.LUT R19, R19, 0x1000, RZ, 0xfc, !PT ;  /* 0x0000100013132812 */ /* 0x000fe200078efcff */
[C---:B------:R-:W-:Y:S01]  /*96e90*/  VIADD R51, R226.reuse, 0x6a ;  /* 0x0000006ae2337836 */ /* 0x040fe20000000000 */
[----:B------:R-:W-:Y:S01]  /*96ea0*/  ISETP.LT.AND P0, PT, R113, UR4, !P0 ;  /* 0x0000000471007c0c */ /* 0x000fe2000c701270 */
[C---:B------:R-:W-:Y:S01]  /*96eb0*/  VIADD R50, R226.reuse, 0x6b ;  /* 0x0000006be2327836 */ /* 0x040fe20000000000 */
[----:B------:R-:W-:Y:S01]  /*96ec0*/  LOP3.LUT R19, R19, 0xfffffbff, RZ, 0xc0, !PT ;  /* 0xfffffbff13137812 */ /* 0x000fe200078ec0ff */
[----:B------:R-:W-:Y:S01]  /*96ed0*/  VIADD R49, R226, 0x6c ;  /* 0x0000006ce2317836 */ /* 0x000fe20000000000 */
[----:B------:R-:W-:Y:S01]  /*96ee0*/  R2UR UR14, R109 ;  /* 0x000000006d0e72ca */ /* 0x000fe200000e0000 */
[----:B------:R-:W1:Y:S01]  /*96ef0*/  LDS.128 R124, [R0] ;  /* 0x00000000007c7984 */ /* 0x000e620000000c00 */
[----:B------:R-:W-:-:S02]  /*96f00*/  @P1 LOP3.LUT R19, R19, 0x400, RZ, 0xfc, !PT ;  /* 0x0000040013131812 */ /* 0x000fc400078efcff */
[----:B------:R-:W-:Y:S02]  /*96f10*/  ISETP.GE.AND P1, PT, R108, UR53, PT ;  /* 0x000000356c007c0c */ /* 0x000fe4000bf26270 */
[----:B------:R-:W-:-:S04]  /*96f20*/  LOP3.LUT R19, R19, 0xfffffeff, RZ, 0xc0, !PT ;  /* 0xfffffeff13137812 */ /* 0x000fc800078ec0ff */
[----:B------:R-:W-:-:S03]  /*96f30*/  @P0 LOP3.LUT R19, R19, 0x100, RZ, 0xfc, !PT ;  /* 0x0000010013130812 */ /* 0x000fc600078efcff */
[----:B------:R-:W-:Y:S02]  /*96f40*/  ISETP.GE.AND P0, PT, R107, UR14, PT ;  /* 0x0000000e6b007c0c */ /* 0x000fe4000bf06270 */
[----:B------:R-:W-:-:S04]  /*96f50*/  LOP3.LUT R19, R19, 0xfffffff7, RZ, 0xc0, !PT ;  /* 0xfffffff713137812 */ /* 0x000fc800078ec0ff */
[----:B------:R-:W-:Y:S02]  /*96f60*/  @P1 LOP3.LUT R19, R19, 0x8, RZ, 0xfc, !PT ;  /* 0x0000000813131812 */ /* 0x000fe400078efcff */
[----:B------:R-:W-:Y:S02]  /*96f70*/  ISETP.GE.AND P2, PT, R106, UR58, PT ;  /* 0x0000003a6a007c0c */ /* 0x000fe4000bf46270 */
[----:B------:R-:W-:-:S04]  /*96f80*/  LOP3.LUT R19, R19, 0xfffffffb, RZ, 0xc0, !PT ;  /* 0xfffffffb13137812 */ /* 0x000fc800078ec0ff */
[----:B------:R-:W-:Y:S02]  /*96f90*/  @P0 LOP3.LUT R19, R19, 0x4, RZ, 0xfc, !PT ;  /* 0x0000000413130812 */ /* 0x000fe400078efcff */
[----:B------:R-:W-:Y:S02]  /*96fa0*/  ISETP.GE.AND P1, PT, R105, UR56, PT ;  /* 0x0000003869007c0c */ /* 0x000fe4000bf26270 */
[----:B------:R-:W-:-:S04]  /*96fb0*/  LOP3.LUT R19, R19, 0xfffffffd, RZ, 0xc0, !PT ;  /* 0xfffffffd13137812 */ /* 0x000fc800078ec0ff */
[----:B------:R-:W-:-:S04]  /*96fc0*/  @P2 LOP3.LUT R19, R19, 0x2, RZ, 0xfc, !PT ;  /* 0x0000000213132812 */ /* 0x000fc800078efcff */
[----:B------:R-:W-:-:S04]  /*96fd0*/  LOP3.LUT R19, R19, 0xfffffffe, RZ, 0xc0, !PT ;  /* 0xfffffffe13137812 */ /* 0x000fc800078ec0ff */
[----:B------:R-:W-:Y:S02]  /*96fe0*/  @P1 LOP3.LUT R19, R19, 0x1, RZ, 0xfc, !PT ;  /* 0x0000000113131812 */ /* 0x000fe400078efcff */
[----:B------:R-:W-:Y:S02]  /*96ff0*/  ISETP.GE.AND P1, PT, R95, UR50, PT ;  /* 0x000000325f007c0c */ /* 0x000fe4000bf26270 */
[----:B------:R-:W-:Y:S02]  /*97000*/  ISETP.GE.AND P0, PT, R104, UR54, PT ;  /* 0x0000003668007c0c */ /* 0x000fe4000bf06270 */
[----:B------:R-:W-:Y:S02]  /*97010*/  ISETP.GE.AND P2, PT, R94, UR20, PT ;  /* 0x000000145e007c0c */ /* 0x000fe4000bf46270 */
[----:B------:R-:W-:-:S07]  /*97020*/  LOP3.LUT R19, R19, 0xffffffdf, RZ, 0xc0, !PT ;  /* 0xffffffdf13137812 */ /* 0x000fce00078ec0ff */
[----:B------:R-:W-:Y:S02]  /*97030*/  @P1 LOP3.LUT R19, R19, 0x20, RZ, 0xfc, !PT ;  /* 0x0000002013131812 */ /* 0x000fe400078efcff */
[----:B------:R-:W-:Y:S02]  /*97040*/  @P0 LOP3.LUT R20, R20, 0x400000, RZ, 0xfc, !PT ;  /* 0x0040000014140812 */ /* 0x000fe400078efcff */
        /* <DEDUP_REMOVED lines=18> */
[----:B------:R-:W-:Y:S02]  /*97170*/  LOP3.LUT R19, R19, 0xffefffff, RZ, 0xc0, !PT ;  /* 0xffefffff13137812 */ /* 0x000fe400078ec0ff */
[----:B------:R-:W-:Y:S02]  /*97180*/  ISETP.GE.AND P0, PT, R87, UR36, PT ;  /* 0x0000002457007c0c */ /* 0x000fe4000bf06270 */
[----:B------:R-:W-:Y:S02]  /*97190*/  @P2 LOP3.LUT R19, R19, 0x100000, RZ, 0xfc, !PT ;  /* 0x0010000013132812 */ /* 0x000fe400078efcff */
[----:B------:R-:W-:Y:S02]  /*971a0*/  ISETP.GE.AND P1, PT, R86, UR34, PT ;  /* 0x0000002256007c0c */ /* 0x000fe4000bf26270 */
[----:B------:R-:W-:-:S04]  /*971b0*/  LOP3.LUT R19, R19, 0xfeffffff, RZ, 0xc0, !PT ;  /* 0xfeffffff13137812 */ /* 0x000fc800078ec0ff */
[----:B------:R-:W-:-:S04]  /*971c0*/  LOP3.LUT R19, R19, 0xff7fffff, RZ, 0xc0, !PT ;  /* 0xff7fffff13137812 */ /* 0x000fc800078ec0ff */
[----:B------:R-:W-:Y:S02]  /*971d0*/  @P0 LOP3.LUT R19, R19, 0x800000, RZ, 0xfc, !PT ;  /* 0x0080000013130812 */ /* 0x000fe400078efcff */
[----:B------:R-:W-:Y:S02]  /*971e0*/  ISETP.GE.AND P0, PT, R85, UR32, PT ;  /* 0x0000002055007c0c */ /* 0x000fe4000bf06270 */
[----:B------:R-:W-:Y:S02]  /*971f0*/  @P1 LOP3.LUT R19, R19, 0x1000000, RZ, 0xfc, !PT ;  /* 0x0100000013131812 */ /* 0x000fe400078efcff */
[----:B------:R-:W-:Y:S02]  /*97200*/  ISETP.GE.AND P1, PT, R84, UR30, PT ;  /* 0x0000001e54007c0c */ /* 0x000fe4000bf26270 */
[----:B------:R-:W-:Y:S02]  /*97210*/  LOP3.LUT R19, R19, 0xfbffffff, RZ, 0xc0, !PT ;  /* 0xfbffffff13137812 */ /* 0x000fe400078ec0ff */
[----:B------:R-:W-:-:S05]  /*97220*/  ISETP.GE.AND P2, PT, R75, UR28, PT ;  /* 0x0000001c4b007c0c */ /* 0x000fca000bf46270 */
[----:B------:R-:W-:Y:S02]  /*97230*/  @P0 LOP3.LUT R19, R19, 0x4000000, RZ, 0xfc, !PT ;  /* 0x0400000013130812 */ /* 0x000fe400078efcff */
[----:B------:R-:W-:Y:S02]  /*97240*/  ISETP.GE.AND P0, PT, R74, UR26, PT ;  /* 0x0000001a4a007c0c */ /* 0x000fe4000bf06270 */
[----:B------:R-:W-:Y:S02]  /*97250*/  LOP3.LUT R19, R19, 0xefffffff, RZ, 0xc0, !PT ;  /* 0xefffffff13137812 */ /* 0x000fe400078ec0ff */
[----:B------:R-:W-:Y:S02]  /*97260*/  LOP3.LUT R21, R21, 0xfffffffe, RZ, 0xc0, !PT ;  /* 0xfffffffe15157812 */ /* 0x000fe400078ec0ff */
[----:B------:R-:W-:Y:S02]  /*97270*/  @P1 LOP3.LUT R19, R19, 0x10000000, RZ, 0xfc, !PT ;  /* 0x1000000013131812 */ /* 0x000fe400078efcff */
[----:B------:R-:W-:-:S02]  /*97280*/  ISETP.GE.AND P1, PT, R73, UR24, PT ;  /* 0x0000001849007c0c */ /* 0x000fc4000bf26270 */
[----:B------:R-:W-:-:S03]  /*97290*/  LOP3.LUT R19, R19, 0xbfffffff, RZ, 0xc0, !PT ;  /* 0xbfffffff13137812 */ /* 0x000fc600078ec0ff */
[----:B------:R-:W-:Y:S02]  /*972a0*/  @P0 LOP3.LUT R21, R21, 0x1, RZ, 0xfc, !PT ;  /* 0x0000000115150812 */ /* 0x000fe400078efcff */
[----:B------:R-:W-:Y:S02]  /*972b0*/  @P2 LOP3.LUT R19, R19, 0x40000000, RZ, 0xfc, !PT ;  /* 0x4000000013132812 */ /* 0x000fe400078efcff */
[----:B------:R-:W-:Y:S02]  /*972c0*/  ISETP.GE.AND P2, PT, R72, UR22, PT ;  /* 0x0000001648007c0c */ /* 0x000fe4000bf46270 */
[----:B------:R-:W-:-:S04]  /*972d0*/  LOP3.LUT R21, R21, 0xfffffff7, RZ, 0xc0, !PT ;  /* 0xfffffff715157812 */ /* 0x000fc800078ec0ff */
[----:B------:R-:W-:Y:S02]  /*972e0*/  @P1 LOP3.LUT R21, R21, 0x8, RZ, 0xfc, !PT ;  /* 0x0000000815151812 */ /* 0x000fe400078efcff */
[----:B------:R-:W-:Y:S02]  /*972f0*/  ISETP.GE.AND P3, PT, R69, UR5, PT ;  /* 0x0000000545007c0c */ /* 0x000fe4000bf66270 */
[----:B------:R-:W-:Y:S02]  /*97300*/  LOP3.LUT R21, R21, 0xffffffef, RZ, 0xc0, !PT ;  /* 0xffffffef15157812 */ /* 0x000fe400078ec0ff */
[----:B------:R-:W-:Y:S02]  /*97310*/  ISETP.GE.AND P1, PT, R71, UR60, PT ;  /* 0x0000003c47007c0c */ /* 0x000fe4000bf26270 */
[----:B------:R-:W-:Y:S02]  /*97320*/  @P2 LOP3.LUT R21, R21, 0x10, RZ, 0xfc, !PT ;  /* 0x0000001015152812 */ /* 0x000fe400078efcff */
[----:B------:R-:W-:-:S02]  /*97330*/  LOP3.LUT R20, R20, 0xff7fffff, RZ, 0xc0, !PT ;  /* 0xff7fffff14147812 */ /* 0x000fc400078ec0ff */
[----:B------:R-:W-:-:S04]  /*97340*/  LOP3.LUT R21, R21, 0xfffff7ff, RZ, 0xc0, !PT ;  /* 0xfffff7ff15157812 */ /* 0x000fc800078ec0ff */
[----:B------:R-:W-:-:S03]  /*97350*/  @P3 LOP3.LUT R21, R21, 0x800, RZ, 0xfc, !PT ;  /* 0x0000080015153812 */ /* 0x000fc600078efcff */
        /* <DEDUP_REMOVED lines=8> */
[----:B------:R-:W-:Y:S01]  /*973e0*/  LOP3.LUT R21, R21, 0xfffbffff, RZ, 0xc0, !PT ;  /* 0xfffbffff15157812 */ /* 0x000fe200078ec0ff */
[----:B------:R-:W-:-:S03]  /*973f0*/  VIADD R64, R226, 0x5d ;  /* 0x0000005de2407836 */ /* 0x000fc60000000000 */
        /* <DEDUP_REMOVED lines=19> */
[----:B------:R-:W-:Y:S02]  /*97530*/  ISETP.GE.AND P4, PT, R59, UR25, PT ;  /* 0x000000193b007c0c */ /* 0x000fe4000bf86270 */
[----:B------:R-:W-:-:S04]  /*97540*/  LOP3.LUT R21, R21, 0xdfffffff, RZ, 0xc0, !PT ;  /* 0xdfffffff15157812 */ /* 0x000fc800078ec0ff */
[----:B------:R-:W-:Y:S02]  /*97550*/  @P3 LOP3.LUT R21, R21, 0x20000000, RZ, 0xfc, !PT ;  /* 0x2000000015153812 */ /* 0x000fe400078efcff */
[----:B------:R-:W-:Y:S02]  /*97560*/  ISETP.GE.AND P3, PT, R57, UR29, PT ;  /* 0x0000001d39007c0c */ /* 0x000fe4000bf66270 */
[----:B------:R-:W-:Y:S02]  /*97570*/  LOP3.LUT R21, R21, 0x7fffffff, RZ, 0xc0, !PT ;  /* 0x7fffffff15157812 */ /* 0x000fe400078ec0ff */
[----:B------:R-:W-:Y:S02]  /*97580*/  @P1 LOP3.LUT R22, R22, 0x2, RZ, 0xfc, !PT ;  /* 0x0000000216161812 */ /* 0x000fe400078efcff */
[----:B------:R-:W-:Y:S02]  /*97590*/  @P4 LOP3.LUT R21, R21, 0x80000000, RZ, 0xfc, !PT ;  /* 0x8000000015154812 */ /* 0x000fe400078efcff */
[----:B------:R-:W-:-:S02]  /*975a0*/  ISETP.GE.AND P4, PT, R56, UR31, PT ;  /* 0x0000001f38007c0c */ /* 0x000fc4000bf86270 */
        /* <DEDUP_REMOVED lines=19> */
[----:B------:R-:W-:Y:S01]  /*976e0*/  @P3 LOP3.LUT R22, R22, 0x10000, RZ, 0xfc, !PT ;  /* 0x0001000016163812 */ /* 0x000fe200078efcff */
[----:B------:R-:W-:Y:S01]  /*976f0*/  VIADD R48, R226, 0x6d ;  /* 0x0000006de2307836 */ /* 0x000fe20000000000 */
[----:B------:R-:W-:Y:S02]  /*97700*/  ISETP.GE.AND P1, PT, R49, UR45, PT ;  /* 0x0000002d31007c0c */ /* 0x000fe4000bf26270 */
[----:B------:R-:W-:Y:S02]  /*97710*/  LOP3.LUT R22, R22, 0xfffbffff, RZ, 0xc0, !PT ;  /* 0xfffbffff16167812 */ /* 0x000fe400078ec0ff */
[----:B------:R-:W-:Y:S02]  /*97720*/  ISETP.GE.AND P3, PT, R48, UR47, PT ;  /* 0x0000002f30007c0c */ /* 0x000fe4000bf66270 */
[----:B------:R-:W-:Y:S02]  /*97730*/  @P4 LOP3.LUT R22, R22, 0x40000, RZ, 0xfc, !PT ;  /* 0x0004000016164812 */ /* 0x000fe400078efcff */
[----:B------:R-:W-:-:S02]  /*97740*/  IADD3 R47, R226, 0x6e, RZ ;  /* 0x0000006ee22f7810 */ /* 0x000fc40007ffe0ff */
[----:B------:R-:W-:Y:S02]  /*97750*/  LOP3.LUT R22, R22, 0xffefffff, RZ, 0xc0, !PT ;  /* 0xffefffff16167812 */ /* 0x000fe400078ec0ff */
[----:B------:R-:W-:Y:S02]  /*97760*/  LOP3.LUT R21, R21, 0xfffffdff, RZ, 0xc0, !PT ;  /* 0xfffffdff15157812 */ /* 0x000fe400078ec0ff */
[----:B------:R-:W-:Y:S02]  /*97770*/  @P1 LOP3.LUT R22, R22, 0x100000, RZ, 0xfc, !PT ;  /* 0x0010000016161812 */ /* 0x000fe400078efcff */
[----:B------:R-:W-:Y:S02]  /*97780*/  ISETP.GE.AND P1, PT, R47, UR49, PT ;  /* 0x000000312f007c0c */ /* 0x000fe4000bf26270 */
[----:B------:R-:W-:Y:S02]  /*97790*/  @P3 LOP3.LUT R21, R21, 0x200, RZ, 0xfc, !PT ;  /* 0x0000020015153812 */ /* 0x000fe400078efcff */
[----:B------:R-:W-:-:S02]  /*977a0*/  LOP3.LUT P0, RZ, R19, 0x8, RZ, 0xc0, !PT ;  /* 0x0000000813ff7812 */ /* 0x000fc4000780c0ff */
[----:B------:R-:W-:Y:S02]  /*977b0*/  LOP3.LUT R21, R21, 0xffffffbf, RZ, 0xc0, !PT ;  /* 0xffffffbf15157812 */ /* 0x000fe400078ec0ff */
[----:B------:R-:W-:-:S05]  /*977c0*/  R2UR UR60, R110 ;  /* 0x000000006e3c72ca */ /* 0x000fca00000e0000 */
[----:B------:R-:W-:Y:S02]  /*977d0*/  @P1 LOP3.LUT R21, R21, 0x40, RZ, 0xfc, !PT ;  /* 0x0000004015151812 */ /* 0x000fe400078efcff */
[----:B------:R-:W-:Y:S02]  /*977e0*/  ISETP.LT.AND P1, PT, R113, UR52, !P0 ;  /* 0x0000003471007c0c */ /* 0x000fe4000c721270 */
[----:B------:R-:W-:-:S11]  /*977f0*/  LOP3.LUT R19, R19, 0xffbfffff, RZ, 0xc0, !PT ;  /* 0xffbfffff13137812 */ /* 0x000fd600078ec0ff */
[----:B------:R-:W-:Y:S02]  /*97800*/  @P1 LOP3.LUT R19, R19, 0x400000, RZ, 0xfc, !PT ;  /* 0x0040000013131812 */ /* 0x000fe400078efcff */
[----:B------:R-:W-:Y:S02]  /*97810*/  ISETP.LT.AND P1, PT, R112, UR60, !P0 ;  /* 0x0000003c70007c0c */ /* 0x000fe4000c721270 */
[----:B------:R-:W-:Y:S01]  /*97820*/  LOP3.LUT R19, R19, 0xffdfffff, RZ, 0xc0, !PT ;  /* 0xffdfffff13137812 */ /* 0x000fe200078ec0ff */
[----:B------:R2:W-:Y:S04]  /*97830*/  STL [R1+0x10d0], R39 ;  /* 0x0010d02701007387 */ /* 0x0005e80000100800 */
[----:B------:R3:W-:Y:S04]  /*97840*/  STL [R1+0x1148], R38 ;  /* 0x0011482601007387 */ /* 0x0007e80000100800 */
[----:B-1----:R-:W-:Y:S02]  /*97850*/  STL.64 [R1+0xc40], R124 ;  /* 0x000c407c01007387 */ /* 0x002fe40000100a00 */
[----:B------:R-:W-:-:S02]  /*97860*/  @P1 LOP3.LUT R19, R19, 0x200000, RZ, 0xfc, !PT ;  /* 0x0020000013131812 */ /* 0x000fc400078efcff */
[C---:B------:R-:W-:Y:S01]  /*97870*/  ISETP.GE.AND P1, PT, R111.reuse, UR18, PT ;  /* 0x000000126f007c0c */ /* 0x040fe2000bf26270 */
[----:B------:R-:W-:Y:S01]  /*97880*/  STL.64 [R1+0xc48], R126 ;  /* 0x000c487e01007387 */ /* 0x000fe20000100a00 */
[----:B------:R-:W-:Y:S01]  /*97890*/  VIADD R70, R226, 0x57 ;  /* 0x00000057e2467836 */ /* 0x000fe20000000000 */
[----:B------:R-:W-:Y:S02]  /*978a0*/  ISETP.LT.AND P0, PT, R111, UR16, !P0 ;  /* 0x000000106f007c0c */ /* 0x000fe4000c701270 */
[----:B------:R-:W-:Y:S02]  /*978b0*/  LOP3.LUT R19, R19, 0xffffffef, RZ, 0xc0, !PT ;  /* 0xffffffef13137812 */ /* 0x000fe400078ec0ff */
[----:B------:R-:W-:Y:S02]  /*978c0*/  ISETP.GE.AND P2, PT, R70, UR61, PT ;  /* 0x0000003d46007c0c */ /* 0x000fe4000bf46270 */
[----:B------:R-:W-:Y:S02]  /*978d0*/  R2UR UR61, R225 ;  /* 0x00000000e13d72ca */ /* 0x000fe400000e0000 */
[----:B------:R-:W-:-:S02]  /*978e0*/  R2UR UR60, R224 ;  /* 0x00000000e03c72ca */ /* 0x000fc400000e0000 */
[----:B------:R-:W-:Y:S01]  /*978f0*/  @P1 LOP3.LUT R19, R19, 0x10, RZ, 0xfc, !PT ;  /* 0x0000001013131812 */ /* 0x000fe200078efcff */
[C---:B------:R-:W-:Y:S02]  /*97900*/  VIADD R46, R226.reuse, 0x6f ;  /* 0x0000006fe22e7836 */ /* 0x040fe40000000000 */
[C---:B------:R-:W-:Y:S01]  /*97910*/  VIADD R45, R226.reuse, 0x70 ;  /* 0x00000070e22d7836 */ /* 0x040fe20000000000 */
[----:B------:R-:W-:Y:S01]  /*97920*/  LOP3.LUT R19, R19, 0xfff7ffff, RZ, 0xc0, !PT ;  /* 0xfff7ffff13137812 */ /* 0x000fe200078ec0ff */
[C---:B--2---:R-:W-:Y:S02]  /*97930*/  VIADD R39, R226.reuse, 0x71 ;  /* 0x00000071e2277836 */ /* 0x044fe40000000000 */
[----:B---3--:R-:W-:Y:S01]  /*97940*/  VIADD R38, R226, 0x72 ;  /* 0x00000072e2267836 */ /* 0x008fe20000000000 */
[----:B------:R-:W-:Y:S01]  /*97950*/  @P0 LOP3.LUT R19, R19, 0x80000, RZ, 0xfc, !PT ;  /* 0x0008000013130812 */ /* 0x000fe200078efcff */
[----:B------:R-:W-:Y:S01]  /*97960*/  IMAD.MOV.U32 R42, RZ, RZ, R161 ;  /* 0x000000ffff2a7224 */ /* 0x000fe200078e00a1 */
[----:B------:R-:W-:Y:S01]  /*97970*/  ISETP.GE.AND P3, PT, R46, UR51, PT ;  /* 0x000000332e007c0c */ /* 0x000fe2000bf66270 */
[----:B------:R-:W-:Y:S01]  /*97980*/  IMAD.MOV.U32 R43, RZ, RZ, R163 ;  /* 0x000000ffff2b7224 */ /* 0x000fe200078e00a3 */
[----:B------:R-:W-:-:S02]  /*97990*/  ISETP.GE.AND P4, PT, R45, UR55, PT ;  /* 0x000000372d007c0c */ /* 0x000fc4000bf86270 */
[----:B------:R-:W-:Y:S02]  /*979a0*/  ISETP.GE.AND P5, PT, R39, UR57, PT ;  /* 0x0000003927007c0c */ /* 0x000fe4000bfa6270 */
[----:B------:R-:W-:Y:S02]  /*979b0*/  ISETP.GE.AND P6, PT, R38, UR59, PT ;  /* 0x0000003b26007c0c */ /* 0x000fe4000bfc6270 */
[C---:B------:R-:W-:Y:S02]  /*979c0*/  LOP3.LUT P1, RZ, R20.reuse, 0x800000, RZ, 0xc0, !PT ;  /* 0x0080000014ff7812 */ /* 0x040fe4000782c0ff */
[----:B------:R-:W-:Y:S01]  /*979d0*/  LOP3.LUT P0, RZ, R20, 0x400000, RZ, 0xc0, !PT ;  /* 0x0040000014ff7812 */ /* 0x000fe2000780c0ff */
[----:B------:R-:W-:Y:S01]  /*979e0*/  NOP ;  /* 0x0000000000007918 */ /* 0x000fe20000000000 */
[----:B------:R-:W2:Y:S01]  /*979f0*/  LDL.LU R45, [R1+0x2ac] ;  /* 0x0002ac00012d7983 */ /* 0x000ea20000300800 */
[----:B------:R-:W-:Y:S01]  /*97a00*/  LOP3.LUT R18, R18, 0xefffffff, RZ, 0xc0, !PT ;  /* 0xefffffff12127812 */ /* 0x000fe200078ec0ff */
[----:B------:R-:W-:Y:S01]  /*97a10*/  ULDC UR5, c[0x0][0x22c] ;  /* 0x00008b0000057ab9 */ /* 0x000fe20000000800 */
[----:B------:R-:W-:Y:S01]  /*97a20*/  LOP3.LUT R20, R20, 0xffdfffff, RZ, 0xc0, !PT ;  /* 0xffdfffff14147812 */ /* 0x000fe200078ec0ff */
[----:B------:R-:W2:Y:S07]  /*97a30*/  LDL.LU R46, [R1+0x454] ;  /* 0x00045400012e7983 */ /* 0x000eae0000300800 */
[----:B------:R-:W-:-:S02]  /*97a40*/  @P0 LOP3.LUT R18, R18, 0x10000000, RZ, 0xfc, !PT ;  /* 0x1000000012120812 */ /* 0x000fc400078efcff */
[----:B------:R-:W-:Y:S01]  /*97a50*/  LOP3.LUT P0, RZ, R19, 0x10, RZ, 0xc0, !PT ;  /* 0x0000001013ff7812 */ /* 0x000fe2000780c0ff */
[----:B------:R-:W2:Y:S04]  /*97a60*/  LDL.LU R47, [R1+0x45c] ;  /* 0x00045c00012f7983 */ /* 0x000ea80000300800 */
[----:B------:R1:W-:Y:S01]  /*97a70*/  STSM.16.M88.4 [R0], R40 ;  /* 0x0000002800007844 */ /* 0x0003e20000000200 */
[----:B------:R-:W-:-:S03]  /*97a80*/  NOP ;  /* 0x0000000000007918 */ /* 0x000fc60000000000 */
[----:B------:R-:W3:Y:S01]  /*97a90*/  LDS.128 R48, [R0] ;  /* 0x0000000000307984 */ /* 0x000ee20000000c00 */
[----:B------:R-:W-:Y:S01]  /*97aa0*/  NOP ;  /* 0x0000000000007918 */ /* 0x000fe20000000000 */
[----:B------:R-:W-:Y:S01]  /*97ab0*/  ISETP.LT.AND P0, PT, R226, UR5, !P0 ;  /* 0x00000005e2007c0c */ /* 0x000fe2000c701270 */
[----:B------:R-:W-:Y:S01]  /*97ac0*/  IMAD.MOV.U32 R52, RZ, RZ, R101 ;  /* 0x000000ffff347224 */ /* 0x000fe200078e0065 */
[----:B-1----:R-:W4:Y:S01]  /*97ad0*/  LDL.LU R40, [R1+0x514] ;  /* 0x0005140001287983 */ /* 0x002f220000300800 */
[----:B------:R-:W-:Y:S02]  /*97ae0*/  IMAD.MOV.U32 R53, RZ, RZ, R103 ;  /* 0x000000ffff357224 */ /* 0x000fe400078e0067 */
[----:B------:R-:W-:Y:S02]  /*97af0*/  IMAD.MOV.U32 R54, RZ, RZ, R173 ;  /* 0x000000ffff367224 */ /* 0x000fe400078e00ad */
[----:B------:R-:W-:Y:S01]  /*97b00*/  IMAD.MOV.U32 R55, RZ, RZ, R175 ;  /* 0x000000ffff377224 */ /* 0x000fe200078e00af */
[----:B------:R-:W-:Y:S01]  /*97b10*/  MOV R111, R79 ;  /* 0x0000004f006f7202 */ /* 0x000fe20000000f00 */
[----:B------:R-:W-:Y:S01]  /*97b20*/  IMAD.MOV.U32 R110, RZ, RZ, R77 ;  /* 0x000000ffff6e7224 */ /* 0x000fe200078e004d */
[----:B------:R-:W-:Y:S01]  /*97b30*/  LOP3.LUT R18, R18, 0xf7ffffff, RZ, 0xc0, !PT ;  /* 0xf7ffffff12127812 */ /* 0x000fe200078ec0ff */
[----:B------:R-:W-:-:S03]  /*97b40*/  ULDC UR5, c[0x0][0x22c] ;  /* 0x00008b0000057ab9 */ /* 0x000fc60000000800 */
[----:B------:R-:W-:-:S04]  /*97b50*/  @P1 LOP3.LUT R18, R18, 0x8000000, RZ, 0xfc, !PT ;  /* 0x0800000012121812 */ /* 0x000fc800078efcff */
[----:B------:R-:W-:-:S04]  /*97b60*/  LOP3.LUT R18, R18, 0xfbffffff, RZ, 0xc0, !PT ;  /* 0xfbffffff12127812 */ /* 0x000fc800078ec0ff */
[----:B------:R-:W-:-:S04]  /*97b70*/  @P2 LOP3.LUT R18, R18, 0x4000000, RZ, 0xfc, !PT ;  /* 0x0400000012122812 */ /* 0x000fc800078efcff */
[----:B------:R-:W-:-:S04]  /*97b80*/  LOP3.LUT R18, R18, 0xfdffffff, RZ, 0xc0, !PT ;  /* 0xfdffffff12127812 */ /* 0x000fc800078ec0ff */
[----:B------:R-:W-:Y:S01]  /*97b90*/  @P3 LOP3.LUT R18, R18, 0x2000000, RZ, 0xfc, !PT ;  /* 0x0200000012123812 */ /* 0x000fe200078efcff */
[----:B---3--:R-:W-:Y:S03]  /*97ba0*/  STL.64 [R1+0xc20], R48 ;  /* 0x000c203001007387 */ /* 0x008fe60000100a00 */
[----:B------:R-:W-:Y:S01]  /*97bb0*/  LOP3.LUT R18, R18, 0xfeffffff, RZ, 0xc0, !PT ;  /* 0xfeffffff12127812 */ /* 0x000fe200078ec0ff */
[----:B------:R-:W-:Y:S03]  /*97bc0*/  STL.64 [R1+0xc28], R50 ;  /* 0x000c283201007387 */ /* 0x000fe60000100a00 */
[----:B------:R-:W-:Y:S01]  /*97bd0*/  @P4 LOP3.LUT R18, R18, 0x1000000, RZ, 0xfc, !PT ;  /* 0x0100000012124812 */ /* 0x000fe200078efcff */
[----:B------:R-:W4:Y:S03]  /*97be0*/  LDL.LU R41, [R1+0x51c] ;  /* 0x00051c0001297983 */ /* 0x000f260000300800 */
[----:B------:R-:W-:Y:S01]  /*97bf0*/  LOP3.LUT R18, R18, 0xff7fffff, RZ, 0xc0, !PT ;  /* 0xff7fffff12127812 */ /* 0x000fe200078ec0ff */
[----:B------:R-:W4:Y:S03]  /*97c00*/  LDL.LU R42, [R1+0x5c4] ;  /* 0x0005c400012a7983 */ /* 0x000f260000300800 */
[----:B------:R-:W-:Y:S01]  /*97c10*/  @P5 LOP3.LUT R18, R18, 0x800000, RZ, 0xfc, !PT ;  /* 0x0080000012125812 */ /* 0x000fe200078efcff */
[----:B------:R-:W4:Y:S03]  /*97c20*/  LDL.LU R43, [R1+0x5cc] ;  /* 0x0005cc00012b7983 */ /* 0x000f260000300800 */
[----:B------:R-:W-:-:S04]  /*97c30*/  LOP3.LUT R18, R18, 0xffbfffff, RZ, 0xc0, !PT ;  /* 0xffbfffff12127812 */ /* 0x000fc800078ec0ff */
[----:B------:R-:W-:Y:S02]  /*97c40*/  @P6 LOP3.LUT R18, R18, 0x400000, RZ, 0xfc, !PT ;  /* 0x0040000012126812 */ /* 0x000fe400078efcff */
[C---:B------:R-:W-:Y:S02]  /*97c50*/  LOP3.LUT P6, RZ, R19.reuse, 0x4000, RZ, 0xc0, !PT ;  /* 0x0000400013ff7812 */ /* 0x040fe400078cc0ff */
[----:B------:R-:W-:-:S04]  /*97c60*/  LOP3.LUT R19, R19, 0xffffffef, RZ, 0xc0, !PT ;  /* 0xffffffef13137812 */ /* 0x000fc800078ec0ff */
[----:B------:R-:W-:-:S04]  /*97c70*/  @P0 LOP3.LUT R19, R19, 0x10, RZ, 0xfc, !PT ;  /* 0x0000001013130812 */ /* 0x000fc800078efcff */
[C---:B------:R-:W-:Y:S02]  /*97c80*/  LOP3.LUT P5, RZ, R19.reuse, 0x8000, RZ, 0xc0, !PT ;  /* 0x0000800013ff7812 */ /* 0x040fe400078ac0ff */
[C---:B------:R-:W-:Y:S02]  /*97c90*/  LOP3.LUT P4, RZ, R19.reuse, 0x20000, RZ, 0xc0, !PT ;  /* 0x0002000013ff7812 */ /* 0x040fe4000788c0ff */
[----:B------:R-:W-:Y:S02]  /*97ca0*/  @P6 LOP3.LUT R20, R20, 0x200000, RZ, 0xfc, !PT ;  /* 0x0020000014146812 */ /* 0x000fe400078efcff */
[C---:B------:R-:W-:Y:S02]  /*97cb0*/  LOP3.LUT P6, RZ, R19.reuse, 0x1000, RZ, 0xc0, !PT ;  /* 0x0000100013ff7812 */ /* 0x040fe400078cc0ff */
[----:B------:R-:W-:Y:S02]  /*97cc0*/  LOP3.LUT R20, R20, 0xffbfffff, RZ, 0xc0, !PT ;  /* 0xffbfffff14147812 */ /* 0x000fe400078ec0ff */
[----:B------:R-:W-:-:S02]  /*97cd0*/  LOP3.LUT P3, RZ, R19, 0x2000000, RZ, 0xc0, !PT ;  /* 0x0200000013ff7812 */ /* 0x000fc4000786c0ff */
[C---:B------:R-:W-:Y:S02]  /*97ce0*/  LOP3.LUT P2, RZ, R19.reuse, 0x8000000, RZ, 0xc0, !PT ;  /* 0x0800000013ff7812 */ /* 0x040fe4000784c0ff */
[C---:B------:R-:W-:Y:S02]  /*97cf0*/  LOP3.LUT P1, RZ, R19.reuse, 0x20000000, RZ, 0xc0, !PT ;  /* 0x2000000013ff7812 */ /* 0x040fe4000782c0ff */
[----:B------:R-:W-:-:S03]  /*97d00*/  LOP3.LUT P0, RZ, R19, 0x80000000, RZ, 0xc0, !PT ;  /* 0x8000000013ff7812 */ /* 0x000fc6000780c0ff */
[----:B------:R-:W-:Y:S02]  /*97d10*/  @P6 LOP3.LUT R20, R20, 0x400000, RZ, 0xfc, !PT ;  /* 0x0040000014146812 */ /* 0x000fe400078efcff */
[----:B------:R-:W-:Y:S02]  /*97d20*/  LOP3.LUT P6, RZ, R19, 0x400, RZ, 0xc0, !PT ;  /* 0x0000040013ff7812 */ /* 0x000fe400078cc0ff */
[----:B------:R-:W-:-:S11]  /*97d30*/  LOP3.LUT R20, R20, 0xff7fffff, RZ, 0xc0, !PT ;  /* 0xff7fffff14147812 */ /* 0x000fd600078ec0ff */
[----:B------:R-:W-:Y:S02]  /*97d40*/  @P6 LOP3.LUT R20, R20, 0x800000, RZ, 0xfc, !PT ;  /* 0x0080000014146812 */ /* 0x000fe400078efcff */
[----:B------:R-:W-:Y:S02]  /*97d50*/  LOP3.LUT P6, RZ, R19, 0x100, RZ, 0xc0, !PT ;  /* 0x0000010013ff7812 */ /* 0x000fe400078cc0ff */
[----:B------:R-:W-:-:S11]  /*97d60*/  LOP3.LUT R20, R20, 0xfeffffff, RZ, 0xc0, !PT ;  /* 0xfeffffff14147812 */ /* 0x000fd600078ec0ff */
[----:B------:R-:W-:Y:S02]  /*97d70*/  @P6 LOP3.LUT R20, R20, 0x1000000, RZ, 0xfc, !PT ;  /* 0x0100000014146812 */ /* 0x000fe400078efcff */
[----:B------:R-:W-:Y:S02]  /*97d80*/  LOP3.LUT P6, RZ, R19, 0x40, RZ, 0xc0, !PT ;  /* 0x0000004013ff7812 */ /* 0x000fe400078cc0ff */
[----:B------:R-:W-:-:S11]  /*97d90*/  LOP3.LUT R20, R20, 0xfdffffff, RZ, 0xc0, !PT ;  /* 0xfdffffff14147812 */ /* 0x000fd600078ec0ff */
[----:B------:R-:W-:Y:S02]  /*97da0*/  @P6 LOP3.LUT R20, R20, 0x2000000, RZ, 0xfc, !PT ;  /* 0x0200000014146812 */ /* 0x000fe400078efcff */
[----:B------:R-:W-:Y:S01]  /*97db0*/  LOP3.LUT P6, RZ, R19, 0x10, RZ, 0xc0, !PT ;  /* 0x0000001013ff7812 */ /* 0x000fe200078cc0ff */
        /* <DEDUP_REMOVED lines=51> */
[----:B------:R-:W-:Y:S01]  /*980f0*/  IMAD.MOV.U32 R46, RZ, RZ, R220 ;  /* 0x000000ffff2e7224 */ /* 0x000fe200078e00dc */
[----:B------:R-:W-:Y:S01]  /*98100*/  MOV R47, R222 ;  /* 0x000000de002f7202 */ /* 0x000fe20000000f00 */
        /* <DEDUP_REMOVED lines=162> */
[----:B------:R-:W-:Y:S01]  /*98b30*/  STL.64 [R1+0x38], R50 ;  /* 0x0000383201007387 */ /* 0x000fe20000100a00 */
[----:B------:R-:W-:Y:S02]  /*98b40*/  IMAD.MOV.U32 R40, RZ, RZ, R116 ;  /* 0x000000ffff287224 */ /* 0x000fe400078e0074 */
[----:B------:R-:W-:-:S02]  /*98b50*/  IMAD.MOV.U32 R41, RZ, RZ, R118 ;  /* 0x000000ffff297224 */ /* 0x000fc400078e0076 */
[----:B------:R-:W-:Y:S02]  /*98b60*/  IMAD.MOV.U32 R42, RZ, RZ, R168 ;  /* 0x000000ffff2a7224 */ /* 0x000fe400078e00a8 */
[----:B------:R-:W-:Y:S01]  /*98b70*/  IMAD.MOV.U32 R43, RZ, RZ, R170 ;  /* 0x000000ffff2b7224 */ /* 0x000fe200078e00aa */
[----:B---3--:R1:W-:Y:S01]  /*98b80*/  STSM.16.M88.4 [R0], R44 ;  /* 0x0000002c00007844 */ /* 0x0083e20000000200 */
[----:B------:R-:W-:-:S03]  /*98b90*/  NOP ;  /* 0x0000000000007918 */ /* 0x000fc60000000000 */
[----:B------:R-:W2:Y:S01]  /*98ba0*/  LDS.128 R48, [R0] ;  /* 0x0000000000307984 */ /* 0x000ea20000000c00 */
[----:B------:R-:W-:-:S03]  /*98bb0*/  NOP ;  /* 0x0000000000007918 */ /* 0x000fc60000000000 */
[----:B-1----:R-:W3:Y:S04]  /*98bc0*/  LDL.LU R44, [R1+0x2e0] ;  /* 0x0002e000012c7983 */ /* 0x002ee80000300800 */
[----:B------:R1:W-:Y:S01]  /*98bd0*/  STSM.16.M88.4 [R0], R40 ;  /* 0x0000002800007844 */ /* 0x0003e20000000200 */
[----:B------:R-:W-:-:S03]  /*98be0*/  NOP ;  /* 0x0000000000007918 */ /* 0x000fc60000000000 */
[----:B------:R-:W4:Y:S04]  /*98bf0*/  LDS.128 R232, [R0] ;  /* 0x0000000000e87984 */ /* 0x000f280000000c00 */
[----:B--2---:R-:W-:Y:S04]  /*98c00*/  STL.64 [R1], R48 ;  /* 0x0000003001007387 */ /* 0x004fe80000100a00 */
[----:B------:R-:W-:Y:S04]  /*98c10*/  STL.64 [R1+0x8], R50 ;  /* 0x0000083201007387 */ /* 0x000fe80000100a00 */
[----:B------:R-:W3:Y:S04]  /*98c20*/  LDL.LU R45, [R1+0x2e8] ;  /* 0x0002e800012d7983 */ /* 0x000ee80000300800 */
[----:B------:R-:W3:Y:S04]  /*98c30*/  LDL.LU R46, [R1+0x370] ;  /* 0x00037000012e7983 */ /* 0x000ee80000300800 */
[----:B------:R-:W3:Y:S01]  /*98c40*/  LDL.LU R47, [R1+0x378] ;  /* 0x00037800012f7983 */ /* 0x000ee20000300800 */
[----:B------:R-:W-:-:S03]  /*98c50*/  NOP ;  /* 0x0000000000007918 */ /* 0x000fc60000000000 */
[----:B-1----:R-:W2:Y:S04]  /*98c60*/  LDL.LU R40, [R1+0x530] ;  /* 0x0005300001287983 */ /* 0x002ea80000300800 */
[----:B------:R-:W2:Y:S04]  /*98c70*/  LDL.LU R41, [R1+0x538] ;  /* 0x0005380001297983 */ /* 0x000ea80000300800 */
[----:B------:R-:W2:Y:S04]  /*98c80*/  LDL.LU R42, [R1+0x5a0] ;  /* 0x0005a000012a7983 */ /* 0x000ea80000300800 */
[----:B------:R-:W2:Y:S04]  /*98c90*/  LDL.LU R43, [R1+0x5a8] ;  /* 0x0005a800012b7983 */ /* 0x000ea80000300800 */
[----:B---3--:R1:W-:Y:S01]  /*98ca0*/  STSM.16.M88.4 [R0], R44 ;  /* 0x0000002c00007844 */ /* 0x0083e20000000200 */
[----:B------:R-:W-:-:S03]  /*98cb0*/  NOP ;  /* 0x0000000000007918 */ /* 0x000fc60000000000 */
[----:B------:R-:W3:Y:S01]  /*98cc0*/  LDS.128 R228, [R0] ;  /* 0x0000000000e47984 */ /* 0x000ee20000000c00 */
[----:B------:R-:W-:-:S03]  /*98cd0*/  NOP ;  /* 0x0000000000007918 */ /* 0x000fc60000000000 */
[----:B-1----:R-:W4:Y:S04]  /*98ce0*/  LDL.LU R44, [R1+0xfe0] ;  /* 0x000fe000012c7983 */ /* 0x002f280000300800 */
        /* <DEDUP_REMOVED lines=8> */
[----:B------:R-:W3:Y:S04]  /*98d70*/  LDL.LU R41, [R1+0xba8] ;  /* 0x000ba80001297983 */ /* 0x000ee80000300800 */
[----:B------:R-:W3:Y:S04]  /*98d80*/  LDL.LU R42, [R1+0x1150] ;  /* 0x00115000012a7983 */ /* 0x000ee80000300800 */
[----:B------:R-:W3:Y:S04]  /*98d90*/  LDL.LU R43, [R1+0x1158] ;  /* 0x00115800012b7983 */ /* 0x000ee80000300800 */
[----:B------:R-:W2:Y:S04]  /*98da0*/  LDL.LU R48, [R1+0x9a0] ;  /* 0x0009a00001307983 */ /* 0x000ea80000300800 */
[----:B------:R-:W2:Y:S04]  /*98db0*/  LDL.LU R49, [R1+0x9a8] ;  /* 0x0009a80001317983 */ /* 0x000ea80000300800 */
[----:B------:R-:W2:Y:S04]  /*98dc0*/  LDL.LU R50, [R1+0xb50] ;  /* 0x000b500001327983 */ /* 0x000ea80000300800 */
[----:B------:R-:W2:Y:S04]  /*98dd0*/  LDL.LU R51, [R1+0xb58] ;  /* 0x000b580001337983 */ /* 0x000ea80000300800 */
[----:B----4-:R1:W-:Y:S01]  /*98de0*/  STSM.16.M88.4 [R0], R44 ;  /* 0x0000002c00007844 */ /* 0x0103e20000000200 */
[----:B------:R-:W-:-:S03]  /*98df0*/  NOP ;  /* 0x0000000000007918 */ /* 0x000fc60000000000 */
[----:B------:R-:W4:Y:S01]  /*98e00*/  LDS.128 R220, [R0] ;  /* 0x0000000000dc7984 */ /* 0x000f220000000c00 */
[----:B------:R-:W-:-:S03]  /*98e10*/  NOP ;  /* 0x0000000000007918 */ /* 0x000fc60000000000 */
[----:B-1----:R-:W4:Y:S04]  /*98e20*/  LDL.LU R44, [R1+0x14d4] ;  /* 0x0014d400012c7983 */ /* 0x002f280000300800 */
[----:B------:R-:W4:Y:S04]  /*98e30*/  LDL.LU R45, [R1+0x14dc] ;  /* 0x0014dc00012d7983 */ /* 0x000f280000300800 */
[----:B------:R-:W4:Y:S04]  /*98e40*/  LDL.LU R46, [R1+0x1f4] ;  /* 0x0001f400012e7983 */ /* 0x000f280000300800 */
[----:B------:R-:W4:Y:S04]  /*98e50*/  LDL.LU R47, [R1+0x1fc] ;  /* 0x0001fc00012f7983 */ /* 0x000f280000300800 */
[----:B---3--:R1:W-:Y:S01]  /*98e60*/  STSM.16.M88.4 [R0], R40 ;  /* 0x0000002800007844 */ /* 0x0083e20000000200 */
[----:B------:R-:W-:-:S03]  /*98e70*/  NOP ;  /* 0x0000000000007918 */ /* 0x000fc60000000000 */
[----:B------:R-:W3:Y:S01]  /*98e80*/  LDS.128 R212, [R0] ;  /* 0x0000000000d47984 */ /* 0x000ee20000000c00 */
[----:B------:R-:W-:-:S03]  /*98e90*/  NOP ;  /* 0x0000000000007918 */ /* 0x000fc60000000000 */
[----:B-1----:R-:W3:Y:S04]  /*98ea0*/  LDL.LU R40, [R1+0xb4] ;  /* 0x0000b40001287983 */ /* 0x002ee80000300800 */
[----:B------:R-:W3:Y:S01]  /*98eb0*/  LDL.LU R41, [R1+0xbc] ;  /* 0x0000bc0001297983 */ /* 0x000ee20000300800 */
[----:B------:R-:W-:-:S03]  /*98ec0*/  IMAD.MOV.U32 R42, RZ, RZ, R217 ;  /* 0x000000ffff2a7224 */ /* 0x000fc600078e00d9 */
[----:B--2---:R-:W-:Y:S01]  /*98ed0*/  STSM.16.M88.4 [R0], R48 ;  /* 0x0000003000007844 */ /* 0x004fe20000000200 */
[----:B------:R-:W-:-:S03]  /*98ee0*/  NOP ;  /* 0x0000000000007918 */ /* 0x000fc60000000000 */
[----:B------:R-:W1:Y:S01]  /*98ef0*/  LDS.128 R208, [R0] ;  /* 0x0000000000d07984 */ /* 0x000e620000000c00 */
[----:B------:R-:W-:Y:S01]  /*98f00*/  NOP ;  /* 0x0000000000007918 */ /* 0x000fe20000000000 */
[----:B------:R-:W-:Y:S02]  /*98f10*/  MOV R43, R219 ;  /* 0x000000db002b7202 */ /* 0x000fe40000000f00 */
[----:B----4-:R2:W-:Y:S01]  /*98f20*/  STSM.16.M88.4 [R0], R44 ;  /* 0x0000002c00007844 */ /* 0x0105e20000000200 */
[----:B------:R-:W-:-:S03]  /*98f30*/  NOP ;  /* 0x0000000000007918 */ /* 0x000fc60000000000 */
[----:B------:R-:W4:Y:S01]  /*98f40*/  LDS.128 R204, [R0] ;  /* 0x0000000000cc7984 */ /* 0x000f220000000c00 */
[----:B------:R-:W-:-:S03]  /*98f50*/  NOP ;  /* 0x0000000000007918 */ /* 0x000fc60000000000 */
[----:B---3--:R3:W-:Y:S01]  /*98f60*/  STSM.16.M88.4 [R0], R40 ;  /* 0x0000002800007844 */ /* 0x0087e20000000200 */
[----:B--2---:R-:W-:Y:S01]  /*98f70*/  IMAD.MOV.U32 R44, RZ, RZ, R117 ;  /* 0x000000ffff2c7224 */ /* 0x004fe200078e0075 */
[----:B------:R-:W-:Y:S01]  /*98f80*/  NOP ;  /* 0x0000000000007918 */ /* 0x000fe20000000000 */
[----:B------:R-:W-:Y:S01]  /*98f90*/  IMAD.MOV.U32 R45, RZ, RZ, R119 ;  /* 0x000000ffff2d7224 */ /* 0x000fe200078e0077 */
[----:B------:R-:W2:Y:S04]  /*98fa0*/  LDS.128 R200, [R0] ;  /* 0x0000000000c87984 */ /* 0x000ea80000000c00 */
[----:B---3--:R-:W3:Y:S04]  /*98fb0*/  LDL.LU R40, [R1+0x2e4] ;  /* 0x0002e40001287983 */ /* 0x008ee80000300800 */
[----:B------:R-:W3:Y:S04]  /*98fc0*/  LDL.LU R41, [R1+0x2ec] ;  /* 0x0002ec0001297983 */ /* 0x000ee80000300800 */
[----:B------:R-:W3:Y:S04]  /*98fd0*/  LDL.LU R42, [R1+0x374] ;  /* 0x00037400012a7983 */ /* 0x000ee80000300800 */
[----:B------:R-:W3:Y:S01]  /*98fe0*/  LDL.LU R43, [R1+0x37c] ;  /* 0x00037c00012b7983 */ /* 0x000ee20000300800 */
[----:B------:R-:W-:Y:S01]  /*98ff0*/  IMAD.MOV.U32 R46, RZ, RZ, R169 ;  /* 0x000000ffff2e7224 */ /* 0x000fe200078e00a9 */
[----:B------:R-:W-:Y:S01]  /*99000*/  NOP ;  /* 0x0000000000007918 */ /* 0x000fe20000000000 */
[----:B------:R-:W-:-:S05]  /*99010*/  IMAD.MOV.U32 R47, RZ, RZ, R171 ;  /* 0x000000ffff2f7224 */ /* 0x000fca00078e00ab */
[----:B------:R1:W-:Y:S01]  /*99020*/  STSM.16.M88.4 [R0], R44 ;  /* 0x0000002c00007844 */ /* 0x0003e20000000200 */
[----:B------:R-:W-:-:S03]  /*99030*/  NOP ;  /* 0x0000000000007918 */ /* 0x000fc60000000000 */
[----:B------:R-:W2:Y:S01]  /*99040*/  LDS.128 R196, [R0] ;  /* 0x0000000000c47984 */ /* 0x000ea20000000c00 */
        /* <DEDUP_REMOVED lines=9> */
[----:B-1----:R-:W2:Y:S04]  /*990e0*/  LDL.LU R40, [R1+0xfe4] ;  /* 0x000fe40001287983 */ /* 0x002ea80000300800 */
[----:B------:R-:W2:Y:S04]  /*990f0*/  LDL.LU R41, [R1+0xfec] ;  /* 0x000fec0001297983 */ /* 0x000ea80000300800 */
[----:B------:R-:W2:Y:S04]  /*99100*/  LDL.LU R42, [R1+0x1224] ;  /* 0x00122400012a7983 */ /* 0x000ea80000300800 */
[----:B------:R-:W2:Y:S04]  /*99110*/  LDL.LU R43, [R1+0x122c] ;  /* 0x00122c00012b7983 */ /* 0x000ea80000300800 */
[----:B----4-:R1:W-:Y:S01]  /*99120*/  STSM.16.M88.4 [R0], R44 ;  /* 0x0000002c00007844 */ /* 0x0103e20000000200 */
[----:B------:R-:W-:-:S03]  /*99130*/  NOP ;  /* 0x0000000000007918 */ /* 0x000fc60000000000 */
[----:B------:R-:W4:Y:S01]  /*99140*/  LDS.128 R188, [R0] ;  /* 0x0000000000bc7984 */ /* 0x000f220000000c00 */
[----:B------:R-:W-:-:S03]  /*99150*/  NOP ;  /* 0x0000000000007918 */ /* 0x000fc60000000000 */
[----:B-1----:R-:W3:Y:S04]  /*99160*/  LDL.LU R44, [R1+0xba4] ;  /* 0x000ba400012c7983 */ /* 0x002ee80000300800 */
[----:B------:R-:W3:Y:S04]  /*99170*/  LDL.LU R45, [R1+0xbac] ;  /* 0x000bac00012d7983 */ /* 0x000ee80000300800 */
[----:B------:R-:W3:Y:S04]  /*99180*/  LDL.LU R46, [R1+0x1154] ;  /* 0x00115400012e7983 */ /* 0x000ee80000300800 */
[----:B------:R-:W3:Y:S04]  /*99190*/  LDL.LU R47, [R1+0x115c] ;  /* 0x00115c00012f7983 */ /* 0x000ee80000300800 */
[----:B--2---:R1:W-:Y:S01]  /*991a0*/  STSM.16.M88.4 [R0], R40 ;  /* 0x0000002800007844 */ /* 0x0043e20000000200 */
        /* <DEDUP_REMOVED lines=20> */
[----:B------:R-:W3:Y:S01]  /*992f0*/  LDL.LU R41, [R1+0xa8] ;  /* 0x0000a80001297983 */ /* 0x000ee20000300800 */
[----:B------:R-:W-:Y:S01]  /*99300*/  IMAD.MOV.U32 R42, RZ, RZ, R80 ;  /* 0x000000ffff2a7224 */ /* 0x000fe200078e0050 */
[----:B------:R-:W-:Y:S02]  /*99310*/  MOV R43, R82 ;  /* 0x00000052002b7202 */ /* 0x000fe40000000f00 */
[----:B--2---:R1:W-:Y:S01]  /*99320*/  STSM.16.M88.4 [R0], R44 ;  /* 0x0000002c00007844 */ /* 0x0043e20000000200 */
[----:B------:R-:W-:-:S03]  /*99330*/  NOP ;  /* 0x0000000000007918 */ /* 0x000fc60000000000 */
[----:B------:R-:W2:Y:S01]  /*99340*/  LDS.128 R164, [R0] ;  /* 0x0000000000a47984 */ /* 0x000ea20000000c00 */
[----:B------:R-:W-:Y:S01]  /*99350*/  NOP ;  /* 0x0000000000007918 */ /* 0x000fe20000000000 */
[----:B-1----:R-:W-:Y:S02]  /*99360*/  IMAD.MOV.U32 R44, RZ, RZ, R100 ;  /* 0x000000ffff2c7224 */ /* 0x002fe400078e0064 */
[----:B------:R-:W-:Y:S02]  /*99370*/  IMAD.MOV.U32 R45, RZ, RZ, R102 ;  /* 0x000000ffff2d7224 */ /* 0x000fe400078e0066 */
[----:B------:R-:W-:Y:S02]  /*99380*/  IMAD.MOV.U32 R46, RZ, RZ, R172 ;  /* 0x000000ffff2e7224 */ /* 0x000fe400078e00ac */
[----:B------:R-:W-:Y:S01]  /*99390*/  IMAD.MOV.U32 R47, RZ, RZ, R174 ;  /* 0x000000ffff2f7224 */ /* 0x000fe200078e00ae */
[----:B---3--:R1:W-:Y:S01]  /*993a0*/  STSM.16.M88.4 [R0], R40 ;  /* 0x0000002800007844 */ /* 0x0083e20000000200 */
[----:B------:R-:W-:-:S03]  /*993b0*/  NOP ;  /* 0x0000000000007918 */ /* 0x000fc60000000000 */
[----:B------:R-:W3:Y:S01]  /*993c0*/  LDS.128 R160, [R0] ;  /* 0x0000000000a07984 */ /* 0x000ee20000000c00 */
[----:B------:R-:W-:-:S03]  /*993d0*/  NOP ;  /* 0x0000000000007918 */ /* 0x000fc60000000000 */
[----:B-1----:R-:W4:Y:S04]  /*993e0*/  LDL.LU R40, [R1+0x330] ;  /* 0x0003300001287983 */ /* 0x002f280000300800 */
[----:B------:R-:W4:Y:S04]  /*993f0*/  LDL.LU R41, [R1+0x338] ;  /* 0x0003380001297983 */ /* 0x000f280000300800 */
[----:B------:R-:W4:Y:S04]  /*99400*/  LDL.LU R42, [R1+0x360] ;  /* 0x00036000012a7983 */ /* 0x000f280000300800 */
[----:B------:R1:W-:Y:S01]  /*99410*/  STSM.16.M88.4 [R0], R44 ;  /* 0x0000002c00007844 */ /* 0x0003e20000000200 */
[----:B------:R-:W-:-:S03]  /*99420*/  NOP ;  /* 0x0000000000007918 */ /* 0x000fc60000000000 */
[----:B------:R-:W4:Y:S04]  /*99430*/  LDL.LU R43, [R1+0x368] ;  /* 0x00036800012b7983 */ /* 0x000f280000300800 */
        /* <DEDUP_REMOVED lines=13> */
[----:B--2---:R1:W-:Y:S01]  /*99510*/  STSM.16.M88.4 [R0], R44 ;  /* 0x0000002c00007844 */ /* 0x0043e20000000200 */
[----:B------:R-:W-:-:S03]  /*99520*/  NOP ;  /* 0x0000000000007918 */ /* 0x000fc60000000000 */
[----:B------:R-:W3:Y:S04]  /*99530*/  LDL.LU R43, [R1+0x1218] ;  /* 0x00121800012b7983 */ /* 0x000ee80000300800 */
        /* <DEDUP_REMOVED lines=13> */
[----:B----4-:R1:W-:Y:S01]  /*99610*/  STSM.16.M88.4 [R0], R44 ;  /* 0x0000002c00007844 */ /* 0x0103e20000000200 */
[----:B------:R-:W-:-:S03]  /*99620*/  NOP ;  /* 0x0000000000007918 */ /* 0x000fc60000000000 */
[----:B------:R-:W2:Y:S04]  /*99630*/  LDL.LU R43, [R1+0xb48] ;  /* 0x000b4800012b7983 */ /* 0x000ea80000300800 */
[----:B------:R-:W4:Y:S01]  /*99640*/  LDS.128 R132, [R0] ;  /* 0x0000000000847984 */ /* 0x000f220000000c00 */
[----:B------:R-:W-:-:S03]  /*99650*/  NOP ;  /* 0x0000000000007918 */ /* 0x000fc60000000000 */
        /* <DEDUP_REMOVED lines=14> */
[----:B------:R-:W-:Y:S01]  /*99740*/  IMAD.MOV.U32 R50, RZ, RZ, R81 ;  /* 0x000000ffff327224 */ /* 0x000fe200078e0051 */
[----:B------:R-:W-:-:S02]  /*99750*/  MOV R51, R83 ;  /* 0x0000005300337202 */ /* 0x000fc40000000f00 */
[----:B------:R-:W4:Y:S04]  /*99760*/  LDL.LU R64, [R1+0xe24] ;  /* 0x000e240001407983 */ /* 0x000f280000300800 */
[----:B------:R-:W4:Y:S04]  /*99770*/  LDL.LU R65, [R1+0xe2c] ;  /* 0x000e2c0001417983 */ /* 0x000f280000300800 */
[----:B------:R-:W4:Y:S04]  /*99780*/  LDL.LU R66, [R1+0x1214] ;  /* 0x0012140001427983 */ /* 0x000f280000300800 */
[----:B------:R-:W4:Y:S04]  /*99790*/  LDL.LU R67, [R1+0x121c] ;  /* 0x00121c0001437983 */ /* 0x000f280000300800 */
[----:B--2---:R-:W-:Y:S01]  /*997a0*/  STSM.16.M88.4 [R0], R40 ;  /* 0x0000002800007844 */ /* 0x004fe20000000200 */
[----:B------:R-:W-:-:S03]  /*997b0*/  NOP ;  /* 0x0000000000007918 */ /* 0x000fc60000000000 */
[----:B------:R-:W1:Y:S01]  /*997c0*/  LDS.128 R124, [R0] ;  /* 0x00000000007c7984 */ /* 0x000e620000000c00 */
[----:B------:R-:W-:-:S03]  /*997d0*/  NOP ;  /* 0x0000000000007918 */ /* 0x000fc60000000000 */
[----:B---3--:R-:W-:Y:S01]  /*997e0*/  STSM.16.M88.4 [R0], R44 ;  /* 0x0000002c00007844 */ /* 0x008fe20000000200 */
[----:B------:R-:W-:-:S03]  /*997f0*/  NOP ;  /* 0x0000000000007918 */ /* 0x000fc60000000000 */
[----:B------:R-:W2:Y:S01]  /*99800*/  LDS.128 R116, [R0] ;  /* 0x0000000000747984 */ /* 0x000ea20000000c00 */
[----:B------:R-:W-:-:S03]  /*99810*/  NOP ;  /* 0x0000000000007918 */ /* 0x000fc60000000000 */
[----:B----4-:R-:W-:Y:S01]  /*99820*/  STSM.16.M88.4 [R0], R48 ;  /* 0x0000003000007844 */ /* 0x010fe20000000200 */
[----:B------:R-:W-:-:S03]  /*99830*/  NOP ;  /* 0x0000000000007918 */ /* 0x000fc60000000000 */
[----:B------:R-:W3:Y:S01]  /*99840*/  LDS.128 R40, [R0] ;  /* 0x0000000000287984 */ /* 0x000ee20000000c00 */
[----:B------:R-:W-:-:S03]  /*99850*/  NOP ;  /* 0x0000000000007918 */ /* 0x000fc60000000000 */
[----:B------:R-:W-:Y:S01]  /*99860*/  STSM.16.M88.4 [R0], R52 ;  /* 0x0000003400007844 */ /* 0x000fe20000000200 */
[----:B------:R-:W-:-:S03]  /*99870*/  NOP ;  /* 0x0000000000007918 */ /* 0x000fc60000000000 */
[----:B------:R-:W4:Y:S01]  /*99880*/  LDS.128 R44, [R0] ;  /* 0x00000000002c7984 */ /* 0x000f220000000c00 */
[----:B------:R-:W-:-:S03]  /*99890*/  NOP ;  /* 0x0000000000007918 */ /* 0x000fc60000000000 */
[----:B------:R-:W-:Y:S01]  /*998a0*/  STSM.16.M88.4 [R0], R56 ;  /* 0x0000003800007844 */ /* 0x000fe20000000200 */
[----:B------:R-:W-:-:S03]  /*998b0*/  NOP ;  /* 0x0000000000007918 */ /* 0x000fc60000000000 */
[----:B------:R-:W4:Y:S01]  /*998c0*/  LDS.128 R48, [R0] ;  /* 0x0000000000307984 */ /* 0x000f220000000c00 */
[----:B------:R-:W-:-:S03]  /*998d0*/  NOP ;  /* 0x0000000000007918 */ /* 0x000fc60000000000 */
[----:B------:R1:W-:Y:S01]  /*998e0*/  STSM.16.M88.4 [R0], R60 ;  /* 0x0000003c00007844 */ /* 0x0003e20000000200 */
[----:B------:R-:W-:-:S03]  /*998f0*/  NOP ;  /* 0x0000000000007918 */ /* 0x000fc60000000000 */
[----:B------:R-:W4:Y:S01]  /*99900*/  LDS.128 R52, [R0] ;  /* 0x0000000000347984 */ /* 0x000f220000000c00 */
[----:B------:R-:W-:-:S03]  /*99910*/  NOP ;  /* 0x0000000000007918 */ /* 0x000fc60000000000 */
[----:B-1----:R-:W2:Y:S04]  /*99920*/  LDL.LU R60, [R1+0xb94] ;  /* 0x000b9400013c7983 */ /* 0x002ea80000300800 */
[----:B------:R-:W2:Y:S04]  /*99930*/  LDL.LU R61, [R1+0xb9c] ;  /* 0x000b9c00013d7983 */ /* 0x000ea80000300800 */
[----:B------:R-:W2:Y:S04]  /*99940*/  LDL.LU R62, [R1+0x1134] ;  /* 0x00113400013e7983 */ /* 0x000ea80000300800 */
[----:B------:R-:W2:Y:S04]  /*99950*/  LDL.LU R63, [R1+0x113c] ;  /* 0x00113c00013f7983 */ /* 0x000ea80000300800 */
[----:B------:R1:W-:Y:S01]  /*99960*/  STSM.16.M88.4 [R0], R64 ;  /* 0x0000004000007844 */ /* 0x0003e20000000200 */
[----:B------:R-:W-:-:S03]  /*99970*/  NOP ;  /* 0x0000000000007918 */ /* 0x000fc60000000000 */
        /* <DEDUP_REMOVED lines=10> */
[----:B--2---:R1:W-:Y:S01]  /*99a20*/  STSM.16.M88.4 [R0], R60 ;  /* 0x0000003c00007844 */ /* 0x0043e20000000200 */
[----:B------:R-:W-:-:S03]  /*99a30*/  NOP ;  /* 0x0000000000007918 */ /* 0x000fc60000000000 */
[----:B------:R-:W2:Y:S01]  /*99a40*/  LDS.128 R96, [R0] ;  /* 0x0000000000607984 */ /* 0x000ea20000000c00 */
[----:B------:R-:W-:-:S03]  /*99a50*/  NOP ;  /* 0x0000000000007918 */ /* 0x000fc60000000000 */
[----:B-1----:R-:W2:Y:S04]  /*99a60*/  LDL.LU R60, [R1+0x90] ;  /* 0x00009000013c7983 */ /* 0x002ea80000300800 */
[----:B------:R-:W2:Y:S01]  /*99a70*/  LDL.LU R61, [R1+0x98] ;  /* 0x00009800013d7983 */ /* 0x000ea20000300800 */
[----:B------:R-:W-:Y:S01]  /*99a80*/  IMAD.MOV.U32 R62, RZ, RZ, R76 ;  /* 0x000000ffff3e7224 */ /* 0x000fe200078e004c */
[----:B------:R-:W-:Y:S02]  /*99a90*/  MOV R63, R78 ;  /* 0x0000004e003f7202 */ /* 0x000fe40000000f00 */
[----:B---3--:R1:W-:Y:S01]  /*99aa0*/  STSM.16.M88.4 [R0], R64 ;  /* 0x0000004000007844 */ /* 0x0083e20000000200 */
[----:B------:R-:W-:-:S03]  /*99ab0*/  NOP ;  /* 0x0000000000007918 */ /* 0x000fc60000000000 */
[----:B------:R-:W3:Y:S01]  /*99ac0*/  LDS.128 R92, [R0] ;  /* 0x00000000005c7984 */ /* 0x000ee20000000c00 */
[----:B------:R-:W-:-:S03]  /*99ad0*/  NOP ;  /* 0x0000000000007918 */ /* 0x000fc60000000000 */
[----:B----4-:R-:W-:Y:S01]  /*99ae0*/  STSM.16.M88.4 [R0], R68 ;  /* 0x0000004400007844 */ /* 0x010fe20000000200 */
[----:B------:R-:W-:-:S03]  /*99af0*/  NOP ;  /* 0x0000000000007918 */ /* 0x000fc60000000000 */
[----:B------:R-:W4:Y:S01]  /*99b00*/  LDS.128 R88, [R0] ;  /* 0x0000000000587984 */ /* 0x000f220000000c00 */
[----:B------:R-:W-:Y:S01]  /*99b10*/  NOP ;  /* 0x0000000000007918 */ /* 0x000fe20000000000 */
[----:B-1----:R-:W-:Y:S02]  /*99b20*/  IMAD.MOV.U32 R64, RZ, RZ, R120 ;  /* 0x000000ffff407224 */ /* 0x002fe400078e0078 */
[----:B------:R-:W-:Y:S02]  /*99b30*/  IMAD.MOV.U32 R65, RZ, RZ, R122 ;  /* 0x000000ffff417224 */ /* 0x000fe400078e007a */
[----:B------:R-:W-:Y:S02]  /*99b40*/  IMAD.MOV.U32 R66, RZ, RZ, R176 ;  /* 0x000000ffff427224 */ /* 0x000fe400078e00b0 */
[----:B------:R-:W-:Y:S01]  /*99b50*/  IMAD.MOV.U32 R67, RZ, RZ, R178 ;  /* 0x000000ffff437224 */ /* 0x000fe200078e00b2 */
        /* <DEDUP_REMOVED lines=11> */
[----:B------:R1:W-:Y:S01]  /*99c10*/  STSM.16.M88.4 [R0], R64 ;  /* 0x0000004000007844 */ /* 0x0003e20000000200 */
[----:B------:R-:W-:-:S03]  /*99c20*/  NOP ;  /* 0x0000000000007918 */ /* 0x000fc60000000000 */
[----:B------:R-:W4:Y:S04]  /*99c30*/  LDL.LU R75, [R1+0x558] ;  /* 0x00055800014b7983 */ /* 0x000f280000300800 */
[----:B------:R-:W2:Y:S01]  /*99c40*/  LDS.128 R68, [R0] ;  /* 0x0000000000447984 */ /* 0x000ea20000000c00 */
[----:B------:R-:W-:-:S03]  /*99c50*/  NOP ;  /* 0x0000000000007918 */ /* 0x000fc60000000000 */
        /* <DEDUP_REMOVED lines=8> */
[----:B---3--:R-:W-:Y:S01]  /*99ce0*/  STSM.16.M88.4 [R0], R60 ;  /* 0x0000003c00007844 */ /* 0x008fe20000000200 */
[----:B------:R-:W-:-:S03]  /*99cf0*/  NOP ;  /* 0x0000000000007918 */ /* 0x000fc60000000000 */
[----:B------:R-:W1:Y:S01]  /*99d00*/  LDS.128 R60, [R0] ;  /* 0x00000000003c7984 */ /* 0x000e620000000c00 */
[----:B------:R-:W-:-:S03]  /*99d10*/  NOP ;  /* 0x0000000000007918 */ /* 0x000fc60000000000 */
[----:B----4-:R-:W-:Y:S01]  /*99d20*/  STSM.16.M88.4 [R0], R72 ;  /* 0x0000004800007844 */ /* 0x010fe20000000200 */
[----:B------:R-:W-:-:S03]  /*99d30*/  NOP ;  /* 0x0000000000007918 */ /* 0x000fc60000000000 */
[----:B------:R-:W3:Y:S01]  /*99d40*/  LDS.128 R72, [R0] ;  /* 0x0000000000487984 */ /* 0x000ee20000000c00 */
[----:B------:R-:W-:-:S03]  /*99d50*/  NOP ;  /* 0x0000000000007918 */ /* 0x000fc60000000000 */
[----:B--2---:R2:W-:Y:S01]  /*99d60*/  STSM.16.M88.4 [R0], R64 ;  /* 0x0000004000007844 */ /* 0x0045e20000000200 */
[----:B------:R-:W-:-:S03]  /*99d70*/  NOP ;  /* 0x0000000000007918 */ /* 0x000fc60000000000 */
[----:B------:R-:W4:Y:S01]  /*99d80*/  LDS.128 R80, [R0] ;  /* 0x0000000000507984 */ /* 0x000f220000000c00 */
[----:B------:R-:W-:-:S03]  /*99d90*/  NOP ;  /* 0x0000000000007918 */ /* 0x000fc60000000000 */
        /* <DEDUP_REMOVED lines=8> */
[----:B------:R-:W-:Y:S01]  /*99e20*/  STSM.16.M88.4 [R0], R100 ;  /* 0x0000006400007844 */ /* 0x000fe20000000200 */
[----:B------:R-:W-:-:S03]  /*99e30*/  NOP ;  /* 0x0000000000007918 */ /* 0x000fc60000000000 */
[----:B------:R-:W4:Y:S01]  /*99e40*/  LDS.128 R100, [R0] ;  /* 0x0000000000647984 */ /* 0x000f220000000c00 */
[----:B------:R-:W-:-:S03]  /*99e50*/  NOP ;  /* 0x0000000000007918 */ /* 0x000fc60000000000 */
[----:B------:R-:W4:Y:S04]  /*99e60*/  LDL.LU R108, [R1+0x94] ;  /* 0x00009400016c7983 */ /* 0x000f280000300800 */
[----:B------:R-:W4:Y:S04]  /*99e70*/  LDL.LU R109, [R1+0x9c] ;  /* 0x00009c00016d7983 */ /* 0x000f280000300800 */
[----:B------:R-:W4:Y:S04]  /*99e80*/  LDL.LU R112, [R1+0x324] ;  /* 0x0003240001707983 */ /* 0x000f280000300800 */
[----:B------:R-:W4:Y:S04]  /*99e90*/  LDL.LU R113, [R1+0x32c] ;  /* 0x00032c0001717983 */ /* 0x000f280000300800 */
[----:B------:R-:W4:Y:S04]  /*99ea0*/  LDL.LU R114, [R1+0x314] ;  /* 0x0003140001727983 */ /* 0x000f280000300800 */
[----:B------:R-:W4:Y:S04]  /*99eb0*/  LDL.LU R115, [R1+0x31c] ;  /* 0x00031c0001737983 */ /* 0x000f280000300800 */
[----:B------:R-:W4:Y:S04]  /*99ec0*/  LDL.LU R120, [R1+0x564] ;  /* 0x0005640001787983 */ /* 0x000f280000300800 */
[----:B--2---:R-:W-:Y:S01]  /*99ed0*/  STSM.16.M88.4 [R0], R64 ;  /* 0x0000004000007844 */ /* 0x004fe20000000200 */
[----:B------:R-:W-:-:S03]  /*99ee0*/  NOP ;  /* 0x0000000000007918 */ /* 0x000fc60000000000 */
[----:B------:R-:W2:Y:S01]  /*99ef0*/  LDS.128 R64, [R0] ;  /* 0x0000000000407984 */ /* 0x000ea20000000c00 */
[----:B------:R-:W-:-:S03]  /*99f00*/  NOP ;  /* 0x0000000000007918 */ /* 0x000fc60000000000 */
[----:B---3--:R3:W-:Y:S01]  /*99f10*/  STSM.16.M88.4 [R0], R104 ;  /* 0x0000006800007844 */ /* 0x0087e20000000200 */
[----:B------:R-:W-:-:S03]  /*99f20*/  NOP ;  /* 0x0000000000007918 */ /* 0x000fc60000000000 */
[----:B------:R-:W2:Y:S01]  /*99f30*/  LDS.128 R76, [R0] ;  /* 0x00000000004c7984 */ /* 0x000ea20000000c00 */
[----:B------:R-:W-:Y:S01]  /*99f40*/  NOP ;  /* 0x0000000000007918 */ /* 0x000fe20000000000 */
[----:B---3--:R-:W-:Y:S02]  /*99f50*/  IMAD.MOV.U32 R104, RZ, RZ, R121 ;  /* 0x000000ffff687224 */ /* 0x008fe400078e0079 */
[----:B------:R-:W3:Y:S01]  /*99f60*/  LDL.LU R121, [R1+0x56c] ;  /* 0x00056c0001797983 */ /* 0x000ee20000300800 */
[----:B------:R-:W-:-:S03]  /*99f70*/  IMAD.MOV.U32 R105, RZ, RZ, R123 ;  /* 0x000000ffff697224 */ /* 0x000fc600078e007b */
[----:B------:R-:W3:Y:S04]  /*99f80*/  LDL.LU R122, [R1+0x554] ;  /* 0x00055400017a7983 */ /* 0x000ee80000300800 */
[----:B------:R-:W3:Y:S04]  /*99f90*/  LDL.LU R123, [R1+0x55c] ;  /* 0x00055c00017b7983 */ /* 0x000ee80000300800 */
        /* <DEDUP_REMOVED lines=21> */
[----:B----4-:R-:W-:Y:S01]  /*9a0f0*/  STSM.16.M88.4 [R0], R108 ;  /* 0x0000006c00007844 */ /* 0x010fe20000000200 */
[----:B------:R-:W-:-:S03]  /*9a100*/  NOP ;  /* 0x0000000000007918 */ /* 0x000fc60000000000 */
[----:B------:R-:W4:Y:S01]  /*9a110*/  LDS.128 R108, [R0] ;  /* 0x00000000006c7984 */ /* 0x000f220000000c00 */
        /* <DEDUP_REMOVED lines=14> */
[----:B---3--:R-:W-:Y:S01]  /*9a200*/  STSM.16.M88.4 [R0], R120 ;  /* 0x0000007800007844 */ /* 0x008fe20000000200 */
[----:B------:R-:W-:-:S03]  /*9a210*/  NOP ;  /* 0x0000000000007918 */ /* 0x000fc60000000000 */
[----:B------:R-:W3:Y:S01]  /*9a220*/  LDS.128 R120, [R0] ;  /* 0x0000000000787984 */ /* 0x000ee20000000c00 */
[----:B------:R-:W-:-:S03]  /*9a230*/  NOP ;  /* 0x0000000000007918 */ /* 0x000fc60000000000 */
[----:B--2---:R-:W-:Y:S01]  /*9a240*/  STSM.16.M88.4 [R0], R128 ;  /* 0x0000008000007844 */ /* 0x004fe20000000200 */
[----:B------:R-:W-:-:S03]  /*9a250*/  NOP ;  /* 0x0000000000007918 */ /* 0x000fc60000000000 */
[----:B------:R-:W2:Y:S01]  /*9a260*/  LDS.128 R128, [R0] ;  /* 0x0000000000807984 */ /* 0x000ea20000000c00 */
[----:B------:R-:W-:-:S03]  /*9a270*/  NOP ;  /* 0x0000000000007918 */ /* 0x000fc60000000000 */
[----:B------:R-:W-:Y:S01]  /*9a280*/  STSM.16.M88.4 [R0], R136 ;  /* 0x0000008800007844 */ /* 0x000fe20000000200 */
[----:B------:R-:W-:-:S03]  /*9a290*/  NOP ;  /* 0x0000000000007918 */ /* 0x000fc60000000000 */
[----:B------:R-:W2:Y:S01]  /*9a2a0*/  LDS.128 R136, [R0] ;  /* 0x0000000000887984 */ /* 0x000ea20000000c00 */
[----:B------:R-:W-:-:S03]  /*9a2b0*/  NOP ;  /* 0x0000000000007918 */ /* 0x000fc60000000000 */
[----:B------:R1:W-:Y:S04]  /*9a2c0*/  STSM.16.M88.4 [R0], R144 ;  /* 0x0000009000007844 */ /* 0x0003e80000000200 */
[----:B-1----:R-:W3:Y:S04]  /*9a2d0*/  LDL.LU R146, [R1+0x7f0] ;  /* 0x0007f00001927983 */ /* 0x002ee80000300800 */
[----:B------:R-:W2:Y:S01]  /*9a2e0*/  LDL.LU R147, [R1+0x7c0] ;  /* 0x0007c00001937983 */ /* 0x000ea20000300800 */
[----:B------:R-:W-:Y:S01]  /*9a2f0*/  IMAD.WIDE R38, R173, 0x4, R2 ;  /* 0x00000004ad267825 */ /* 0x000fe200078e0202 */
[----:B------:R-:W-:-:S04]  /*9a300*/  NOP ;  /* 0x0000000000007918 */ /* 0x000fc80000000000 */
[----:B---3--:R1:W-:Y:S01]  /*9a310*/  @P6 STG.E desc[UR60][R38.64], R146 ;  /* 0x0000009226006986 */ /* 0x0083e2000c10193c */
[----:B------:R-:W-:Y:S01]  /*9a320*/  LOP3.LUT P6, RZ, R20, 0x2000000, RZ, 0xc0, !PT ;  /* 0x0200000014ff7812 */ /* 0x000fe200078cc0ff */
[----:B-1----:R-:W-:-:S12]  /*9a330*/  IMAD.WIDE R38, R173, 0x4, R4 ;  /* 0x00000004ad267825 */ /* 0x002fd800078e0204 */
[----:B--2---:R1:W-:Y:S01]  /*9a340*/  @P6 STG.E desc[UR60][R38.64], R147 ;  /* 0x0000009326006986 */ /* 0x0043e2000c10193c */
[----:B------:R-:W-:Y:S01]  /*9a350*/  LOP3.LUT P6, RZ, R20, 0x1000000, RZ, 0xc0, !PT ;  /* 0x0100000014ff7812 */ /* 0x000fe200078cc0ff */
[----:B-1----:R-:W-:-:S12]  /*9a360*/  IMAD.WIDE R38, R173, 0x4, R6 ;  /* 0x00000004ad267825 */ /* 0x002fd800078e0206 */
[----:B------:R1:W-:Y:S01]  /*9a370*/  @P6 STG.E desc[UR60][R38.64], R179 ;  /* 0x000000b326006986 */ /* 0x0003e2000c10193c */
        /* <DEDUP_REMOVED lines=8> */
[----:B------:R1:W-:Y:S02]  /*9a400*/  @P6 STG.E desc[UR60][R38.64], R176 ;  /* 0x000000b026006986 */ /* 0x0003e4000c10193c */
[----:B-1----:R-:W-:-:S05]  /*9a410*/  IMAD.WIDE R38, R173, 0x4, R14 ;  /* 0x00000004ad267825 */ /* 0x002fca00078e020e */
[----:B------:R1:W-:Y:S02]  /*9a420*/  @P5 STG.E desc[UR60][R38.64], R175 ;  /* 0x000000af26005986 */ /* 0x0003e4000c10193c */
[----:B-1----:R-:W-:Y:S02]  /*9a430*/  IMAD.WIDE R38, R173, 0x4, R16 ;  /* 0x00000004ad267825 */ /* 0x002fe400078e0210 */
[----:B------:R-:W2:Y:S04]  /*9a440*/  LDL.LU R173, [R1+0x5c] ;  /* 0x00005c0001ad7983 */ /* 0x000ea80000300800 */
[----:B----4-:R1:W-:Y:S02]  /*9a450*/  @P4 STG.E desc[UR60][R38.64], R174 ;  /* 0x000000ae26004986 */ /* 0x0103e4000c10193c */
[----:B-1----:R-:W-:-:S05]  /*9a460*/  IMAD.WIDE R38, R172, 0x4, R2 ;  /* 0x00000004ac267825 */ /* 0x002fca00078e0202 */
[----:B------:R1:W-:Y:S02]  /*9a470*/  @P3 STG.E desc[UR60][R38.64], R219 ;  /* 0x000000db26003986 */ /* 0x0003e4000c10193c */
[----:B-1----:R-:W-:-:S05]  /*9a480*/  IMAD.WIDE R38, R172, 0x4, R4 ;  /* 0x00000004ac267825 */ /* 0x002fca00078e0204 */
[----:B------:R1:W-:Y:S02]  /*9a490*/  @P2 STG.E desc[UR60][R38.64], R217 ;  /* 0x000000d926002986 */ /* 0x0003e4000c10193c */
[----:B-1----:R-:W-:-:S05]  /*9a4a0*/  IMAD.WIDE R38, R172, 0x4, R6 ;  /* 0x00000004ac267825 */ /* 0x002fca00078e0206 */
[----:B------:R1:W-:Y:S02]  /*9a4b0*/  @P1 STG.E desc[UR60][R38.64], R218 ;  /* 0x000000da26001986 */ /* 0x0003e4000c10193c */
[----:B-1----:R-:W-:-:S05]  /*9a4c0*/  IMAD.WIDE R38, R172, 0x4, R8 ;  /* 0x00000004ac267825 */ /* 0x002fca00078e0208 */
[----:B------:R1:W-:Y:S04]  /*9a4d0*/  @P0 STG.E desc[UR60][R38.64], R216 ;  /* 0x000000d826000986 */ /* 0x0003e8000c10193c */
[----:B-1----:R-:W3:Y:S04]  /*9a4e0*/  LDL.LU R216, [R1+0x440] ;  /* 0x0004400001d87983 */ /* 0x002ee80000300800 */
[----:B------:R-:W4:Y:S04]  /*9a4f0*/  LDL.LU R175, [R1+0x3e0] ;  /* 0x0003e00001af7983 */ /* 0x000f280000300800 */
[----:B------:R-:W2:Y:S04]  /*9a500*/  LDL.LU R174, [R1+0x350] ;  /* 0x0003500001ae7983 */ /* 0x000ea80000300800 */
[----:B------:R-:W2:Y:S04]  /*9a510*/  LDL.LU R219, [R1+0x1a0] ;  /* 0x0001a00001db7983 */ /* 0x000ea80000300800 */
[----:B------:R-:W2:Y:S04]  /*9a520*/  LDL.LU R217, [R1+0x7f4] ;  /* 0x0007f40001d97983 */ /* 0x000ea80000300800 */
[----:B------:R-:W2:Y:S04]  /*9a530*/  LDL.LU R218, [R1+0x7c4] ;  /* 0x0007c40001da7983 */ /* 0x000ea80000300800 */
[----:B------:R-:W2:Y:S01]  /*9a540*/  LDL.LU R178, [R1+0x1144] ;  /* 0x0011440001b27983 */ /* 0x000ea20000300800 */
[C---:B------:R-:W-:Y:S01]  /*9a550*/  LOP3.LUT P3, RZ, R21.reuse, 0x2, RZ, 0xc0, !PT ;  /* 0x0000000215ff7812 */ /* 0x040fe2000786c0ff */
[----:B------:R-:W-:Y:S01]  /*9a560*/  IMAD.WIDE R38, R172, 0x4, R10 ;  /* 0x00000004ac267825 */ /* 0x000fe200078e020a */
[----:B------:R-:W-:-:S02]  /*9a570*/  LOP3.LUT P6, RZ, R21, 0x2000000, RZ, 0xc0, !PT ;  /* 0x0200000015ff7812 */ /* 0x000fc400078cc0ff */
        /* <DEDUP_REMOVED lines=12> */
[----:B---3--:R1:W-:Y:S04]  /*9a640*/  @P3 STG.E desc[UR60][R38.64], R216 ;  /* 0x000000d826003986 */ /* 0x0083e8000c10193c */
[----:B-1----:R-:W3:Y:S04]  /*9a650*/  LDL.LU R216, [R1+0x884] ;  /* 0x0008840001d87983 */ /* 0x002ee80000300800 */
[----:B------:R-:W3:Y:S01]  /*9a660*/  LDL.LU R146, [R1+0x874] ;  /* 0x0008740001927983 */ /* 0x000ee20000300800 */
[----:B------:R-:W-:-:S03]  /*9a670*/  LOP3.LUT R20, R20, 0xfffdffff, RZ, 0xc0, !PT ;  /* 0xfffdffff14147812 */ /* 0x000fc600078ec0ff */
[----:B------:R-:W3:Y:S01]  /*9a680*/  LDL.LU R147, [R1+0x844] ;  /* 0x0008440001937983 */ /* 0x000ee20000300800 */
[----:B------:R-:W-:Y:S02]  /*9a690*/  @P6 LOP3.LUT R20, R20, 0x20000, RZ, 0xfc, !PT ;  /* 0x0002000014146812 */ /* 0x000fe400078efcff */
[----:B------:R-:W-:Y:S01]  /*9a6a0*/  LOP3.LUT P6, RZ, R21, 0x4000, RZ, 0xc0, !PT ;  /* 0x0000400015ff7812 */ /* 0x000fe200078cc0ff */
[----:B------:R-:W3:Y:S01]  /*9a6b0*/  LDL.LU R179, [R1+0x824] ;  /* 0x0008240001b37983 */ /* 0x000ee20000300800 */
[----:B------:R-:W-:-:S03]  /*9a6c0*/  LOP3.LUT R20, R20, 0xfffbffff, RZ, 0xc0, !PT ;  /* 0xfffbffff14147812 */ /* 0x000fc600078ec0ff */
[----:B------:R-:W3:Y:S01]  /*9a6d0*/  LDL.LU R177, [R1+0x804] ;  /* 0x0008040001b17983 */ /* 0x000ee20000300800 */
[C---:B------:R-:W-:Y:S02]  /*9a6e0*/  LOP3.LUT P2, RZ, R21.reuse, 0x4, RZ, 0xc0, !PT ;  /* 0x0000000415ff7812 */ /* 0x040fe4000784c0ff */
[C---:B------:R-:W-:Y:S01]  /*9a6f0*/  LOP3.LUT P1, RZ, R21.reuse, 0x20, RZ, 0xc0, !PT ;  /* 0x0000002015ff7812 */ /* 0x040fe2000782c0ff */
[----:B------:R-:W-:Y:S01]  /*9a700*/  IMAD.WIDE R38, R172, 0x4, R12 ;  /* 0x00000004ac267825 */ /* 0x000fe200078e020c */
[----:B------:R-:W3:Y:S03]  /*9a710*/  LDL.LU R176, [R1+0x7a4] ;  /* 0x0007a40001b07983 */ /* 0x000ee60000300800 */
[----:B------:R-:W-:Y:S02]  /*9a720*/  @P6 LOP3.LUT R20, R20, 0x40000, RZ, 0xfc, !PT ;  /* 0x0004000014146812 */ /* 0x000fe400078efcff */
[----:B------:R-:W-:-:S02]  /*9a730*/  LOP3.LUT P6, RZ, R21, 0x1000, RZ, 0xc0, !PT ;  /* 0x0000100015ff7812 */ /* 0x000fc400078cc0ff */
[----:B------:R-:W-:Y:S02]  /*9a740*/  LOP3.LUT R20, R20, 0xfff7ffff, RZ, 0xc0, !PT ;  /* 0xfff7ffff14147812 */ /* 0x000fe400078ec0ff */
[----:B------:R-:W-:-:S09]  /*9a750*/  LOP3.LUT P0, RZ, R21, 0x80, RZ, 0xc0, !PT ;  /* 0x0000008015ff7812 */ /* 0x000fd2000780c0ff */
[----:B------:R-:W-:Y:S02]  /*9a760*/  @P6 LOP3.LUT R20, R20, 0x80000, RZ, 0xfc, !PT ;  /* 0x0008000014146812 */ /* 0x000fe400078efcff */
[----:B------:R-:W-:Y:S01]  /*9a770*/  LOP3.LUT P6, RZ, R21, 0x400, RZ, 0xc0, !PT ;  /* 0x0000040015ff7812 */ /* 0x000fe200078cc0ff */
[----:B----4-:R1:W-:Y:S01]  /*9a780*/  @P2 STG.E desc[UR60][R38.64], R175 ;  /* 0x000000af26002986 */ /* 0x0103e2000c10193c */
[----:B------:R-:W-:Y:S01]  /*9a790*/  LOP3.LUT R20, R20, 0xffefffff, RZ, 0xc0, !PT ;  /* 0xffefffff14147812 */ /* 0x000fe200078ec0ff */
[----:B-1----:R-:W-:-:S10]  /*9a7a0*/  IMAD.WIDE R38, R172, 0x4, R14 ;  /* 0x00000004ac267825 */ /* 0x002fd400078e020e */
[----:B------:R-:W-:Y:S01]  /*9a7b0*/  @P6 LOP3.LUT R20, R20, 0x100000, RZ, 0xfc, !PT ;  /* 0x0010000014146812 */ /* 0x000fe200078efcff */
[----:B------:R-:W4:Y:S01]  /*9a7c0*/  LDL.LU R175, [R1+0x774] ;  /* 0x0007740001af7983 */ /* 0x000f220000300800 */
[----:B------:R-:W-:-:S03]  /*9a7d0*/  LOP3.LUT P6, RZ, R21, 0x100, RZ, 0xc0, !PT ;  /* 0x0000010015ff7812 */ /* 0x000fc600078cc0ff */
[----:B--2---:R1:W-:Y:S02]  /*9a7e0*/  @P1 STG.E desc[UR60][R38.64], R174 ;  /* 0x000000ae26001986 */ /* 0x0043e4000c10193c */
[----:B-1----:R-:W-:Y:S02]  /*9a7f0*/  IMAD.WIDE R38, R172, 0x4, R16 ;  /* 0x00000004ac267825 */ /* 0x002fe400078e0210 */
[----:B------:R-:W2:Y:S04]  /*9a800*/  LDL.LU R174, [R1+0x754] ;  /* 0x0007540001ae7983 */ /* 0x000ea80000300800 */
[----:B------:R1:W-:Y:S04]  /*9a810*/  @P0 STG.E desc[UR60][R38.64], R219 ;  /* 0x000000db26000986 */ /* 0x0003e8000c10193c */
[----:B------:R-:W2:Y:S01]  /*9a820*/  LDL.LU R172, [R1+0x744] ;  /* 0x0007440001ac7983 */ /* 0x000ea20000300800 */
[----:B-1----:R-:W-:-:S03]  /*9a830*/  IMAD.WIDE R38, R178, 0x4, R2 ;  /* 0x00000004b2267825 */ /* 0x002fc600078e0202 */
[----:B------:R-:W2:Y:S04]  /*9a840*/  LDL.LU R219, [R1+0x674] ;  /* 0x0006740001db7983 */ /* 0x000ea80000300800 */
[----:B------:R1:W-:Y:S01]  /*9a850*/  @P6 STG.E desc[UR60][R38.64], R217 ;  /* 0x000000d926006986 */ /* 0x0003e2000c10193c */
[----:B------:R-:W-:Y:S01]  /*9a860*/  LOP3.LUT P6, RZ, R20, 0x100000, RZ, 0xc0, !PT ;  /* 0x0010000014ff7812 */ /* 0x000fe200078cc0ff */
[----:B-1----:R-:W-:Y:S02]  /*9a870*/  IMAD.WIDE R38, R178, 0x4, R4 ;  /* 0x00000004b2267825 */ /* 0x002fe400078e0204 */
[----:B------:R-:W2:Y:S10]  /*9a880*/  LDL.LU R217, [R1+0x444] ;  /* 0x0004440001d97983 */ /* 0x000eb40000300800 */
[----:B------:R1:W-:Y:S01]  /*9a890*/  @P6 STG.E desc[UR60][R38.64], R218 ;  /* 0x000000da26006986 */ /* 0x0003e2000c10193c */
[----:B------:R-:W-:-:S03]  /*9a8a0*/  LOP3.LUT P6, RZ, R20, 0x80000, RZ, 0xc0, !PT ;  /* 0x0008000014ff7812 */ /* 0x000fc600078cc0ff */
[----:B-1----:R-:W2:Y:S01]  /*9a8b0*/  LDL.LU R218, [R1+0x3e4] ;  /* 0x0003e40001da7983 */ /* 0x002ea20000300800 */
[----:B------:R-:W-:-:S09]  /*9a8c0*/  IMAD.WIDE R38, R178, 0x4, R6 ;  /* 0x00000004b2267825 */ /* 0x000fd200078e0206 */
[----:B---3--:R1:W-:Y:S04]  /*9a8d0*/  @P6 STG.E desc[UR60][R38.64], R216 ;  /* 0x000000d826006986 */ /* 0x0083e8000c10193c */
[----:B-1----:R-:W3:Y:S01]  /*9a8e0*/  LDL.LU R216, [R1+0x354] ;  /* 0x0003540001d87983 */ /* 0x002ee20000300800 */
[----:B------:R-:W-:Y:S01]  /*9a8f0*/  LOP3.LUT P6, RZ, R20, 0x40000, RZ, 0xc0, !PT ;  /* 0x0004000014ff7812 */ /* 0x000fe200078cc0ff */
[----:B------:R-:W-:-:S12]  /*9a900*/  IMAD.WIDE R38, R178, 0x4, R8 ;  /* 0x00000004b2267825 */ /* 0x000fd800078e0208 */
        /* <DEDUP_REMOVED lines=13> */
[----:B------:R-:W-:Y:S02]  /*9a9e0*/  LOP3.LUT P6, RZ, R20, 0x2000, RZ, 0xc0, !PT ;  /* 0x0000200014ff7812 */ /* 0x000fe400078cc0ff */
[C---:B------:R-:W-:Y:S02]  /*9a9f0*/  LOP3.LUT P5, RZ, R21.reuse, 0x4000000, RZ, 0xc0, !PT ;  /* 0x0400000015ff7812 */ /* 0x040fe400078ac0ff */
[----:B------:R-:W-:Y:S01]  /*9aa00*/  LOP3.LUT P4, RZ, R21, 0x10000000, RZ, 0xc0, !PT ;  /* 0x1000000015ff7812 */ /* 0x000fe2000788c0ff */
[----:B-1----:R-:W-:-:S08]  /*9aa10*/  IMAD.WIDE R38, R173, 0x4, R2 ;  /* 0x00000004ad267825 */ /* 0x002fd000078e0202 */
[----:B----4-:R1:W-:Y:S01]  /*9aa20*/  @P6 STG.E desc[UR60][R38.64], R175 ;  /* 0x000000af26006986 */ /* 0x0103e2000c10193c */
[----:B------:R-:W-:Y:S01]  /*9aa30*/  LOP3.LUT P3, RZ, R21, 0x40000000, RZ, 0xc0, !PT ;  /* 0x4000000015ff7812 */ /* 0x000fe2000786c0ff */
[----:B-1----:R-:W-:-:S05]  /*9aa40*/  IMAD.WIDE R38, R173, 0x4, R4 ;  /* 0x00000004ad267825 */ /* 0x002fca00078e0204 */
[----:B--2---:R1:W-:Y:S01]  /*9aa50*/  @P5 STG.E desc[UR60][R38.64], R174 ;  /* 0x000000ae26005986 */ /* 0x0043e2000c10193c */
[----:B------:R-:W-:Y:S01]  /*9aa60*/  LOP3.LUT P2, RZ, R22, 0x1, RZ, 0xc0, !PT ;  /* 0x0000000116ff7812 */ /* 0x000fe2000784c0ff */
[----:B-1----:R-:W-:-:S05]  /*9aa70*/  IMAD.WIDE R38, R173, 0x4, R6 ;  /* 0x00000004ad267825 */ /* 0x002fca00078e0206 */
[----:B------:R1:W-:Y:S01]  /*9aa80*/  @P4 STG.E desc[UR60][R38.64], R172 ;  /* 0x000000ac26004986 */ /* 0x0003e2000c10193c */
[----:B------:R-:W-:Y:S01]  /*9aa90*/  LOP3.LUT P1, RZ, R22, 0x4, RZ, 0xc0, !PT ;  /* 0x0000000416ff7812 */ /* 0x000fe2000782c0ff */
[----:B-1----:R-:W-:-:S05]  /*9aaa0*/  IMAD.WIDE R38, R173, 0x4, R8 ;  /* 0x00000004ad267825 */ /* 0x002fca00078e0208 */
[----:B------:R1:W-:Y:S01]  /*9aab0*/  @P3 STG.E desc[UR60][R38.64], R219 ;  /* 0x000000db26003986 */ /* 0x0003e2000c10193c */
[----:B------:R-:W-:Y:S01]  /*9aac0*/  LOP3.LUT P0, RZ, R22, 0x10, RZ, 0xc0, !PT ;  /* 0x0000001016ff7812 */ /* 0x000fe2000780c0ff */
[----:B-1----:R-:W-:-:S05]  /*9aad0*/  IMAD.WIDE R38, R173, 0x4, R10 ;  /* 0x00000004ad267825 */ /* 0x002fca00078e020a */
[----:B------:R1:W-:Y:S02]  /*9aae0*/  @P2 STG.E desc[UR60][R38.64], R217 ;  /* 0x000000d926002986 */ /* 0x0003e4000c10193c */
[----:B-1----:R-:W-:-:S05]  /*9aaf0*/  IMAD.WIDE R38, R173, 0x4, R12 ;  /* 0x00000004ad267825 */ /* 0x002fca00078e020c */
[----:B------:R1:W-:Y:S02]  /*9ab00*/  @P1 STG.E desc[UR60][R38.64], R218 ;  /* 0x000000da26001986 */ /* 0x0003e4000c10193c */
[----:B-1----:R-:W-:-:S05]  /*9ab10*/  IMAD.WIDE R38, R173, 0x4, R14 ;  /* 0x00000004ad267825 */ /* 0x002fca00078e020e */
[----:B---3--:R1:W-:Y:S04]  /*9ab20*/  @P0 STG.E desc[UR60][R38.64], R216 ;  /* 0x000000d826000986 */ /* 0x0083e8000c10193c */
[----:B-1----:R-:W2:Y:S04]  /*9ab30*/  LDL.LU R216, [R1+0x1a4] ;  /* 0x0001a40001d87983 */ /* 0x002ea80000300800 */
[----:B------:R-:W3:Y:S04]  /*9ab40*/  LDL.LU R174, [R1+0x7f8] ;  /* 0x0007f80001ae7983 */ /* 0x000ee80000300800 */
[----:B------:R-:W4:Y:S04]  /*9ab50*/  LDL.LU R172, [R1+0x7c8] ;  /* 0x0007c80001ac7983 */ /* 0x000f280000300800 */
[----:B------:R-:W4:Y:S04]  /*9ab60*/  LDL.LU R219, [R1+0x888] ;  /* 0x0008880001db7983 */ /* 0x000f280000300800 */
[----:B------:R-:W4:Y:S04]  /*9ab70*/  LDL.LU R217, [R1+0x878] ;  /* 0x0008780001d97983 */ /* 0x000f280000300800 */
[----:B------:R-:W4:Y:S04]  /*9ab80*/  LDL.LU R218, [R1+0x848] ;  /* 0x0008480001da7983 */ /* 0x000f280000300800 */
[----:B------:R-:W3:Y:S01]  /*9ab90*/  LDL.LU R179, [R1+0x10] ;  /* 0x0000100001b37983 */ /* 0x000ee20000300800 */
        /* <DEDUP_REMOVED lines=15> */
[----:B--2---:R1:W-:Y:S04]  /*9ac90*/  @P3 STG.E desc[UR60][R38.64], R216 ;  /* 0x000000d826003986 */ /* 0x0043e8000c10193c */
[----:B-1----:R-:W2:Y:S04]  /*9aca0*/  LDL.LU R216, [R1+0x828] ;  /* 0x0008280001d87983 */ /* 0x002ea80000300800 */
[----:B------:R-:W2:Y:S01]  /*9acb0*/  LDL.LU R147, [R1+0x808] ;  /* 0x0008080001937983 */ /* 0x000ea20000300800 */
[----:B------:R-:W-:-:S03]  /*9acc0*/  LOP3.LUT R20, R20, 0xfffffdff, RZ, 0xc0, !PT ;  /* 0xfffffdff14147812 */ /* 0x000fc600078ec0ff */
[----:B------:R-:W2:Y:S01]  /*9acd0*/  LDL.LU R177, [R1+0x7a8] ;  /* 0x0007a80001b17983 */ /* 0x000ea20000300800 */
[----:B------:R-:W-:Y:S02]  /*9ace0*/  @P6 LOP3.LUT R20, R20, 0x200, RZ, 0xfc, !PT ;  /* 0x0000020014146812 */ /* 0x000fe400078efcff */
[----:B------:R-:W-:Y:S01]  /*9acf0*/  LOP3.LUT P6, RZ, R22, 0x80000, RZ, 0xc0, !PT ;  /* 0x0008000016ff7812 */ /* 0x000fe200078cc0ff */
[----:B------:R-:W2:Y:S01]  /*9ad00*/  LDL.LU R178, [R1+0x778] ;  /* 0x0007780001b27983 */ /* 0x000ea20000300800 */
[----:B------:R-:W-:-:S03]  /*9ad10*/  LOP3.LUT R20, R20, 0xfffffbff, RZ, 0xc0, !PT ;  /* 0xfffffbff14147812 */ /* 0x000fc600078ec0ff */
[----:B------:R-:W2:Y:S01]  /*9ad20*/  LDL.LU R176, [R1+0x758] ;  /* 0x0007580001b07983 */ /* 0x000ea20000300800 */
[C---:B------:R-:W-:Y:S02]  /*9ad30*/  LOP3.LUT P2, RZ, R22.reuse, 0x100, RZ, 0xc0, !PT ;  /* 0x0000010016ff7812 */ /* 0x040fe4000784c0ff */
[----:B------:R-:W-:Y:S01]  /*9ad40*/  LOP3.LUT P1, RZ, R22, 0x400, RZ, 0xc0, !PT ;  /* 0x0000040016ff7812 */ /* 0x000fe2000782c0ff */
[----:B---3--:R-:W-:Y:S01]  /*9ad50*/  IMAD.WIDE R38, R179, 0x4, R2 ;  /* 0x00000004b3267825 */ /* 0x008fe200078e0202 */
[----:B------:R-:W3:Y:S03]  /*9ad60*/  LDL.LU R175, [R1+0x748] ;  /* 0x0007480001af7983 */ /* 0x000ee60000300800 */
[----:B------:R-:W-:Y:S01]  /*9ad70*/  @P6 LOP3.LUT R20, R20, 0x400, RZ, 0xfc, !PT ;  /* 0x0000040014146812 */ /* 0x000fe200078efcff */
[----:B------:R-:W3:Y:S01]  /*9ad80*/  LDL.LU R173, [R1+0x678] ;  /* 0x0006780001ad7983 */ /* 0x000ee20000300800 */
[----:B------:R-:W-:-:S02]  /*9ad90*/  LOP3.LUT P6, RZ, R22, 0x20000, RZ, 0xc0, !PT ;  /* 0x0002000016ff7812 */ /* 0x000fc400078cc0ff */
[----:B------:R-:W-:Y:S02]  /*9ada0*/  LOP3.LUT R20, R20, 0xfffff7ff, RZ, 0xc0, !PT ;  /* 0xfffff7ff14147812 */ /* 0x000fe400078ec0ff */
[----:B------:R-:W-:-:S09]  /*9adb0*/  LOP3.LUT P0, RZ, R22, 0x800, RZ, 0xc0, !PT ;  /* 0x0000080016ff7812 */ /* 0x000fd2000780c0ff */
[----:B------:R-:W-:Y:S02]  /*9adc0*/  @P6 LOP3.LUT R20, R20, 0x800, RZ, 0xfc, !PT ;  /* 0x0000080014146812 */ /* 0x000fe400078efcff */
[----:B------:R-:W-:Y:S01]  /*9add0*/  LOP3.LUT P6, RZ, R22, 0x8000, RZ, 0xc0, !PT ;  /* 0x0000800016ff7812 */ /* 0x000fe200078cc0ff */
[----:B------:R1:W-:Y:S01]  /*9ade0*/  @P2 STG.E desc[UR60][R38.64], R174 ;  /* 0x000000ae26002986 */ /* 0x0003e2000c10193c */
[----:B------:R-:W-:Y:S01]  /*9adf0*/  LOP3.LUT R20, R20, 0xffffefff, RZ, 0xc0, !PT ;  /* 0xffffefff14147812 */ /* 0x000fe200078ec0ff */
[----:B-1----:R-:W-:-:S10]  /*9ae00*/  IMAD.WIDE R38, R179, 0x4, R4 ;  /* 0x00000004b3267825 */ /* 0x002fd400078e0204 */
[----:B------:R-:W-:Y:S01]  /*9ae10*/  @P6 LOP3.LUT R20, R20, 0x1000, RZ, 0xfc, !PT ;  /* 0x0000100014146812 */ /* 0x000fe200078efcff */
[----:B------:R-:W3:Y:S01]  /*9ae20*/  LDL.LU R174, [R1+0x448] ;  /* 0x0004480001ae7983 */ /* 0x000ee20000300800 */
[----:B------:R-:W-:-:S03]  /*9ae30*/  LOP3.LUT P6, RZ, R22, 0x2000, RZ, 0xc0, !PT ;  /* 0x0000200016ff7812 */ /* 0x000fc600078cc0ff */
[----:B----4-:R1:W-:Y:S02]  /*9ae40*/  @P1 STG.E desc[UR60][R38.64], R172 ;  /* 0x000000ac26001986 */ /* 0x0103e4000c10193c */
[C---:B-1----:R-:W-:Y:S02]  /*9ae50*/  IMAD.WIDE R38, R179.reuse, 0x4, R6 ;  /* 0x00000004b3267825 */ /* 0x042fe400078e0206 */
[----:B------:R-:W4:Y:S04]  /*9ae60*/  LDL.LU R172, [R1+0x3e8] ;  /* 0x0003e80001ac7983 */ /* 0x000f280000300800 */
[----:B------:R1:W-:Y:S02]  /*9ae70*/  @P0 STG.E desc[UR60][R38.64], R219 ;  /* 0x000000db26000986 */ /* 0x0003e4000c10193c */
[----:B-1----:R-:W-:-:S02]  /*9ae80*/  IMAD.WIDE R38, R179, 0x4, R8 ;  /* 0x00000004b3267825 */ /* 0x002fc400078e0208 */
[----:B------:R-:W4:Y:S04]  /*9ae90*/  LDL.LU R219, [R1+0x358] ;  /* 0x0003580001db7983 */ /* 0x000f280000300800 */
[----:B------:R1:W-:Y:S01]  /*9aea0*/  @P6 STG.E desc[UR60][R38.64], R217 ;  /* 0x000000d926006986 */ /* 0x0003e2000c10193c */
[C---:B------:R-:W-:Y:S01]  /*9aeb0*/  LOP3.LUT P6, RZ, R20.reuse, 0x1000, RZ, 0xc0, !PT ;  /* 0x0000100014ff7812 */ /* 0x040fe200078cc0ff */
[----:B-1----:R-:W-:Y:S02]  /*9aec0*/  IMAD.WIDE R38, R179, 0x4, R10 ;  /* 0x00000004b3267825 */ /* 0x002fe400078e020a */
[----:B------:R-:W4:Y:S10]  /*9aed0*/  LDL.LU R217, [R1+0x1a8] ;  /* 0x0001a80001d97983 */ /* 0x000f340000300800 */
[----:B------:R1:W-:Y:S01]  /*9aee0*/  @P6 STG.E desc[UR60][R38.64], R218 ;  /* 0x000000da26006986 */ /* 0x0003e2000c10193c */
[----:B------:R-:W-:-:S03]  /*9aef0*/  LOP3.LUT P6, RZ, R20, 0x800, RZ, 0xc0, !PT ;  /* 0x0000080014ff7812 */ /* 0x000fc600078cc0ff */
[----:B-1----:R-:W4:Y:S01]  /*9af00*/  LDL.LU R218, [R1+0x7fc] ;  /* 0x0007fc0001da7983 */ /* 0x002f220000300800 */
[----:B------:R-:W-:-:S09]  /*9af10*/  IMAD.WIDE R38, R179, 0x4, R12 ;  /* 0x00000004b3267825 */ /* 0x000fd200078e020c */
[----:B--2---:R1:W-:Y:S04]  /*9af20*/  @P6 STG.E desc[UR60][R38.64], R216 ;  /* 0x000000d826006986 */ /* 0x0043e8000c10193c */
[----:B-1----:R-:W2:Y:S01]  /*9af30*/  LDL.LU R216, [R1+0x7cc] ;  /* 0x0007cc0001d87983 */ /* 0x002ea20000300800 */
        /* <DEDUP_REMOVED lines=14> */
[----:B---3--:R1:W-:Y:S01]  /*9b020*/  @P6 STG.E desc[UR60][R38.64], R175 ;  /* 0x000000af26006986 */ /* 0x0083e2000c10193c */
[----:B------:R-:W-:Y:S02]  /*9b030*/  LOP3.LUT P6, RZ, R20, 0x20, RZ, 0xc0, !PT ;  /* 0x0000002014ff7812 */ /* 0x000fe400078cc0ff */
[C---:B------:R-:W-:Y:S02]  /*9b040*/  LOP3.LUT P5, RZ, R22.reuse, 0x4000000, RZ, 0xc0, !PT ;  /* 0x0400000016ff7812 */ /* 0x040fe400078ac0ff */
[----:B------:R-:W-:Y:S01]  /*9b050*/  LOP3.LUT P4, RZ, R22, 0x8000000, RZ, 0xc0, !PT ;  /* 0x0800000016ff7812 */ /* 0x000fe2000788c0ff */
[----:B-1----:R-:W-:-:S08]  /*9b060*/  IMAD.WIDE R38, R37, 0x4, R8 ;  /* 0x0000000425267825 */ /* 0x002fd000078e0208 */
[----:B------:R1:W-:Y:S01]  /*9b070*/  @P6 STG.E desc[UR60][R38.64], R173 ;  /* 0x000000ad26006986 */ /* 0x0003e2000c10193c */
[----:B------:R-:W-:Y:S01]  /*9b080*/  LOP3.LUT P3, RZ, R22, 0x10000000, RZ, 0xc0, !PT ;  /* 0x1000000016ff7812 */ /* 0x000fe2000786c0ff */
[----:B-1----:R-:W-:-:S05]  /*9b090*/  IMAD.WIDE R38, R37, 0x4, R10 ;  /* 0x0000000425267825 */ /* 0x002fca00078e020a */
[----:B------:R1:W-:Y:S01]  /*9b0a0*/  @P5 STG.E desc[UR60][R38.64], R174 ;  /* 0x000000ae26005986 */ /* 0x0003e2000c10193c */
[----:B------:R-:W-:Y:S01]  /*9b0b0*/  LOP3.LUT P2, RZ, R22, 0x20000000, RZ, 0xc0, !PT ;  /* 0x2000000016ff7812 */ /* 0x000fe2000784c0ff */
[----:B-1----:R-:W-:-:S05]  /*9b0c0*/  IMAD.WIDE R38, R37, 0x4, R12 ;  /* 0x0000000425267825 */ /* 0x002fca00078e020c */
[----:B----4-:R1:W-:Y:S01]  /*9b0d0*/  @P4 STG.E desc[UR60][R38.64], R172 ;  /* 0x000000ac26004986 */ /* 0x0103e2000c10193c */
        /* <DEDUP_REMOVED lines=9> */
[----:B--2---:R1:W-:Y:S04]  /*9b170*/  @P0 STG.E desc[UR60][R38.64], R216 ;  /* 0x000000d826000986 */ /* 0x0043e8000c10193c */
[----:B-1----:R-:W2:Y:S04]  /*9b180*/  LDL.LU R216, [R1+0x88c] ;  /* 0x00088c0001d87983 */ /* 0x002ea80000300800 */
[----:B------:R-:W3:Y:S04]  /*9b190*/  LDL.LU R174, [R1+0x87c] ;  /* 0x00087c0001ae7983 */ /* 0x000ee80000300800 */
[----:B------:R-:W4:Y:S04]  /*9b1a0*/  LDL.LU R172, [R1+0x84c] ;  /* 0x00084c0001ac7983 */ /* 0x000f280000300800 */
[----:B------:R-:W4:Y:S04]  /*9b1b0*/  LDL.LU R219, [R1+0x82c] ;  /* 0x00082c0001db7983 */ /* 0x000f280000300800 */
[----:B------:R-:W4:Y:S01]  /*9b1c0*/  LDL.LU R217, [R1+0x80c] ;  /* 0x00080c0001d97983 */ /* 0x000f220000300800 */
[----:B------:R-:W-:-:S03]  /*9b1d0*/  LOP3.LUT P3, RZ, R23, 0x1, RZ, 0xc0, !PT ;  /* 0x0000000117ff7812 */ /* 0x000fc6000786c0ff */
[----:B------:R-:W4:Y:S01]  /*9b1e0*/  LDL.LU R218, [R1+0x7ac] ;  /* 0x0007ac0001da7983 */ /* 0x000f220000300800 */
[----:B------:R-:W-:Y:S01]  /*9b1f0*/  IMAD.WIDE R38, R236, 0x4, R6 ;  /* 0x00000004ec267825 */ /* 0x000fe200078e0206 */
        /* <DEDUP_REMOVED lines=13> */
[----:B------:R-:W-:Y:S01]  /*9b2d0*/  LOP3.LUT R20, R20, 0xfffffffd, RZ, 0xc0, !PT ;  /* 0xfffffffd14147812 */ /* 0x000fe200078ec0ff */
[----:B--2---:R1:W-:Y:S04]  /*9b2e0*/  @P3 STG.E desc[UR60][R38.64], R216 ;  /* 0x000000d826003986 */ /* 0x0043e8000c10193c */
[----:B-1----:R-:W2:Y:S04]  /*9b2f0*/  LDL.LU R216, [R1+0x77c] ;  /* 0x00077c0001d87983 */ /* 0x002ea80000300800 */
[----:B------:R-:W2:Y:S04]  /*9b300*/  LDL.LU R179, [R1+0x75c] ;  /* 0x00075c0001b37983 */ /* 0x000ea80000300800 */
[----:B------:R-:W2:Y:S01]  /*9b310*/  LDL.LU R177, [R1+0x74c] ;  /* 0x00074c0001b17983 */ /* 0x000ea20000300800 */
[----:B------:R-:W-:-:S02]  /*9b320*/  @P6 LOP3.LUT R20, R20, 0x2, RZ, 0xfc, !PT ;  /* 0x0000000214146812 */ /* 0x000fc400078efcff */
[----:B------:R-:W-:Y:S01]  /*9b330*/  LOP3.LUT P6, RZ, R23, 0x80, RZ, 0xc0, !PT ;  /* 0x0000008017ff7812 */ /* 0x000fe200078cc0ff */
[----:B------:R-:W2:Y:S01]  /*9b340*/  LDL.LU R178, [R1+0x67c] ;  /* 0x00067c0001b27983 */ /* 0x000ea20000300800 */
[----:B------:R-:W-:-:S03]  /*9b350*/  LOP3.LUT R20, R20, 0xfffffffb, RZ, 0xc0, !PT ;  /* 0xfffffffb14147812 */ /* 0x000fc600078ec0ff */
[----:B------:R-:W2:Y:S01]  /*9b360*/  LDL.LU R176, [R1+0x44c] ;  /* 0x00044c0001b07983 */ /* 0x000ea20000300800 */
[C---:B------:R-:W-:Y:S02]  /*9b370*/  LOP3.LUT P2, RZ, R23.reuse, 0x2, RZ, 0xc0, !PT ;  /* 0x0000000217ff7812 */ /* 0x040fe4000784c0ff */
[C---:B------:R-:W-:Y:S01]  /*9b380*/  LOP3.LUT P1, RZ, R23.reuse, 0x4, RZ, 0xc0, !PT ;  /* 0x0000000417ff7812 */ /* 0x040fe2000782c0ff */
[----:B------:R-:W-:Y:S01]  /*9b390*/  IMAD.WIDE R38, R236, 0x4, R8 ;  /* 0x00000004ec267825 */ /* 0x000fe200078e0208 */
[----:B------:R-:W2:Y:S03]  /*9b3a0*/  LDL.LU R175, [R1+0x3ec] ;  /* 0x0003ec0001af7983 */ /* 0x000ea60000300800 */
[----:B------:R-:W-:Y:S01]  /*9b3b0*/  @P6 LOP3.LUT R20, R20, 0x4, RZ, 0xfc, !PT ;  /* 0x0000000414146812 */ /* 0x000fe200078efcff */
[----:B------:R-:W2:Y:S01]  /*9b3c0*/  LDL.LU R173, [R1+0x35c] ;  /* 0x00035c0001ad7983 */ /* 0x000ea20000300800 */
[----:B------:R-:W-:-:S02]  /*9b3d0*/  LOP3.LUT P6, RZ, R23, 0x40, RZ, 0xc0, !PT ;  /* 0x0000004017ff7812 */ /* 0x000fc400078cc0ff */
[----:B------:R-:W-:Y:S02]  /*9b3e0*/  LOP3.LUT R20, R20, 0xfffffff7, RZ, 0xc0, !PT ;  /* 0xfffffff714147812 */ /* 0x000fe400078ec0ff */
[----:B------:R-:W-:-:S09]  /*9b3f0*/  LOP3.LUT P0, RZ, R23, 0x8, RZ, 0xc0, !PT ;  /* 0x0000000817ff7812 */ /* 0x000fd2000780c0ff */
[----:B------:R-:W-:Y:S02]  /*9b400*/  @P6 LOP3.LUT R20, R20, 0x8, RZ, 0xfc, !PT ;  /* 0x0000000814146812 */ /* 0x000fe400078efcff */
[----:B------:R-:W-:Y:S01]  /*9b410*/  LOP3.LUT P6, RZ, R23, 0x20, RZ, 0xc0, !PT ;  /* 0x0000002017ff7812 */ /* 0x000fe200078cc0ff */
[----:B---3--:R1:W-:Y:S01]  /*9b420*/  @P2 STG.E desc[UR60][R38.64], R174 ;  /* 0x000000ae26002986 */ /* 0x0083e2000c10193c */
        /* <DEDUP_REMOVED lines=12> */
[----:B------:R-:W-:Y:S01]  /*9b4f0*/  LOP3.LUT P6, RZ, R20, 0x10, RZ, 0xc0, !PT ;  /* 0x0000001014ff7812 */ /* 0x000fe200078cc0ff */
        /* <DEDUP_REMOVED lines=27> */
[----:B------:R1:W-:Y:S01]  /*9b6b0*/  @P6 STG.E desc[UR60][R38.64], R173 ;  /* 0x000000ad26006986 */ /* 0x0003e2000c10193c */
[----:B------:R-:W-:Y:S01]  /*9b6c0*/  LOP3.LUT P3, RZ, R23, 0x8000, RZ, 0xc0, !PT ;  /* 0x0000800017ff7812 */ /* 0x000fe2000786c0ff */
[----:B-1----:R-:W-:-:S05]  /*9b6d0*/  IMAD.WIDE R38, R237, 0x4, R16 ;  /* 0x00000004ed267825 */ /* 0x002fca00078e0210 */
[----:B---3--:R1:W-:Y:S01]  /*9b6e0*/  @P5 STG.E desc[UR60][R38.64], R174 ;  /* 0x000000ae26005986 */ /* 0x0083e2000c10193c */
        /* <DEDUP_REMOVED lines=45> */
[----:B------:R-:W-:Y:S01]  /*9b9c0*/  LOP3.LUT P1, RZ, R23, 0x200000, RZ, 0xc0, !PT ;  /* 0x0020000017ff7812 */ /* 0x000fe2000782c0ff */
        /* <DEDUP_REMOVED lines=516> */
[----:B-1----:R-:W-:Y:S02]  /*9da10*/  IMAD.WIDE R38, R250, 0x4, R16 ;  /* 0x00000004fa267825 */ /* 0x002fe400078e0210 */
        /* <DEDUP_REMOVED lines=30> */
[----:B------:R-:W-:Y:S02]  /*9dc00*/  LOP3.LUT P5, RZ, R26, 0x80000000, RZ, 0xc0, !PT ;  /* 0x800000001aff7812 */ /* 0x000fe400078ac0ff */
        /* <DEDUP_REMOVED lines=43> */
[----:B------:R-:W2:Y:S04]  /*9dec0*/  LDL.LU R172, [R1+0x18] ;  /* 0x0000180001ac7983 */ /* 0x000ea80000300800 */
        /* <DEDUP_REMOVED lines=15> */
[----:B------:R-:W-:Y:S01]  /*9dfc0*/  LOP3.LUT R23, R23, 0xfffff7ff, RZ, 0xc0, !PT ;  /* 0xfffff7ff17177812 */ /* 0x000fe200078ec0ff */
[----:B------:R-:W3:Y:S01]  /*9dfd0*/  LDL.LU R175, [R1+0xaa0] ;  /* 0x000aa00001af7983 */ /* 0x000ee20000300800 */
        /* <DEDUP_REMOVED lines=13> */
[----:B-1----:R-:W-:-:S05]  /*9e0b0*/  IMAD.WIDE R38, R146, 0x4, R8 ;  /* 0x0000000492267825 */ /* 0x002fca00078e0208 */
[----:B------:R1:W-:Y:S01]  /*9e0c0*/  @P6 STG.E desc[UR60][R38.64], R217 ;  /* 0x000000d926006986 */ /* 0x0003e2000c10193c */
[C---:B------:R-:W-:Y:S01]  /*9e0d0*/  LOP3.LUT P6, RZ, R23.reuse, 0x1000, RZ, 0xc0, !PT ;  /* 0x0000100017ff7812 */ /* 0x040fe200078cc0ff */
[----:B-1----:R-:W-:Y:S02]  /*9e0e0*/  IMAD.WIDE R38, R146, 0x4, R10 ;  /* 0x0000000492267825 */ /* 0x002fe400078e020a */
[----:B------:R-:W4:Y:S10]  /*9e0f0*/  LDL.LU R217, [R1+0x850] ;  /* 0x0008500001d97983 */ /* 0x000f340000300800 */
[----:B------:R1:W-:Y:S01]  /*9e100*/  @P6 STG.E desc[UR60][R38.64], R218 ;  /* 0x000000da26006986 */ /* 0x0003e2000c10193c */
[----:B------:R-:W-:-:S03]  /*9e110*/  LOP3.LUT P6, RZ, R23, 0x800, RZ, 0xc0, !PT ;  /* 0x0000080017ff7812 */ /* 0x000fc600078cc0ff */
[----:B-1----:R-:W4:Y:S04]  /*9e120*/  LDL.LU R218, [R1+0x720] ;  /* 0x0007200001da7983 */ /* 0x002f280000300800 */
[----:B------:R-:W4:Y:S01]  /*9e130*/  LDL.LU R219, [R1+0x1c] ;  /* 0x00001c0001db7983 */ /* 0x000f220000300800 */
[----:B------:R-:W-:-:S05]  /*9e140*/  IMAD.WIDE R38, R146, 0x4, R12 ;  /* 0x0000000492267825 */ /* 0x000fca00078e020c */
        /* <DEDUP_REMOVED lines=27> */
[----:B------:R1:W-:Y:S01]  /*9e300*/  @P4 STG.E desc[UR60][R38.64], R173 ;  /* 0x000000ad26004986 */ /* 0x0003e2000c10193c */
[C---:B------:R-:W-:Y:S01]  /*9e310*/  LOP3.LUT P1, RZ, R27.reuse, 0x400000, RZ, 0xc0, !PT ;  /* 0x004000001bff7812 */ /* 0x040fe2000782c0ff */
[C---:B-1----:R-:W-:Y:S01]  /*9e320*/  IMAD.WIDE R38, R172.reuse, 0x4, R14 ;  /* 0x00000004ac267825 */ /* 0x042fe200078e020e */
[----:B------:R-:W-:Y:S01]  /*9e330*/  LOP3.LUT P0, RZ, R27, 0x800000, RZ, 0xc0, !PT ;  /* 0x008000001bff7812 */ /* 0x000fe2000780c0ff */
[----:B------:R-:W3:Y:S04]  /*9e340*/  LDL.LU R173, [R1+0x24] ;  /* 0x0000240001ad7983 */ /* 0x000ee80000300800 */
[----:B----4-:R1:W-:Y:S02]  /*9e350*/  @P3 STG.E desc[UR60][R38.64], R174 ;  /* 0x000000ae26003986 */ /* 0x0103e4000c10193c */
[----:B-1----:R-:W-:-:S05]  /*9e360*/  IMAD.WIDE R38, R172, 0x4, R16 ;  /* 0x00000004ac267825 */ /* 0x002fca00078e0210 */
[----:B------:R1:W-:Y:S02]  /*9e370*/  @P2 STG.E desc[UR60][R38.64], R217 ;  /* 0x000000d926002986 */ /* 0x0003e4000c10193c */
[----:B-1----:R-:W-:-:S05]  /*9e380*/  IMAD.WIDE R38, R219, 0x4, R2 ;  /* 0x00000004db267825 */ /* 0x002fca00078e0202 */
[----:B------:R1:W-:Y:S02]  /*9e390*/  @P1 STG.E desc[UR60][R38.64], R218 ;  /* 0x000000da26001986 */ /* 0x0003e4000c10193c */
[----:B-1----:R-:W-:-:S05]  /*9e3a0*/  IMAD.WIDE R38, R219, 0x4, R4 ;  /* 0x00000004db267825 */ /* 0x002fca00078e0204 */
[----:B--2---:R1:W-:Y:S04]  /*9e3b0*/  @P0 STG.E desc[UR60][R38.64], R216 ;  /* 0x000000d826000986 */ /* 0x0043e8000c10193c */
[----:B-1----:R-:W2:Y:S04]  /*9e3c0*/  LDL.LU R216, [R1+0x650] ;  /* 0x0006500001d87983 */ /* 0x002ea80000300800 */
[----:B------:R-:W4:Y:S04]  /*9e3d0*/  LDL.LU R176, [R1+0x490] ;  /* 0x0004900001b07983 */ /* 0x000f280000300800 */
[----:B------:R-:W3:Y:S04]  /*9e3e0*/  LDL.LU R175, [R1+0x3b0] ;  /* 0x0003b00001af7983 */ /* 0x000ee80000300800 */
[----:B------:R-:W3:Y:S04]  /*9e3f0*/  LDL.LU R174, [R1+0x300] ;  /* 0x0003000001ae7983 */ /* 0x000ee80000300800 */
[----:B------:R-:W3:Y:S01]  /*9e400*/  LDL.LU R172, [R1+0x180] ;  /* 0x0001800001ac7983 */ /* 0x000ee20000300800 */
[----:B------:R-:W-:-:S03]  /*9e410*/  LOP3.LUT P3, RZ, R27, 0x1000000, RZ, 0xc0, !PT ;  /* 0x010000001bff7812 */ /* 0x000fc6000786c0ff */
[----:B------:R-:W3:Y:S01]  /*9e420*/  LDL.LU R217, [R1+0x150] ;  /* 0x0001500001d97983 */ /* 0x000ee20000300800 */
[----:B------:R-:W-:-:S03]  /*9e430*/  IMAD.WIDE R38, R219, 0x4, R6 ;  /* 0x00000004db267825 */ /* 0x000fc600078e0206 */
[----:B------:R-:W3:Y:S01]  /*9e440*/  LDL.LU R218, [R1+0x20] ;  /* 0x0000200001da7983 */ /* 0x000ee20000300800 */
        /* <DEDUP_REMOVED lines=39> */
[----:B---3--:R1:W-:Y:S02]  /*9e6c0*/  @P1 STG.E desc[UR60][R38.64], R175 ;  /* 0x000000af26001986 */ /* 0x0083e4000c10193c */
[C---:B-1----:R-:W-:Y:S02]  /*9e6d0*/  IMAD.WIDE R38, R219.reuse, 0x4, R12 ;  /* 0x00000004db267825 */ /* 0x042fe400078e020c */
[----:B------:R-:W3:Y:S04]  /*9e6e0*/  LDL.LU R175, [R1+0x854] ;  /* 0x0008540001af7983 */ /* 0x000ee80000300800 */
[----:B------:R1:W-:Y:S02]  /*9e6f0*/  @P0 STG.E desc[UR60][R38.64], R174 ;  /* 0x000000ae26000986 */ /* 0x0003e4000c10193c */
[----:B-1----:R-:W-:-:S02]  /*9e700*/  IMAD.WIDE R38, R219, 0x4, R14 ;  /* 0x00000004db267825 */ /* 0x002fc400078e020e */
[----:B------:R-:W3:Y:S04]  /*9e710*/  LDL.LU R174, [R1+0x724] ;  /* 0x0007240001ae7983 */ /* 0x000ee80000300800 */
[----:B------:R1:W-:Y:S01]  /*9e720*/  @P6 STG.E desc[UR60][R38.64], R172 ;  /* 0x000000ac26006986 */ /* 0x0003e2000c10193c */
[----:B------:R-:W-:Y:S01]  /*9e730*/  LOP3.LUT P6, RZ, R23, 0x10, RZ, 0xc0, !PT ;  /* 0x0000001017ff7812 */ /* 0x000fe200078cc0ff */
[----:B-1----:R-:W-:Y:S02]  /*9e740*/  IMAD.WIDE R38, R219, 0x4, R16 ;  /* 0x00000004db267825 */ /* 0x002fe400078e0210 */
[----:B------:R-:W3:Y:S10]  /*9e750*/  LDL.LU R172, [R1+0x684] ;  /* 0x0006840001ac7983 */ /* 0x000ef40000300800 */
[----:B------:R1:W-:Y:S01]  /*9e760*/  @P6 STG.E desc[UR60][R38.64], R217 ;  /* 0x000000d926006986 */ /* 0x0003e2000c10193c */
[----:B------:R-:W-:-:S03]  /*9e770*/  LOP3.LUT P6, RZ, R23, 0x8, RZ, 0xc0, !PT ;  /* 0x0000000817ff7812 */ /* 0x000fc600078cc0ff */
[----:B------:R-:W3:Y:S04]  /*9e780*/  LDL.LU R219, [R1+0x654] ;  /* 0x0006540001db7983 */ /* 0x000ee80000300800 */
[----:B-1----:R-:W3:Y:S01]  /*9e790*/  LDL.LU R217, [R1+0x494] ;  /* 0x0004940001d97983 */ /* 0x002ee20000300800 */
        /* <DEDUP_REMOVED lines=24> */
[----:B-1----:R-:W-:Y:S01]  /*9e920*/  IMAD.WIDE R38, R218, 0x4, R16 ;  /* 0x00000004da267825 */ /* 0x002fe200078e0210 */
[C---:B------:R-:W-:Y:S01]  /*9e930*/  LOP3.LUT P2, RZ, R28.reuse, 0x100, RZ, 0xc0, !PT ;  /* 0x000001001cff7812 */ /* 0x040fe2000784c0ff */
[----:B------:R-:W4:Y:S04]  /*9e940*/  LDL.LU R218, [R1+0x2c] ;  /* 0x00002c0001da7983 */ /* 0x000f280000300800 */
[----:B---3--:R1:W-:Y:S01]  /*9e950*/  @P5 STG.E desc[UR60][R38.64], R175 ;  /* 0x000000af26005986 */ /* 0x0083e2000c10193c */
        /* <DEDUP_REMOVED lines=18> */
[----:B------:R-:W4:Y:S01]  /*9ea80*/  LDL.LU R177, [R1+0x28] ;  /* 0x0000280001b17983 */ /* 0x000f220000300800 */
        /* <DEDUP_REMOVED lines=41> */
[----:B----4-:R1:W-:Y:S04]  /*9ed20*/  @P1 STG.E desc[UR60][R38.64], R174 ;  /* 0x000000ae26001986 */ /* 0x0103e8000c10193c */
[----:B------:R-:W4:Y:S01]  /*9ed30*/  LDL.LU R173, [R1+0x658] ;  /* 0x0006580001ad7983 */ /* 0x000f220000300800 */
[----:B-1----:R-:W-:-:S03]  /*9ed40*/  IMAD.WIDE R38, R177, 0x4, R2 ;  /* 0x00000004b1267825 */ /* 0x002fc600078e0202 */
[----:B------:R-:W4:Y:S04]  /*9ed50*/  LDL.LU R174, [R1+0x498] ;  /* 0x0004980001ae7983 */ /* 0x000f280000300800 */
[----:B------:R1:W-:Y:S02]  /*9ed60*/  @P0 STG.E desc[UR60][R38.64], R172 ;  /* 0x000000ac26000986 */ /* 0x0003e4000c10193c */
[C---:B-1----:R-:W-:Y:S02]  /*9ed70*/  IMAD.WIDE R38, R177.reuse, 0x4, R4 ;  /* 0x00000004b1267825 */ /* 0x042fe400078e0204 */
[----:B------:R-:W4:Y:S04]  /*9ed80*/  LDL.LU R172, [R1+0x3b8] ;  /* 0x0003b80001ac7983 */ /* 0x000f280000300800 */
[----:B------:R1:W-:Y:S01]  /*9ed90*/  @P6 STG.E desc[UR60][R38.64], R219 ;  /* 0x000000db26006986 */ /* 0x0003e2000c10193c */
[----:B------:R-:W-:Y:S01]  /*9eda0*/  LOP3.LUT P6, RZ, R24, 0x10000000, RZ, 0xc0, !PT ;  /* 0x1000000018ff7812 */ /* 0x000fe200078cc0ff */
[----:B-1----:R-:W-:-:S02]  /*9edb0*/  IMAD.WIDE R38, R177, 0x4, R6 ;  /* 0x00000004b1267825 */ /* 0x002fc400078e0206 */
        /* <DEDUP_REMOVED lines=8> */
[C---:B------:R-:W-:Y:S01]  /*9ee40*/  IMAD.WIDE R38, R177.reuse, 0x4, R10 ;  /* 0x00000004b1267825 */ /* 0x040fe200078e020a */
[----:B------:R-:W-:Y:S01]  /*9ee50*/  LOP3.LUT P5, RZ, R28, 0x1000000, RZ, 0xc0, !PT ;  /* 0x010000001cff7812 */ /* 0x000fe200078ac0ff */
[----:B------:R-:W2:Y:S10]  /*9ee60*/  LDL.LU R145, [R1+0x40] ;  /* 0x0000400001917983 */ /* 0x000eb40000300800 */
        /* <DEDUP_REMOVED lines=14> */
[----:B------:R-:W-:Y:S01]  /*9ef50*/  LOP3.LUT P4, RZ, R28, 0x2000000, RZ, 0xc0, !PT ;  /* 0x020000001cff7812 */ /* 0x000fe2000788c0ff */
[----:B-1----:R-:W-:-:S10]  /*9ef60*/  IMAD.WIDE R38, R218, 0x4, R4 ;  /* 0x00000004da267825 */ /* 0x002fd400078e0204 */
        /* <DEDUP_REMOVED lines=24> */
[----:B------:R-:W-:-:S03]  /*9f0f0*/  IMAD.WIDE R38, R145, 0x4, R2 ;  /* 0x0000000491267825 */ /* 0x000fc600078e0202 */
[----:B------:R-:W4:Y:S01]  /*9f100*/  LDL.LU R174, [R1+0x44] ;  /* 0x0000440001ae7983 */ /* 0x000f220000300800 */
        /* <DEDUP_REMOVED lines=23> */
[----:B------:R-:W-:Y:S02]  /*9f280*/  LOP3.LUT P2, RZ, R28, 0x80000000, RZ, 0xc0, !PT ;  /* 0x800000001cff7812 */ /* 0x000fe4000784c0ff */
[----:B------:R-:W-:Y:S01]  /*9f290*/  LOP3.LUT P1, RZ, R29, 0x1, RZ, 0xc0, !PT ;  /* 0x000000011dff7812 */ /* 0x000fe2000782c0ff */
[----:B------:R-:W-:Y:S01]  /*9f2a0*/  IMAD.WIDE R38, R145, 0x4, R4 ;  /* 0x0000000491267825 */ /* 0x000fe200078e0204 */
[----:B------:R-:W2:Y:S03]  /*9f2b0*/  LDL.LU R178, [R1+0x49c] ;  /* 0x00049c0001b27983 */ /* 0x000ea60000300800 */
[----:B------:R-:W-:Y:S01]  /*9f2c0*/  @P6 LOP3.LUT R24, R24, 0x40000, RZ, 0xfc, !PT ;  /* 0x0004000018186812 */ /* 0x000fe200078efcff */
[----:B------:R-:W2:Y:S01]  /*9f2d0*/  LDL.LU R176, [R1+0x3bc] ;  /* 0x0003bc0001b07983 */ /* 0x000ea20000300800 */
[----:B------:R-:W-:-:S02]  /*9f2e0*/  LOP3.LUT P6, RZ, R29, 0x10, RZ, 0xc0, !PT ;  /* 0x000000101dff7812 */ /* 0x000fc400078cc0ff */
[----:B------:R-:W-:Y:S01]  /*9f2f0*/  LOP3.LUT R24, R24, 0xfff7ffff, RZ, 0xc0, !PT ;  /* 0xfff7ffff18187812 */ /* 0x000fe200078ec0ff */
[----:B------:R-:W2:Y:S01]  /*9f300*/  LDL.LU R175, [R1+0x30c] ;  /* 0x00030c0001af7983 */ /* 0x000ea20000300800 */
        /* <DEDUP_REMOVED lines=10> */
[----:B-1----:R-:W-:-:S05]  /*9f3b0*/  IMAD.WIDE R38, R145, 0x4, R8 ;  /* 0x0000000491267825 */ /* 0x002fca00078e0208 */
[----:B------:R1:W-:Y:S02]  /*9f3c0*/  @P0 STG.E desc[UR60][R38.64], R219 ;  /* 0x000000db26000986 */ /* 0x0003e4000c10193c */
[----:B-1----:R-:W-:-:S05]  /*9f3d0*/  IMAD.WIDE R38, R145, 0x4, R10 ;  /* 0x0000000491267825 */ /* 0x002fca00078e020a */
[----:B------:R1:W-:Y:S01]  /*9f3e0*/  @P6 STG.E desc[UR60][R38.64], R217 ;  /* 0x000000d926006986 */ /* 0x0003e2000c10193c */
[C---:B------:R-:W-:Y:S01]  /*9f3f0*/  LOP3.LUT P6, RZ, R24.reuse, 0x100000, RZ, 0xc0, !PT ;  /* 0x0010000018ff7812 */ /* 0x040fe200078cc0ff */
[----:B-1----:R-:W-:Y:S02]  /*9f400*/  IMAD.WIDE R38, R145, 0x4, R12 ;  /* 0x0000000491267825 */ /* 0x002fe400078e020c */
[----:B------:R-:W4:Y:S04]  /*9f410*/  LDL.LU R217, [R1+0x15c] ;  /* 0x00015c0001d97983 */ /* 0x000f280000300800 */
[----:B------:R-:W4:Y:S06]  /*9f420*/  LDL.LU R172, [R1+0x48] ;  /* 0x0000480001ac7983 */ /* 0x000f2c0000300800 */
[----:B------:R1:W-:Y:S01]  /*9f430*/  @P6 STG.E desc[UR60][R38.64], R218 ;  /* 0x000000da26006986 */ /* 0x0003e2000c10193c */
[----:B------:R-:W-:-:S03]  /*9f440*/  LOP3.LUT P6, RZ, R24, 0x80000, RZ, 0xc0, !PT ;  /* 0x0008000018ff7812 */ /* 0x000fc600078cc0ff */
[----:B------:R-:W4:Y:S04]  /*9f450*/  LDL.LU R219, [R1+0xcd0] ;  /* 0x000cd00001db7983 */ /* 0x000f280000300800 */
[----:B-1----:R-:W4:Y:S01]  /*9f460*/  LDL.LU R218, [R1+0xcc0] ;  /* 0x000cc00001da7983 */ /* 0x002f220000300800 */
        /* <DEDUP_REMOVED lines=33> */
[C---:B-1----:R-:W-:Y:S02]  /*9f680*/  IMAD.WIDE R38, R172.reuse, 0x4, R2 ;  /* 0x00000004ac267825 */ /* 0x042fe400078e0202 */
[----:B------:R-:W3:Y:S04]  /*9f690*/  LDL.LU R217, [R1+0x50] ;  /* 0x0000500001d97983 */ /* 0x000ee80000300800 */
        /* <DEDUP_REMOVED lines=9> */
[----:B------:R-:W3:Y:S04]  /*9f730*/  LDL.LU R219, [R1+0xa40] ;  /* 0x000a400001db7983 */ /* 0x000ee80000300800 */
[----:B------:R-:W3:Y:S04]  /*9f740*/  LDL.LU R218, [R1+0x830] ;  /* 0x0008300001da7983 */ /* 0x000ee80000300800 */
        /* <DEDUP_REMOVED lines=19> */
[----:B------:R-:W2:Y:S02]  /*9f880*/  LDL.LU R146, [R1+0x690] ;  /* 0x0006900001927983 */ /* 0x000ea40000300800 */
[----:B------:R-:W-:-:S02]  /*9f890*/  @P6 LOP3.LUT R24, R24, 0x200, RZ, 0xfc, !PT ;  /* 0x0000020018186812 */ /* 0x000fc400078efcff */
[----:B------:R-:W-:Y:S01]  /*9f8a0*/  LOP3.LUT P6, RZ, R29, 0x1000000, RZ, 0xc0, !PT ;  /* 0x010000001dff7812 */ /* 0x000fe200078cc0ff */
[----:B------:R-:W2:Y:S01]  /*9f8b0*/  LDL.LU R147, [R1+0x640] ;  /* 0x0006400001937983 */ /* 0x000ea20000300800 */
[----:B------:R-:W-:-:S03]  /*9f8c0*/  LOP3.LUT R24, R24, 0xfffffbff, RZ, 0xc0, !PT ;  /* 0xfffffbff18187812 */ /* 0x000fc600078ec0ff */
[----:B------:R-:W2:Y:S04]  /*9f8d0*/  LDL.LU R179, [R1+0x630] ;  /* 0x0006300001b37983 */ /* 0x000ea80000300800 */
[----:B------:R-:W2:Y:S04]  /*9f8e0*/  LDL.LU R177, [R1+0x4a0] ;  /* 0x0004a00001b17983 */ /* 0x000ea80000300800 */
[----:B------:R-:W-:Y:S01]  /*9f8f0*/  @P6 LOP3.LUT R24, R24, 0x400, RZ, 0xfc, !PT ;  /* 0x0000040018186812 */ /* 0x000fe200078efcff */
[----:B------:R-:W2:Y:S01]  /*9f900*/  LDL.LU R178, [R1+0x430] ;  /* 0x0004300001b27983 */ /* 0x000ea20000300800 */
[----:B------:R-:W-:-:S02]  /*9f910*/  LOP3.LUT P6, RZ, R29, 0x800000, RZ, 0xc0, !PT ;  /* 0x008000001dff7812 */ /* 0x000fc400078cc0ff */
[----:B------:R-:W-:Y:S02]  /*9f920*/  LOP3.LUT R24, R24, 0xfffff7ff, RZ, 0xc0, !PT ;  /* 0xfffff7ff18187812 */ /* 0x000fe400078ec0ff */
[----:B------:R-:W-:-:S09]  /*9f930*/  LOP3.LUT P2, RZ, R29, 0x40000, RZ, 0xc0, !PT ;  /* 0x000400001dff7812 */ /* 0x000fd2000784c0ff */
[----:B------:R-:W-:Y:S02]  /*9f940*/  @P6 LOP3.LUT R24, R24, 0x800, RZ, 0xfc, !PT ;  /* 0x0000080018186812 */ /* 0x000fe400078efcff */
[C---:B------:R-:W-:Y:S02]  /*9f950*/  LOP3.LUT P6, RZ, R29.reuse, 0x400000, RZ, 0xc0, !PT ;  /* 0x004000001dff7812 */ /* 0x040fe400078cc0ff */
[----:B------:R-:W-:Y:S02]  /*9f960*/  LOP3.LUT R24, R24, 0xffffefff, RZ, 0xc0, !PT ;  /* 0xffffefff18187812 */ /* 0x000fe400078ec0ff */
[C---:B------:R-:W-:Y:S02]  /*9f970*/  LOP3.LUT P1, RZ, R29.reuse, 0x80000, RZ, 0xc0, !PT ;  /* 0x000800001dff7812 */ /* 0x040fe4000782c0ff */
[C---:B------:R-:W-:Y:S02]  /*9f980*/  LOP3.LUT P0, RZ, R29.reuse, 0x100000, RZ, 0xc0, !PT ;  /* 0x001000001dff7812 */ /* 0x040fe4000780c0ff */
[----:B------:R-:W-:-:S02]  /*9f990*/  LOP3.LUT P5, RZ, R29, 0x40000000, RZ, 0xc0, !PT ;  /* 0x400000001dff7812 */ /* 0x000fc400078ac0ff */
[----:B------:R-:W-:-:S03]  /*9f9a0*/  LOP3.LUT P4, RZ, R29, 0x80000000, RZ, 0xc0, !PT ;  /* 0x800000001dff7812 */ /* 0x000fc6000788c0ff */
[----:B------:R-:W-:Y:S02]  /*9f9b0*/  @P6 LOP3.LUT R24, R24, 0x1000, RZ, 0xfc, !PT ;  /* 0x0000100018186812 */ /* 0x000fe400078efcff */
[----:B------:R-:W-:Y:S01]  /*9f9c0*/  LOP3.LUT P6, RZ, R29, 0x200000, RZ, 0xc0, !PT ;  /* 0x002000001dff7812 */ /* 0x000fe200078cc0ff */
[----:B------:R-:W-:-:S05]  /*9f9d0*/  IMAD.WIDE R28, R172, 0x4, R10 ;  /* 0x00000004ac1c7825 */ /* 0x000fca00078e020a */
[----:B----4-:R1:W-:Y:S02]  /*9f9e0*/  @P2 STG.E desc[UR60][R28.64], R175 ;  /* 0x000000af1c002986 */ /* 0x0103e4000c10193c */
[C---:B-1----:R-:W-:Y:S02]  /*9f9f0*/  IMAD.WIDE R28, R172.reuse, 0x4, R12 ;  /* 0x00000004ac1c7825 */ /* 0x042fe400078e020c */
[----:B------:R-:W4:Y:S04]  /*9fa00*/  LDL.LU R175, [R1+0x2f0] ;  /* 0x0002f00001af7983 */ /* 0x000f280000300800 */
[----:B---3--:R1:W-:Y:S02]  /*9fa10*/  @P1 STG.E desc[UR60][R28.64], R173 ;  /* 0x000000ad1c001986 */ /* 0x0083e4000c10193c */
[----:B-1----:R-:W-:-:S02]  /*9fa20*/  IMAD.WIDE R28, R172, 0x4, R14 ;  /* 0x00000004ac1c7825 */ /* 0x002fc400078e020e */
[----:B------:R-:W3:Y:S04]  /*9fa30*/  LDL.LU R173, [R1+0xcd4] ;  /* 0x000cd40001ad7983 */ /* 0x000ee80000300800 */
[----:B------:R1:W-:Y:S02]  /*9fa40*/  @P0 STG.E desc[UR60][R28.64], R174 ;  /* 0x000000ae1c000986 */ /* 0x0003e4000c10193c */
[----:B-1----:R-:W-:Y:S02]  /*9fa50*/  IMAD.WIDE R28, R172, 0x4, R16 ;  /* 0x00000004ac1c7825 */ /* 0x002fe400078e0210 */
[----:B------:R-:W3:Y:S04]  /*9fa60*/  LDL.LU R174, [R1+0xcc4] ;  /* 0x000cc40001ae7983 */ /* 0x000ee80000300800 */
[----:B------:R1:W-:Y:S01]  /*9fa70*/  @P6 STG.E desc[UR60][R28.64], R219 ;  /* 0x000000db1c006986 */ /* 0x0003e2000c10193c */
[----:B------:R-:W-:-:S03]  /*9fa80*/  LOP3.LUT P6, RZ, R24, 0x1000, RZ, 0xc0, !PT ;  /* 0x0000100018ff7812 */ /* 0x000fc600078cc0ff */
[----:B------:R-:W3:Y:S01]  /*9fa90*/  LDL.LU R172, [R1+0xcb4] ;  /* 0x000cb40001ac7983 */ /* 0x000ee20000300800 */
[----:B-1----:R-:W-:-:S03]  /*9faa0*/  IMAD.WIDE R28, R176, 0x4, R2 ;  /* 0x00000004b01c7825 */ /* 0x002fc600078e0202 */
[----:B------:R-:W3:Y:S06]  /*9fab0*/  LDL.LU R219, [R1+0xb24] ;  /* 0x000b240001db7983 */ /* 0x000eec0000300800 */
[----:B------:R1:W-:Y:S01]  /*9fac0*/  @P6 STG.E desc[UR60][R28.64], R218 ;  /* 0x000000da1c006986 */ /* 0x0003e2000c10193c */
[----:B------:R-:W-:-:S03]  /*9fad0*/  LOP3.LUT P6, RZ, R24, 0x800, RZ, 0xc0, !PT ;  /* 0x0000080018ff7812 */ /* 0x000fc600078cc0ff */
[----:B-1----:R-:W3:Y:S01]  /*9fae0*/  LDL.LU R218, [R1+0xb14] ;  /* 0x000b140001da7983 */ /* 0x002ee20000300800 */
        /* <DEDUP_REMOVED lines=20> */
[----:B----4-:R1:W-:Y:S01]  /*9fc30*/  @P6 STG.E desc[UR60][R28.64], R175 ;  /* 0x000000af1c006986 */ /* 0x0103e2000c10193c */
[----:B------:R-:W-:Y:S01]  /*9fc40*/  LOP3.LUT P3, RZ, R30, 0x1, RZ, 0xc0, !PT ;  /* 0x000000011eff7812 */ /* 0x000fe2000786c0ff */
[----:B-1----:R-:W-:-:S05]  /*9fc50*/  IMAD.WIDE R28, R217, 0x4, R2 ;  /* 0x00000004d91c7825 */ /* 0x002fca00078e0202 */
[----:B---3--:R1:W-:Y:S01]  /*9fc60*/  @P5 STG.E desc[UR60][R28.64], R173 ;  /* 0x000000ad1c005986 */ /* 0x0083e2000c10193c */
        /* <DEDUP_REMOVED lines=38> */
[----:B------:R-:W-:-:S03]  /*9fed0*/  IMAD.WIDE R28, R217, 0x4, R16 ;  /* 0x00000004d91c7825 */ /* 0x000fc600078e0210 */
        /* <DEDUP_REMOVED lines=11> */
[----:B------:R-:W2:Y:S04]  /*9ff90*/  LDL.LU R176, [R1+0xcc8] ;  /* 0x000cc80001b07983 */ /* 0x000ea80000300800 */
        /* <DEDUP_REMOVED lines=9> */
[----:B----4-:R-:W-:-:S10]  /*a0030*/  IMAD.WIDE R28, R179, 0x4, R2 ;  /* 0x00000004b31c7825 */ /* 0x010fd400078e0202 */
[----:B------:R-:W-:Y:S01]  /*a0040*/  @P6 LOP3.LUT R24, R24, 0x10, RZ, 0xfc, !PT ;  /* 0x0000001018186812 */ /* 0x000fe200078efcff */
[----:B------:R-:W3:Y:S01]  /*a0050*/  LDL.LU R173, [R1+0xb28] ;  /* 0x000b280001ad7983 */ /* 0x000ee20000300800 */
[----:B------:R-:W-:-:S03]  /*a0060*/  LOP3.LUT P6, RZ, R30, 0x100, RZ, 0xc0, !PT ;  /* 0x000001001eff7812 */ /* 0x000fc600078cc0ff */
[----:B------:R1:W-:Y:S02]  /*a0070*/  @P1 STG.E desc[UR60][R28.64], R174 ;  /* 0x000000ae1c001986 */ /* 0x0003e4000c10193c */
        /* <DEDUP_REMOVED lines=41> */
[C---:B------:R-:W-:Y:S01]  /*a0310*/  LOP3.LUT P1, RZ, R30.reuse, 0x200000, RZ, 0xc0, !PT ;  /* 0x002000001eff7812 */ /* 0x040fe2000782c0ff */
[C---:B-1----:R-:W-:Y:S01]  /*a0320*/  IMAD.WIDE R28, R217.reuse, 0x4, R12 ;  /* 0x00000004d91c7825 */ /* 0x042fe200078e020c */
[----:B------:R-:W-:Y:S01]  /*a0330*/  LOP3.LUT P0, RZ, R30, 0x400000, RZ, 0xc0, !PT ;  /* 0x004000001eff7812 */ /* 0x000fe2000780c0ff */
[----:B------:R-:W3:Y:S04]  /*a0340*/  LDL.LU R174, [R1+0x68] ;  /* 0x0000680001ae7983 */ /* 0x000ee80000300800 */
        /* <DEDUP_REMOVED lines=136> */
[C---:B------:R-:W-:Y:S01]  /*a0bd0*/  LOP3.LUT P6, RZ, R31.reuse, 0x20000, RZ, 0xc0, !PT ;  /* 0x000200001fff7812 */ /* 0x040fe200078cc0ff */
[----:B------:R-:W2:Y:S01]  /*a0be0*/  LDL.LU R179, [R1+0xcf0] ;  /* 0x000cf00001b37983 */ /* 0x000ea20000300800 */
[----:B------:R-:W-:Y:S02]  /*a0bf0*/  LOP3.LUT P2, RZ, R31, 0x800, RZ, 0xc0, !PT ;  /* 0x000008001fff7812 */ /* 0x000fe4000784c0ff */
[----:B------:R-:W-:Y:S01]  /*a0c00*/  LOP3.LUT R25, R25, 0xfffbffff, RZ, 0xc0, !PT ;  /* 0xfffbffff19197812 */ /* 0x000fe200078ec0ff */
[----:B------:R-:W-:-:S08]  /*a0c10*/  IMAD.WIDE R28, R174, 0x4, R12 ;  /* 0x00000004ae1c7825 */ /* 0x000fd000078e020c */
[----:B------:R-:W-:Y:S02]  /*a0c20*/  @P6 LOP3.LUT R25, R25, 0x40000, RZ, 0xfc, !PT ;  /* 0x0004000019196812 */ /* 0x000fe400078efcff */
[----:B------:R-:W-:Y:S01]  /*a0c30*/  LOP3.LUT P6, RZ, R31, 0x10000, RZ, 0xc0, !PT ;  /* 0x000100001fff7812 */ /* 0x000fe200078cc0ff */
[----:B---3--:R1:W-:Y:S01]  /*a0c40*/  @P2 STG.E desc[UR60][R28.64], R217 ;  /* 0x000000d91c002986 */ /* 0x0083e2000c10193c */
[----:B------:R-:W-:-:S03]  /*a0c50*/  LOP3.LUT R25, R25, 0xfff7ffff, RZ, 0xc0, !PT ;  /* 0xfff7ffff19197812 */ /* 0x000fc600078ec0ff */
[----:B-1----:R-:W3:Y:S04]  /*a0c60*/  LDL.LU R217, [R1+0x80] ;  /* 0x0000800001d97983 */ /* 0x002ee80000300800 */
[----:B------:R-:W3:Y:S04]  /*a0c70*/  LDL.LU R177, [R1+0xce0] ;  /* 0x000ce00001b17983 */ /* 0x000ee80000300800 */
[----:B------:R-:W-:Y:S02]  /*a0c80*/  @P6 LOP3.LUT R25, R25, 0x80000, RZ, 0xfc, !PT ;  /* 0x0008000019196812 */ /* 0x000fe400078efcff */
[C---:B------:R-:W-:Y:S01]  /*a0c90*/  LOP3.LUT P6, RZ, R31.reuse, 0x8000, RZ, 0xc0, !PT ;  /* 0x000080001fff7812 */ /* 0x040fe200078cc0ff */
[----:B------:R-:W3:Y:S01]  /*a0ca0*/  LDL.LU R176, [R1+0xca0] ;  /* 0x000ca00001b07983 */ /* 0x000ee20000300800 */
[----:B------:R-:W-:-:S02]  /*a0cb0*/  LOP3.LUT P1, RZ, R31, 0x1000, RZ, 0xc0, !PT ;  /* 0x000010001fff7812 */ /* 0x000fc4000782c0ff */
[----:B------:R-:W-:Y:S01]  /*a0cc0*/  LOP3.LUT P0, RZ, R31, 0x2000, RZ, 0xc0, !PT ;  /* 0x000020001fff7812 */ /* 0x000fe2000780c0ff */
[C---:B------:R-:W-:Y:S01]  /*a0cd0*/  IMAD.WIDE R28, R174.reuse, 0x4, R14 ;  /* 0x00000004ae1c7825 */ /* 0x040fe200078e020e */
[----:B------:R-:W-:Y:S01]  /*a0ce0*/  LOP3.LUT R25, R25, 0xffefffff, RZ, 0xc0, !PT ;  /* 0xffefffff19197812 */ /* 0x000fe200078ec0ff */
[----:B------:R-:W3:Y:S06]  /*a0cf0*/  LDL.LU R175, [R1+0xbc0] ;  /* 0x000bc00001af7983 */ /* 0x000eec0000300800 */
[----:B------:R-:W-:Y:S02]  /*a0d00*/  @P6 LOP3.LUT R25, R25, 0x100000, RZ, 0xfc, !PT ;  /* 0x0010000019196812 */ /* 0x000fe400078efcff */
[----:B------:R-:W-:Y:S01]  /*a0d10*/  LOP3.LUT P6, RZ, R31, 0x4000, RZ, 0xc0, !PT ;  /* 0x000040001fff7812 */ /* 0x000fe200078cc0ff */
[----:B----4-:R1:W-:Y:S02]  /*a0d20*/  @P1 STG.E desc[UR60][R28.64], R173 ;  /* 0x000000ad1c001986 */ /* 0x0103e4000c10193c */
[----:B-1----:R-:W-:-:S02]  /*a0d30*/  IMAD.WIDE R28, R174, 0x4, R16 ;  /* 0x00000004ae1c7825 */ /* 0x002fc400078e0210 */
[----:B------:R-:W4:Y:S04]  /*a0d40*/  LDL.LU R173, [R1+0xa30] ;  /* 0x000a300001ad7983 */ /* 0x000f280000300800 */
[----:B------:R1:W-:Y:S04]  /*a0d50*/  @P0 STG.E desc[UR60][R28.64], R172 ;  /* 0x000000ac1c000986 */ /* 0x0003e8000c10193c */
[----:B------:R-:W4:Y:S01]  /*a0d60*/  LDL.LU R174, [R1+0x810] ;  /* 0x0008100001ae7983 */ /* 0x000f220000300800 */
[----:B-1----:R-:W-:-:S03]  /*a0d70*/  IMAD.WIDE R28, R178, 0x4, R2 ;  /* 0x00000004b21c7825 */ /* 0x002fc600078e0202 */
        /* <DEDUP_REMOVED lines=54> */
[----:B------:R-:W-:Y:S01]  /*a10e0*/  LOP3.LUT P3, RZ, R31, 0x20000000, RZ, 0xc0, !PT ;  /* 0x200000001fff7812 */ /* 0x000fe2000786c0ff */
[----:B------:R-:W-:-:S02]  /*a10f0*/  IMAD.WIDE R28, R217, 0x4, R16 ;  /* 0x00000004d91c7825 */ /* 0x000fc400078e0210 */
        /* <DEDUP_REMOVED lines=85> */
[----:B-1----:R-:W-:Y:S01]  /*a1650*/  IMAD.WIDE R28, R172, 0x4, R14 ;  /* 0x00000004ac1c7825 */ /* 0x002fe200078e020e */
        /* <DEDUP_REMOVED lines=79> */
[----:B------:R-:W-:Y:S01]  /*a1b50*/  @P6 STG.E desc[UR60][R28.64], R147 ;  /* 0x000000931c006986 */ /* 0x000fe2000c10193c */
        /* <DEDUP_REMOVED lines=37> */
[----:B------:R-:W-:Y:S01]  /*a1db0*/  LOP3.LUT P3, RZ, R33, 0x8, RZ, 0xc0, !PT ;  /* 0x0000000821ff7812 */ /* 0x000fe2000786c0ff */
        /* <DEDUP_REMOVED lines=10> */
[C---:B------:R-:W-:Y:S02]  /*a1e60*/  LOP3.LUT P6, RZ, R33.reuse, 0x1000, RZ, 0xc0, !PT ;  /* 0x0000100021ff7812 */ /* 0x040fe400078cc0ff */
[----:B------:R-:W-:Y:S02]  /*a1e70*/  LOP3.LUT R26, R26, 0xfeffffff, RZ, 0xc0, !PT ;  /* 0xfeffffff1a1a7812 */ /* 0x000fe400078ec0ff */
[----:B------:R-:W-:-:S09]  /*a1e80*/  LOP3.LUT P2, RZ, R33, 0x10, RZ, 0xc0, !PT ;  /* 0x0000001021ff7812 */ /* 0x000fd2000784c0ff */
[----:B------:R-:W-:Y:S02]  /*a1e90*/  @P6 LOP3.LUT R26, R26, 0x1000000, RZ, 0xfc, !PT ;  /* 0x010000001a1a6812 */ /* 0x000fe400078efcff */
[----:B------:R-:W-:Y:S01]  /*a1ea0*/  LOP3.LUT P6, RZ, R33, 0x800, RZ, 0xc0, !PT ;  /* 0x0000080021ff7812 */ /* 0x000fe200078cc0ff */
[----:B--2---:R1:W-:Y:S04]  /*a1eb0*/  @P3 STG.E desc[UR60][R24.64], R216 ;  /* 0x000000d818003986 */ /* 0x0043e8000c10193c */
[----:B-1----:R-:W2:Y:S04]  /*a1ec0*/  LDL.LU R216, [R1+0x6ac] ;  /* 0x0006ac0001d87983 */ /* 0x002ea80000300800 */
[----:B------:R-:W2:Y:S01]  /*a1ed0*/  LDL.LU R146, [R1+0x62c] ;  /* 0x00062c0001927983 */ /* 0x000ea20000300800 */
[----:B------:R-:W-:-:S03]  /*a1ee0*/  LOP3.LUT R26, R26, 0xfdffffff, RZ, 0xc0, !PT ;  /* 0xfdffffff1a1a7812 */ /* 0x000fc600078ec0ff */
[----:B------:R-:W2:Y:S01]  /*a1ef0*/  LDL.LU R147, [R1+0x4bc] ;  /* 0x0004bc0001937983 */ /* 0x000ea20000300800 */
[----:B------:R-:W-:Y:S01]  /*a1f00*/  @P6 LOP3.LUT R26, R26, 0x2000000, RZ, 0xfc, !PT ;  /* 0x020000001a1a6812 */ /* 0x000fe200078efcff */
[----:B------:R-:W-:Y:S01]  /*a1f10*/  IMAD.WIDE R24, R173, 0x4, R14 ;  /* 0x00000004ad187825 */ /* 0x000fe200078e020e */
[----:B------:R-:W-:-:S04]  /*a1f20*/  LOP3.LUT P6, RZ, R33, 0x400, RZ, 0xc0, !PT ;  /* 0x0000040021ff7812 */ /* 0x000fc800078cc0ff */
[----:B---3--:R1:W-:Y:S01]  /*a1f30*/  @P2 STG.E desc[UR60][R24.64], R218 ;  /* 0x000000da18002986 */ /* 0x0083e2000c10193c */
[----:B------:R-:W-:-:S03]  /*a1f40*/  LOP3.LUT R26, R26, 0xfbffffff, RZ, 0xc0, !PT ;  /* 0xfbffffff1a1a7812 */ /* 0x000fc600078ec0ff */
[----:B-1----:R-:W3:Y:S04]  /*a1f50*/  LDL.LU R218, [R1+0xdc] ;  /* 0x0000dc0001da7983 */ /* 0x002ee80000300800 */
[----:B------:R-:W3:Y:S01]  /*a1f60*/  LDL.LU R179, [R1+0x42c] ;  /* 0x00042c0001b37983 */ /* 0x000ee20000300800 */
[----:B------:R-:W-:Y:S02]  /*a1f70*/  @P6 LOP3.LUT R26, R26, 0x4000000, RZ, 0xfc, !PT ;  /* 0x040000001a1a6812 */ /* 0x000fe400078efcff */
[C---:B------:R-:W-:Y:S01]  /*a1f80*/  LOP3.LUT P6, RZ, R33.reuse, 0x200, RZ, 0xc0, !PT ;  /* 0x0000020021ff7812 */ /* 0x040fe200078cc0ff */
[----:B------:R-:W3:Y:S01]  /*a1f90*/  LDL.LU R178, [R1+0x2dc] ;  /* 0x0002dc0001b27983 */ /* 0x000ee20000300800 */
[----:B------:R-:W-:Y:S02]  /*a1fa0*/  LOP3.LUT R26, R26, 0xf7ffffff, RZ, 0xc0, !PT ;  /* 0xf7ffffff1a1a7812 */ /* 0x000fe400078ec0ff */
[C---:B------:R-:W-:Y:S01]  /*a1fb0*/  LOP3.LUT P1, RZ, R33.reuse, 0x20, RZ, 0xc0, !PT ;  /* 0x0000002021ff7812 */ /* 0x040fe2000782c0ff */
[----:B------:R-:W3:Y:S01]  /*a1fc0*/  LDL.LU R176, [R1+0xdb0] ;  /* 0x000db00001b07983 */ /* 0x000ee20000300800 */
[----:B------:R-:W-:Y:S01]  /*a1fd0*/  LOP3.LUT P0, RZ, R33, 0x40, RZ, 0xc0, !PT ;  /* 0x0000004021ff7812 */ /* 0x000fe2000780c0ff */
[----:B------:R-:W-:-:S02]  /*a1fe0*/  IMAD.WIDE R24, R173, 0x4, R16 ;  /* 0x00000004ad187825 */ /* 0x000fc400078e0210 */
[----:B------:R-:W3:Y:S04]  /*a1ff0*/  LDL.LU R175, [R1+0xda0] ;  /* 0x000da00001af7983 */ /* 0x000ee80000300800 */
[----:B------:R-:W-:Y:S01]  /*a2000*/  @P6 LOP3.LUT R26, R26, 0x8000000, RZ, 0xfc, !PT ;  /* 0x080000001a1a6812 */ /* 0x000fe200078efcff */
[----:B------:R-:W3:Y:S01]  /*a2010*/  LDL.LU R173, [R1+0xd90] ;  /* 0x000d900001ad7983 */ /* 0x000ee20000300800 */
[----:B------:R-:W-:Y:S02]  /*a2020*/  LOP3.LUT P6, RZ, R33, 0x100, RZ, 0xc0, !PT ;  /* 0x0000010021ff7812 */ /* 0x000fe400078cc0ff */
[----:B------:R-:W-:Y:S01]  /*a2030*/  LOP3.LUT R26, R26, 0xefffffff, RZ, 0xc0, !PT ;  /* 0xefffffff1a1a7812 */ /* 0x000fe200078ec0ff */
[----:B----4-:R1:W-:Y:S10]  /*a2040*/  @P1 STG.E desc[UR60][R24.64], R174 ;  /* 0x000000ae18001986 */ /* 0x0103f4000c10193c */
[----:B------:R-:W-:-:S02]  /*a2050*/  @P6 LOP3.LUT R26, R26, 0x10000000, RZ, 0xfc, !PT ;  /* 0x100000001a1a6812 */ /* 0x000fc400078efcff */
[----:B------:R-:W-:Y:S01]  /*a2060*/  LOP3.LUT P6, RZ, R33, 0x80, RZ, 0xc0, !PT ;  /* 0x0000008021ff7812 */ /* 0x000fe200078cc0ff */
[C---:B-1----:R-:W-:Y:S01]  /*a2070*/  IMAD.WIDE R24, R177.reuse, 0x4, R2 ;  /* 0x00000004b1187825 */ /* 0x042fe200078e0202 */
        /* <DEDUP_REMOVED lines=14> */
[C---:B------:R-:W-:Y:S01]  /*a2160*/  LOP3.LUT P6, RZ, R26.reuse, 0x4000000, RZ, 0xc0, !PT ;  /* 0x040000001aff7812 */ /* 0x040fe200078cc0ff */
[----:B------:R-:W-:Y:S01]  /*a2170*/  IMAD.WIDE R24, R177, 0x4, R10 ;  /* 0x00000004b1187825 */ /* 0x000fe200078e020a */
        /* <DEDUP_REMOVED lines=92> */
[C---:B------:R-:W-:Y:S01]  /*a2740*/  LOP3.LUT P6, RZ, R26.reuse, 0x100000, RZ, 0xc0, !PT ;  /* 0x001000001aff7812 */ /* 0x040fe200078cc0ff */
        /* <DEDUP_REMOVED lines=34> */
[C---:B------:R-:W-:Y:S01]  /*a2970*/  LOP3.LUT P1, RZ, R34.reuse, 0x80, RZ, 0xc0, !PT ;  /* 0x0000008022ff7812 */ /* 0x040fe2000782c0ff */
        /* <DEDUP_REMOVED lines=134> */
[----:B-1----:R-:W2:Y:S01]  /*a31e0*/  LDL.LU R216, [R1+0xd7c] ;  /* 0x000d7c0001d87983 */ /* 0x002ea20000300800 */
[----:B------:R-:W-:-:S03]  /*a31f0*/  IMAD.WIDE R24, R219, 0x4, R16 ;  /* 0x00000004db187825 */ /* 0x000fc600078e0210 */
[----:B------:R-:W2:Y:S04]  /*a3200*/  LDL.LU R219, [R1+0x108] ;  /* 0x0001080001db7983 */ /* 0x000ea80000300800 */
[----:B------:R-:W2:Y:S01]  /*a3210*/  LDL.LU R145, [R1+0xd6c] ;  /* 0x000d6c0001917983 */ /* 0x000ea20000300800 */
[----:B------:R-:W-:-:S03]  /*a3220*/  LOP3.LUT R26, R26, 0xfffffffd, RZ, 0xc0, !PT ;  /* 0xfffffffd1a1a7812 */ /* 0x000fc600078ec0ff */
[----:B------:R-:W2:Y:S01]  /*a3230*/  LDL.LU R146, [R1+0xd5c] ;  /* 0x000d5c0001927983 */ /* 0x000ea20000300800 */
[----:B------:R-:W-:Y:S02]  /*a3240*/  @P6 LOP3.LUT R26, R26, 0x2, RZ, 0xfc, !PT ;  /* 0x000000021a1a6812 */ /* 0x000fe400078efcff */
[C---:B------:R-:W-:Y:S01]  /*a3250*/  LOP3.LUT P6, RZ, R35.reuse, 0x8, RZ, 0xc0, !PT ;  /* 0x0000000823ff7812 */ /* 0x040fe200078cc0ff */
[----:B------:R-:W2:Y:S01]  /*a3260*/  LDL.LU R179, [R1+0xc9c] ;  /* 0x000c9c0001b37983 */ /* 0x000ea20000300800 */
[----:B------:R-:W-:Y:S02]  /*a3270*/  LOP3.LUT R26, R26, 0xfffffffb, RZ, 0xc0, !PT ;  /* 0xfffffffb1a1a7812 */ /* 0x000fe400078ec0ff */
[C---:B------:R-:W-:Y:S01]  /*a3280*/  LOP3.LUT P2, RZ, R34.reuse, 0x20000000, RZ, 0xc0, !PT ;  /* 0x2000000022ff7812 */ /* 0x040fe2000784c0ff */
[----:B------:R-:W2:Y:S01]  /*a3290*/  LDL.LU R177, [R1+0xbdc] ;  /* 0x000bdc0001b17983 */ /* 0x000ea20000300800 */
[C---:B------:R-:W-:Y:S02]  /*a32a0*/  LOP3.LUT P1, RZ, R34.reuse, 0x40000000, RZ, 0xc0, !PT ;  /* 0x4000000022ff7812 */ /* 0x040fe4000782c0ff */
[----:B------:R-:W-:Y:S01]  /*a32b0*/  LOP3.LUT P0, RZ, R34, 0x80000000, RZ, 0xc0, !PT ;  /* 0x8000000022ff7812 */ /* 0x000fe2000780c0ff */
[----:B------:R-:W2:Y:S04]  /*a32c0*/  LDL.LU R178, [R1+0xa2c] ;  /* 0x000a2c0001b27983 */ /* 0x000ea80000300800 */
[----:B------:R-:W-:Y:S01]  /*a32d0*/  @P6 LOP3.LUT R26, R26, 0x4, RZ, 0xfc, !PT ;  /* 0x000000041a1a6812 */ /* 0x000fe200078efcff */
[----:B------:R-:W2:Y:S01]  /*a32e0*/  LDL.LU R176, [R1+0x7ec] ;  /* 0x0007ec0001b07983 */ /* 0x000ea20000300800 */
[----:B------:R-:W-:-:S02]  /*a32f0*/  LOP3.LUT P6, RZ, R35, 0x4, RZ, 0xc0, !PT ;  /* 0x0000000423ff7812 */ /* 0x000fc400078cc0ff */
[----:B------:R-:W-:Y:S01]  /*a3300*/  LOP3.LUT R26, R26, 0xfffffff7, RZ, 0xc0, !PT ;  /* 0xfffffff71a1a7812 */ /* 0x000fe200078ec0ff */
[----:B---3--:R4:W-:Y:S04]  /*a3310*/  @P2 STG.E desc[UR60][R24.64], R173 ;  /* 0x000000ad18002986 */ /* 0x0089e8000c10193c */
[----:B------:R-:W3:Y:S06]  /*a3320*/  LDL.LU R175, [R1+0x6bc] ;  /* 0x0006bc0001af7983 */ /* 0x000eec0000300800 */
[----:B------:R-:W-:-:S02]  /*a3330*/  @P6 LOP3.LUT R26, R26, 0x8, RZ, 0xfc, !PT ;  /* 0x000000081a1a6812 */ /* 0x000fc400078efcff */
[----:B------:R-:W-:Y:S01]  /*a3340*/  LOP3.LUT P6, RZ, R35, 0x2, RZ, 0xc0, !PT ;  /* 0x0000000223ff7812 */ /* 0x000fe200078cc0ff */
[----:B----4-:R-:W-:Y:S01]  /*a3350*/  IMAD.WIDE R24, R147, 0x4, R2 ;  /* 0x0000000493187825 */ /* 0x010fe200078e0202 */
[----:B------:R-:W-:Y:S01]  /*a3360*/  LOP3.LUT R26, R26, 0xffffffef, RZ, 0xc0, !PT ;  /* 0xffffffef1a1a7812 */ /* 0x000fe200078ec0ff */
[----:B------:R-:W4:Y:S04]  /*a3370*/  LDL.LU R173, [R1+0x61c] ;  /* 0x00061c0001ad7983 */ /* 0x000f280000300800 */
[----:B------:R1:W-:Y:S06]  /*a3380*/  @P1 STG.E desc[UR60][R24.64], R174 ;  /* 0x000000ae18001986 */ /* 0x0003ec000c10193c */
        /* <DEDUP_REMOVED lines=12> */
[----:B------:R-:W-:Y:S01]  /*a3450*/  LOP3.LUT P6, RZ, R26, 0x8, RZ, 0xc0, !PT ;  /* 0x000000081aff7812 */ /* 0x000fe200078cc0ff */
[----:B-1----:R-:W-:-:S12]  /*a3460*/  IMAD.WIDE R24, R147, 0x4, R10 ;  /* 0x0000000493187825 */ /* 0x002fd800078e020a */
[----:B--2---:R1:W-:Y:S04]  /*a3470*/  @P6 STG.E desc[UR60][R24.64], R216 ;  /* 0x000000d818006986 */ /* 0x0043e8000c10193c */
[----:B-1----:R-:W2:Y:S04]  /*a3480*/  LDL.LU R216, [R1+0xe50] ;  /* 0x000e500001d87983 */ /* 0x002ea80000300800 */
[----:B------:R-:W2:Y:S01]  /*a3490*/  LDL.LU R218, [R1+0x110] ;  /* 0x0001100001da7983 */ /* 0x000ea20000300800 */
        /* <DEDUP_REMOVED lines=35> */
[----:B--2---:R-:W-:-:S05]  /*a36d0*/  IMAD.WIDE R24, R218, 0x4, R2 ;  /* 0x00000004da187825 */ /* 0x004fca00078e0202 */
[----:B------:R1:W-:Y:S04]  /*a36e0*/  @P0 STG.E desc[UR60][R24.64], R216 ;  /* 0x000000d818000986 */ /* 0x0003e8000c10193c */
        /* <DEDUP_REMOVED lines=61> */
[----:B------:R-:W-:-:S03]  /*a3ac0*/  IMAD.WIDE R24, R218, 0x4, R16 ;  /* 0x00000004da187825 */ /* 0x000fc600078e0210 */
[----:B------:R-:W3:Y:S06]  /*a3ad0*/  LDL.LU R218, [R1+0xe34] ;  /* 0x000e340001da7983 */ /* 0x000eec0000300800 */
        /* <DEDUP_REMOVED lines=26> */
[----:B-1----:R-:W-:Y:S01]  /*a3c80*/  IMAD.WIDE R24, R217, 0x4, R16 ;  /* 0x00000004d9187825 */ /* 0x002fe200078e0210 */
[C---:B------:R-:W-:Y:S01]  /*a3c90*/  LOP3.LUT P1, RZ, R36.reuse, 0x1, RZ, 0xc0, !PT ;  /* 0x0000000124ff7812 */ /* 0x040fe2000782c0ff */
[----:B------:R-:W3:Y:S04]  /*a3ca0*/  LDL.LU R217, [R1+0x11c] ;  /* 0x00011c0001d97983 */ /* 0x000ee80000300800 */
        /* <DEDUP_REMOVED lines=59> */
[----:B-1----:R-:W-:Y:S02]  /*a4060*/  IMAD.WIDE R24, R174, 0x4, R16 ;  /* 0x00000004ae187825 */ /* 0x002fe400078e0210 */
[----:B------:R-:W3:Y:S04]  /*a4070*/  LDL.LU R173, [R1+0xe48] ;  /* 0x000e480001ad7983 */ /* 0x000ee80000300800 */
[----:B------:R1:W-:Y:S04]  /*a4080*/  @P0 STG.E desc[UR60][R24.64], R172 ;  /* 0x000000ac18000986 */ /* 0x0003e8000c10193c */
[----:B------:R-:W3:Y:S01]  /*a4090*/  LDL.LU R174, [R1+0xe38] ;  /* 0x000e380001ae7983 */ /* 0x000ee20000300800 */
[----:B-1----:R-:W-:-:S03]  /*a40a0*/  IMAD.WIDE R24, R178, 0x4, R2 ;  /* 0x00000004b2187825 */ /* 0x002fc600078e0202 */
        /* <DEDUP_REMOVED lines=153> */
[----:B------:R-:W4:Y:S04]  /*a4a40*/  LDL.LU R172, [R1+0x40c] ;  /* 0x00040c0001ac7983 */ /* 0x000f280000300800 */
[----:B------:R-:W4:Y:S01]  /*a4a50*/  LDL.LU R219, [R1+0x29c] ;  /* 0x00029c0001db7983 */ /* 0x000f220000300800 */
[----:B------:R-:W-:-:S02]  /*a4a60*/  LOP3.LUT P1, RZ, R18, 0x100, RZ, 0xc0, !PT ;  /* 0x0000010012ff7812 */ /* 0x000fc4000782c0ff */
[----:B------:R-:W-:Y:S01]  /*a4a70*/  LOP3.LUT P4, RZ, R18, 0x200, RZ, 0xc0, !PT ;  /* 0x0000020012ff7812 */ /* 0x000fe2000788c0ff */
[----:B------:R-:W4:Y:S01]  /*a4a80*/  LDL.LU R218, [R1+0x21c] ;  /* 0x00021c0001da7983 */ /* 0x000f220000300800 */
[----:B------:R-:W-:-:S03]  /*a4a90*/  IMAD.WIDE R24, R217, 0x4, R6 ;  /* 0x00000004d9187825 */ /* 0x000fc600078e0206 */
[----:B------:R-:W4:Y:S06]  /*a4aa0*/  LDL.LU R175, [R1+0x140] ;  /* 0x0001400001af7983 */ /* 0x000f2c0000300800 */
[----:B---3--:R1:W-:Y:S02]  /*a4ab0*/  @P1 STG.E desc[UR60][R24.64], R173 ;  /* 0x000000ad18001986 */ /* 0x0083e4000c10193c */
[----:B-1----:R-:W-:-:S05]  /*a4ac0*/  IMAD.WIDE R24, R217, 0x4, R8 ;  /* 0x00000004d9187825 */ /* 0x002fca00078e0208 */
[----:B--2---:R1:W-:Y:S04]  /*a4ad0*/  @P4 STG.E desc[UR60][R24.64], R216 ;  /* 0x000000d818004986 */ /* 0x0043e8000c10193c */
[----:B-1----:R-:W2:Y:S04]  /*a4ae0*/  LDL.LU R216, [R1+0xeb0] ;  /* 0x000eb00001d87983 */ /* 0x002ea80000300800 */
[----:B------:R-:W3:Y:S04]  /*a4af0*/  LDL.LU R145, [R1+0xea0] ;  /* 0x000ea00001917983 */ /* 0x000ee80000300800 */
[----:B------:R-:W3:Y:S04]  /*a4b00*/  LDL.LU R146, [R1+0xe90] ;  /* 0x000e900001927983 */ /* 0x000ee80000300800 */
[----:B------:R-:W3:Y:S04]  /*a4b10*/  LDL.LU R147, [R1+0xe80] ;  /* 0x000e800001937983 */ /* 0x000ee80000300800 */
[----:B------:R-:W3:Y:S01]  /*a4b20*/  LDL.LU R179, [R1+0xe70] ;  /* 0x000e700001b37983 */ /* 0x000ee20000300800 */
[----:B------:R-:W-:-:S02]  /*a4b30*/  LOP3.LUT P6, RZ, R18, 0x20000, RZ, 0xc0, !PT ;  /* 0x0002000012ff7812 */ /* 0x000fc400078cc0ff */
[C---:B------:R-:W-:Y:S02]  /*a4b40*/  LOP3.LUT P3, RZ, R18.reuse, 0x400, RZ, 0xc0, !PT ;  /* 0x0000040012ff7812 */ /* 0x040fe4000786c0ff */
[----:B------:R-:W-:Y:S01]  /*a4b50*/  LOP3.LUT R27, R27, 0xfffffffe, RZ, 0xc0, !PT ;  /* 0xfffffffe1b1b7812 */ /* 0x000fe200078ec0ff */
[----:B------:R-:W-:Y:S01]  /*a4b60*/  IMAD.WIDE R24, R217, 0x4, R10 ;  /* 0x00000004d9187825 */ /* 0x000fe200078e020a */
[----:B------:R-:W-:Y:S01]  /*a4b70*/  LOP3.LUT R18, R18, 0x7fffffff, RZ, 0xc0, !PT ;  /* 0x7fffffff12127812 */ /* 0x000fe200078ec0ff */
[----:B------:R-:W3:Y:S04]  /*a4b80*/  LDL.LU R177, [R1+0xe60] ;  /* 0x000e600001b17983 */ /* 0x000ee80000300800 */
[----:B------:R-:W3:Y:S02]  /*a4b90*/  LDL.LU R176, [R1+0xc70] ;  /* 0x000c700001b07983 */ /* 0x000ee40000300800 */
[----:B------:R-:W-:-:S02]  /*a4ba0*/  @P6 LOP3.LUT R18, R18, 0x80000000, RZ, 0xfc, !PT ;  /* 0x8000000012126812 */ /* 0x000fc400078efcff */
[----:B----4-:R1:W-:Y:S02]  /*a4bb0*/  @P3 STG.E desc[UR60][R24.64], R174 ;  /* 0x000000ae18003986 */ /* 0x0103e4000c10193c */
[----:B------:R-:W-:Y:S02]  /*a4bc0*/  LOP3.LUT P6, RZ, R18, 0x10000, RZ, 0xc0, !PT ;  /* 0x0001000012ff7812 */ /* 0x000fe400078cc0ff */
[----:B------:R-:W4:Y:S04]  /*a4bd0*/  LDL.LU R144, [R1+0xbf0] ;  /* 0x000bf00001907983 */ /* 0x000f280000300800 */
[----:B------:R-:W4:Y:S01]  /*a4be0*/  LDL.LU R173, [R1+0x144] ;  /* 0x0001440001ad7983 */ /* 0x000f220000300800 */
[----:B-1----:R-:W-:-:S03]  /*a4bf0*/  IMAD.WIDE R24, R217, 0x4, R12 ;  /* 0x00000004d9187825 */ /* 0x002fc600078e020c */
[----:B------:R-:W4:Y:S03]  /*a4c00*/  LDL.LU R236, [R1+0x148] ;  /* 0x0001480001ec7983 */ /* 0x000f260000300800 */
[----:B------:R-:W-:Y:S02]  /*a4c10*/  @P6 LOP3.LUT R27, R27, 0x1, RZ, 0xfc, !PT ;  /* 0x000000011b1b6812 */ /* 0x000fe400078efcff */
[----:B------:R-:W-:Y:S01]  /*a4c20*/  LOP3.LUT P6, RZ, R18, 0x8000, RZ, 0xc0, !PT ;  /* 0x0000800012ff7812 */ /* 0x000fe200078cc0ff */
[----:B------:R-:W4:Y:S01]  /*a4c30*/  LDL.LU R178, [R1+0x1794] ;  /* 0x0017940001b27983 */ /* 0x000f220000300800 */
[----:B------:R-:W-:-:S03]  /*a4c40*/  LOP3.LUT R27, R27, 0xfffffffd, RZ, 0xc0, !PT ;  /* 0xfffffffd1b1b7812 */ /* 0x000fc600078ec0ff */
[----:B------:R-:W4:Y:S08]  /*a4c50*/  LDL.LU R174, [R1+0x2190] ;  /* 0x0021900001ae7983 */ /* 0x000f300000300800 */
[----:B------:R-:W-:Y:S02]  /*a4c60*/  @P6 LOP3.LUT R27, R27, 0x2, RZ, 0xfc, !PT ;  /* 0x000000021b1b6812 */ /* 0x000fe400078efcff */
        /* <DEDUP_REMOVED lines=9> */
[----:B------:R-:W-:-:S13]  /*a4d00*/  LOP3.LUT P6, RZ, R18, 0x800, RZ, 0xc0, !PT ;  /* 0x0000080012ff7812 */ /* 0x000fda00078cc0ff */
[----:B------:R1:W-:Y:S01]  /*a4d10*/  @P6 STG.E desc[UR60][R24.64], R172 ;  /* 0x000000ac18006986 */ /* 0x0003e2000c10193c */
[----:B------:R-:W-:Y:S01]  /*a4d20*/  LOP3.LUT P6, RZ, R27, 0x10, RZ, 0xc0, !PT ;  /* 0x000000101bff7812 */ /* 0x000fe200078cc0ff */
[----:B-1----:R-:W-:Y:S02]  /*a4d30*/  IMAD.WIDE R24, R217, 0x4, R14 ;  /* 0x00000004d9187825 */ /* 0x002fe400078e020e */
[----:B------:R-:W4:Y:S10]  /*a4d40*/  LDL.LU R172, [R1+0x2194] ;  /* 0x0021940001ac7983 */ /* 0x000f340000300800 */
[----:B------:R1:W-:Y:S01]  /*a4d50*/  @P6 STG.E desc[UR60][R24.64], R219 ;  /* 0x000000db18006986 */ /* 0x0003e2000c10193c */
[----:B------:R-:W-:Y:S01]  /*a4d60*/  LOP3.LUT P6, RZ, R27, 0x8, RZ, 0xc0, !PT ;  /* 0x000000081bff7812 */ /* 0x000fe200078cc0ff */
[----:B-1----:R-:W-:-:S02]  /*a4d70*/  IMAD.WIDE R24, R217, 0x4, R16 ;  /* 0x00000004d9187825 */ /* 0x002fc400078e0210 */
[----:B------:R-:W4:Y:S10]  /*a4d80*/  LDL.LU R219, [R1+0x2198] ;  /* 0x0021980001db7983 */ /* 0x000f340000300800 */
[----:B------:R1:W-:Y:S01]  /*a4d90*/  @P6 STG.E desc[UR60][R24.64], R218 ;  /* 0x000000da18006986 */ /* 0x0003e2000c10193c */
[----:B------:R-:W-:-:S03]  /*a4da0*/  LOP3.LUT P6, RZ, R27, 0x4, RZ, 0xc0, !PT ;  /* 0x000000041bff7812 */ /* 0x000fc600078cc0ff */
[----:B------:R-:W4:Y:S01]  /*a4db0*/  LDL.LU R217, [R1+0x219c] ;  /* 0x00219c0001d97983 */ /* 0x000f220000300800 */
[----:B-1----:R-:W-:-:S03]  /*a4dc0*/  IMAD.WIDE R24, R175, 0x4, R2 ;  /* 0x00000004af187825 */ /* 0x002fc600078e0202 */
[----:B------:R-:W4:Y:S01]  /*a4dd0*/  LDL.LU R218, [R1+0x21a0] ;  /* 0x0021a00001da7983 */ /* 0x000f220000300800 */
[C---:B------:R-:W-:Y:S02]  /*a4de0*/  LOP3.LUT P0, RZ, R18.reuse, 0x100000, RZ, 0xc0, !PT ;  /* 0x0010000012ff7812 */ /* 0x040fe4000780c0ff */
[----:B------:R-:W-:-:S11]  /*a4df0*/  LOP3.LUT R18, R18, 0xdfffffff, RZ, 0xc0, !PT ;  /* 0xdfffffff12127812 */ /* 0x000fd600078ec0ff */
[----:B------:R-:W-:-:S04]  /*a4e00*/  @P0 LOP3.LUT R18, R18, 0x20000000, RZ, 0xfc, !PT ;  /* 0x2000000012120812 */ /* 0x000fc800078efcff */
[C---:B------:R-:W-:Y:S02]  /*a4e10*/  LOP3.LUT P0, RZ, R18.reuse, 0x80000, RZ, 0xc0, !PT ;  /* 0x0008000012ff7812 */ /* 0x040fe4000780c0ff */
[----:B------:R-:W-:-:S11]  /*a4e20*/  LOP3.LUT R18, R18, 0xbfffffff, RZ, 0xc0, !PT ;  /* 0xbfffffff12127812 */ /* 0x000fd600078ec0ff */
[----:B------:R-:W-:-:S04]  /*a4e30*/  @P0 LOP3.LUT R18, R18, 0x40000000, RZ, 0xfc, !PT ;  /* 0x4000000012120812 */ /* 0x000fc800078efcff */
[----:B------:R-:W-:Y:S01]  /*a4e40*/  LOP3.LUT P0, RZ, R18, 0x40000, RZ, 0xc0, !PT ;  /* 0x0004000012ff7812 */ /* 0x000fe2000780c0ff */
[----:B--2---:R1:W-:Y:S04]  /*a4e50*/  @P6 STG.E desc[UR60][R24.64], R216 ;  /* 0x000000d818006986 */ /* 0x0043e8000c10193c */
[----:B-1----:R-:W2:Y:S01]  /*a4e60*/  LDL.LU R216, [R1+0xa00] ;  /* 0x000a000001d87983 */ /* 0x002ea20000300800 */
[----:B------:R-:W-:Y:S01]  /*a4e70*/  LOP3.LUT P6, RZ, R27, 0x2, RZ, 0xc0, !PT ;  /* 0x000000021bff7812 */ /* 0x000fe200078cc0ff */
[----:B------:R-:W-:-:S12]  /*a4e80*/  IMAD.WIDE R24, R175, 0x4, R4 ;  /* 0x00000004af187825 */ /* 0x000fd800078e0204 */
[----:B---3--:R1:W-:Y:S01]  /*a4e90*/  @P6 STG.E desc[UR60][R24.64], R145 ;  /* 0x0000009118006986 */ /* 0x0083e2000c10193c */
[----:B------:R-:W-:-:S03]  /*a4ea0*/  LOP3.LUT P6, RZ, R27, 0x1, RZ, 0xc0, !PT ;  /* 0x000000011bff7812 */ /* 0x000fc600078cc0ff */
[----:B-1----:R-:W3:Y:S01]  /*a4eb0*/  LDL.LU R145, [R1+0x7b0] ;  /* 0x0007b00001917983 */ /* 0x002ee20000300800 */
[----:B------:R-:W-:-:S09]  /*a4ec0*/  IMAD.WIDE R24, R175, 0x4, R6 ;  /* 0x00000004af187825 */ /* 0x000fd200078e0206 */
[----:B------:R1:W-:Y:S01]  /*a4ed0*/  @P6 STG.E desc[UR60][R24.64], R146 ;  /* 0x0000009218006986 */ /* 0x0003e2000c10193c */
[----:B------:R-:W-:-:S03]  /*a4ee0*/  LOP3.LUT P6, RZ, R18, 0x80000000, RZ, 0xc0, !PT ;  /* 0x8000000012ff7812 */ /* 0x000fc600078cc0ff */
[----:B-1----:R-:W3:Y:S01]  /*a4ef0*/  LDL.LU R146, [R1+0x6d0] ;  /* 0x0006d00001927983 */ /* 0x002ee20000300800 */
[----:B------:R-:W-:-:S09]  /*a4f00*/  IMAD.WIDE R24, R175, 0x4, R8 ;  /* 0x00000004af187825 */ /* 0x000fd200078e0208 */
[----:B------:R1:W-:Y:S04]  /*a4f10*/  @P6 STG.E desc[UR60][R24.64], R147 ;  /* 0x0000009318006986 */ /* 0x0003e8000c10193c */
[----:B-1----:R-:W3:Y:S01]  /*a4f20*/  LDL.LU R147, [R1+0x5f0] ;  /* 0x0005f00001937983 */ /* 0x002ee20000300800 */
[----:B------:R-:W-:-:S05]  /*a4f30*/  IMAD.WIDE R24, R175, 0x4, R10 ;  /* 0x00000004af187825 */ /* 0x000fca00078e020a */
[----:B------:R1:W-:Y:S04]  /*a4f40*/  @P0 STG.E desc[UR60][R24.64], R179 ;  /* 0x000000b318000986 */ /* 0x0003e8000c10193c */
[----:B-1----:R-:W3:Y:S01]  /*a4f50*/  LDL.LU R179, [R1+0x4e0] ;  /* 0x0004e00001b37983 */ /* 0x002ee20000300800 */
[C---:B------:R-:W-:Y:S01]  /*a4f60*/  LOP3.LUT P0, RZ, R18.reuse, 0x40000000, RZ, 0xc0, !PT ;  /* 0x4000000012ff7812 */ /* 0x040fe2000780c0ff */
[----:B------:R-:W-:Y:S01]  /*a4f70*/  IMAD.WIDE R24, R175, 0x4, R12 ;  /* 0x00000004af187825 */ /* 0x000fe200078e020c */
[----:B------:R-:W-:-:S11]  /*a4f80*/  LOP3.LUT P1, RZ, R18, 0x200000, RZ, 0xc0, !PT ;  /* 0x0020000012ff7812 */ /* 0x000fd6000782c0ff */
[----:B------:R1:W-:Y:S01]  /*a4f90*/  @P0 STG.E desc[UR60][R24.64], R177 ;  /* 0x000000b118000986 */ /* 0x0003e2000c10193c */
[----:B------:R-:W-:-:S03]  /*a4fa0*/  LOP3.LUT P0, RZ, R18, 0x20000000, RZ, 0xc0, !PT ;  /* 0x2000000012ff7812 */ /* 0x000fc6000780c0ff */
[----:B-1----:R-:W3:Y:S01]  /*a4fb0*/  LDL.LU R177, [R1+0x3a0] ;  /* 0x0003a00001b17983 */ /* 0x002ee20000300800 */
[----:B------:R-:W-:-:S03]  /*a4fc0*/  IMAD.WIDE R24, R175, 0x4, R14 ;  /* 0x00000004af187825 */ /* 0x000fc600078e020e */
[----:B------:R-:W3:Y:S06]  /*a4fd0*/  LDL.LU R20, [R1+0x260] ;  /* 0x0002600001147983 */ /* 0x000eec0000300800 */
[----:B------:R1:W-:Y:S01]  /*a4fe0*/  @P0 STG.E desc[UR60][R24.64], R176 ;  /* 0x000000b018000986 */ /* 0x0003e2000c10193c */
[----:B------:R-:W-:Y:S01]  /*a4ff0*/  LOP3.LUT P2, RZ, R19, 0x80000, RZ, 0xc0, !PT ;  /* 0x0008000013ff7812 */ /* 0x000fe2000784c0ff */
[----:B-1----:R-:W-:Y:S02]  /*a5000*/  IMAD.WIDE R24, R175, 0x4, R16 ;  /* 0x00000004af187825 */ /* 0x002fe400078e0210 */
[----:B------:R-:W3:Y:S04]  /*a5010*/  LDL.LU R176, [R1+0x2188] ;  /* 0x0021880001b07983 */ /* 0x000ee80000300800 */
[----:B------:R-:W3:Y:S04]  /*a5020*/  LDL.LU R175, [R1+0x218c] ;  /* 0x00218c0001af7983 */ /* 0x000ee80000300800 */
[----:B----4-:R1:W-:Y:S04]  /*a5030*/  @P1 STG.E desc[UR60][R24.64], R144 ;  /* 0x0000009018001986 */ /* 0x0103e8000c10193c */
[----:B-1----:R-:W4:Y:S01]  /*a5040*/  LDL.LU R144, [R1+0x230] ;  /* 0x0002300001907983 */ /* 0x002f220000300800 */
[----:B------:R-:W-:Y:S01]  /*a5050*/  IMAD.WIDE R24, R173, 0x4, R2 ;  /* 0x00000004ad187825 */ /* 0x000fe200078e0202 */
[----:B------:R-:W-:-:S02]  /*a5060*/  LOP3.LUT P5, RZ, R19, 0x200000, RZ, 0xc0, !PT ;  /* 0x0020000013ff7812 */ /* 0x000fc400078ac0ff */
[C---:B------:R-:W-:Y:S02]  /*a5070*/  LOP3.LUT P4, RZ, R19.reuse, 0x400000, RZ, 0xc0, !PT ;  /* 0x0040000013ff7812 */ /* 0x040fe4000788c0ff */
[----:B------:R-:W-:Y:S01]  /*a5080*/  LOP3.LUT P3, RZ, R19, 0x8, RZ, 0xc0, !PT ;  /* 0x0000000813ff7812 */ /* 0x000fe2000786c0ff */
[----:B--2---:R1:W-:Y:S04]  /*a5090*/  @P2 STG.E desc[UR60][R24.64], R216 ;  /* 0x000000d818002986 */ /* 0x0043e8000c10193c */
[----:B-1----:R-:W2:Y:S01]  /*a50a0*/  LDL.LU R216, [R1+0xeb4] ;  /* 0x000eb40001d87983 */ /* 0x002ea20000300800 */
[----:B------:R-:W-:-:S05]  /*a50b0*/  IMAD.WIDE R24, R173, 0x4, R4 ;  /* 0x00000004ad187825 */ /* 0x000fca00078e0204 */
[----:B---3--:R1:W-:Y:S04]  /*a50c0*/  @P5 STG.E desc[UR60][R24.64], R145 ;  /* 0x0000009118005986 */ /* 0x0083e8000c10193c */
[----:B-1----:R-:W3:Y:S01]  /*a50d0*/  LDL.LU R145, [R1+0xea4] ;  /* 0x000ea40001917983 */ /* 0x002ee20000300800 */
[----:B------:R-:W-:-:S05]  /*a50e0*/  IMAD.WIDE R24, R173, 0x4, R6 ;  /* 0x00000004ad187825 */ /* 0x000fca00078e0206 */
[----:B------:R1:W-:Y:S01]  /*a50f0*/  @P4 STG.E desc[UR60][R24.64], R146 ;  /* 0x0000009218004986 */ /* 0x0003e2000c10193c */
[----:B------:R-:W-:-:S03]  /*a5100*/  ISETP.LT.AND P4, PT, R174, UR4, !P3 ;  /* 0x00000004ae007c0c */ /* 0x000fc6000df81270 */
[----:B-1----:R-:W3:Y:S01]  /*a5110*/  LDL.LU R146, [R1+0xe94] ;  /* 0x000e940001927983 */ /* 0x002ee20000300800 */
[----:B------:R-:W-:-:S09]  /*a5120*/  IMAD.WIDE R24, R173, 0x4, R8 ;  /* 0x00000004ad187825 */ /* 0x000fd200078e0208 */
[----:B------:R1:W-:Y:S01]  /*a5130*/  @P4 STG.E desc[UR60][R24.64], R147 ;  /* 0x0000009318004986 */ /* 0x0003e2000c10193c */
[----:B------:R-:W-:-:S03]  /*a5140*/  ISETP.LT.AND P4, PT, R172, UR4, !P3 ;  /* 0x00000004ac007c0c */ /* 0x000fc6000df81270 */
[----:B-1----:R-:W3:Y:S01]  /*a5150*/  LDL.LU R147, [R1+0xe84] ;  /* 0x000e840001937983 */ /* 0x002ee20000300800 */
[----:B------:R-:W-:-:S09]  /*a5160*/  IMAD.WIDE R24, R173, 0x4, R10 ;  /* 0x00000004ad187825 */ /* 0x000fd200078e020a */
[----:B------:R1:W-:Y:S04]  /*a5170*/  @P4 STG.E desc[UR60][R24.64], R179 ;  /* 0x000000b318004986 */ /* 0x0003e8000c10193c */
[----:B-1----:R-:W3:Y:S01]  /*a5180*/  LDL.LU R179, [R1+0xe74] ;  /* 0x000e740001b37983 */ /* 0x002ee20000300800 */
[----:B------:R-:W-:Y:S01]  /*a5190*/  ISETP.LT.AND P4, PT, R219, UR4, !P3 ;  /* 0x00000004db007c0c */ /* 0x000fe2000df81270 */
[----:B------:R-:W-:-:S12]  /*a51a0*/  IMAD.WIDE R24, R173, 0x4, R12 ;  /* 0x00000004ad187825 */ /* 0x000fd800078e020c */
[----:B------:R1:W-:Y:S01]  /*a51b0*/  @P4 STG.E desc[UR60][R24.64], R177 ;  /* 0x000000b118004986 */ /* 0x0003e2000c10193c */
[----:B------:R-:W-:Y:S02]  /*a51c0*/  ISETP.LT.AND P4, PT, R217, UR4, !P3 ;  /* 0x00000004d9007c0c */ /* 0x000fe4000df81270 */
[----:B------:R-:W-:Y:S01]  /*a51d0*/  ISETP.LT.AND P3, PT, R218, UR4, !P3 ;  /* 0x00000004da007c0c */ /* 0x000fe2000df61270 */
[----:B-1----:R-:W3:Y:S01]  /*a51e0*/  LDL.LU R177, [R1+0xe64] ;  /* 0x000e640001b17983 */ /* 0x002ee20000300800 */
[----:B------:R-:W-:Y:S01]  /*a51f0*/  IMAD.WIDE R24, R173, 0x4, R14 ;  /* 0x00000004ad187825 */ /* 0x000fe200078e020e */
[----:B------:R-:W-:-:S08]  /*a5200*/  LOP3.LUT P6, RZ, R19, 0x4, RZ, 0xc0, !PT ;  /* 0x0000000413ff7812 */ /* 0x000fd000078cc0ff */
[----:B------:R1:W-:Y:S02]  /*a5210*/  @P4 STG.E desc[UR60][R24.64], R20 ;  /* 0x0000001418004986 */ /* 0x0003e4000c10193c */
[----:B-1----:R-:W-:Y:S02]  /*a5220*/  IMAD.WIDE R24, R173, 0x4, R16 ;  /* 0x00000004ad187825 */ /* 0x002fe400078e0210 */
[----:B------:R-:W3:Y:S04]  /*a5230*/  LDL.LU R173, [R1+0xc74] ;  /* 0x000c740001ad7983 */ /* 0x000ee80000300800 */
[----:B------:R-:W3:Y:S04]  /*a5240*/  LDL.LU R237, [R1+0x14c] ;  /* 0x00014c0001ed7983 */ /* 0x000ee80000300800 */
[----:B------:R-:W3:Y:S04]  /*a5250*/  LDL.LU R20, [R1+0x190] ;  /* 0x0001900001147983 */ /* 0x000ee80000300800 */
[----:B----4-:R1:W-:Y:S01]  /*a5260*/  @P3 STG.E desc[UR60][R24.64], R144 ;  /* 0x0000009018003986 */ /* 0x0103e2000c10193c */
[----:B------:R-:W-:Y:S01]  /*a5270*/  ISETP.LT.AND P3, PT, R178, UR4, !P6 ;  /* 0x00000004b2007c0c */ /* 0x000fe2000f761270 */
[----:B-1----:R-:W-:-:S12]  /*a5280*/  IMAD.WIDE R24, R236, 0x4, R2 ;  /* 0x00000004ec187825 */ /* 0x002fd800078e0202 */
[----:B--2---:R1:W-:Y:S04]  /*a5290*/  @P3 STG.E desc[UR60][R24.64], R216 ;  /* 0x000000d818003986 */ /* 0x0043e8000c10193c */
[----:B-1----:R-:W2:Y:S01]  /*a52a0*/  LDL.LU R216, [R1+0xbf4] ;  /* 0x000bf40001d87983 */ /* 0x002ea20000300800 */
[----:B------:R-:W-:-:S03]  /*a52b0*/  ISETP.LT.AND P3, PT, R176, UR4, !P6 ;  /* 0x00000004b0007c0c */ /* 0x000fc6000f761270 */
[----:B------:R-:W4:Y:S01]  /*a52c0*/  LDL.LU R144, [R1+0xa04] ;  /* 0x000a040001907983 */ /* 0x000f220000300800 */
[----:B------:R-:W-:-:S09]  /*a52d0*/  IMAD.WIDE R24, R236, 0x4, R4 ;  /* 0x00000004ec187825 */ /* 0x000fd200078e0204 */
[----:B---3--:R1:W-:Y:S01]  /*a52e0*/  @P3 STG.E desc[UR60][R24.64], R145 ;  /* 0x0000009118003986 */ /* 0x0083e2000c10193c */
[----:B------:R-:W-:-:S03]  /*a52f0*/  ISETP.LT.AND P3, PT, R175, UR4, !P6 ;  /* 0x00000004af007c0c */ /* 0x000fc6000f761270 */
[----:B-1----:R-:W3:Y:S01]  /*a5300*/  LDL.LU R145, [R1+0x7b4] ;  /* 0x0007b40001917983 */ /* 0x002ee20000300800 */
[----:B------:R-:W-:-:S09]  /*a5310*/  IMAD.WIDE R24, R236, 0x4, R6 ;  /* 0x00000004ec187825 */ /* 0x000fd200078e0206 */
        /* <DEDUP_REMOVED lines=13> */
[----:B------:R-:W-:-:S03]  /*a53f0*/  ISETP.LT.AND P3, PT, R217, UR4, !P6 ;  /* 0x00000004d9007c0c */ /* 0x000fc6000f761270 */
[----:B-1----:R-:W3:Y:S01]  /*a5400*/  LDL.LU R177, [R1+0x3a4] ;  /* 0x0003a40001b17983 */ /* 0x002ee20000300800 */
[----:B------:R-:W-:Y:S01]  /*a5410*/  IMAD.WIDE R24, R236, 0x4, R14 ;  /* 0x00000004ec187825 */ /* 0x000fe200078e020e */
[----:B------:R-:W-:-:S08]  /*a5420*/  ISETP.LT.AND P6, PT, R218, UR4, !P6 ;  /* 0x00000004da007c0c */ /* 0x000fd0000f7c1270 */
[----:B------:R1:W-:Y:S01]  /*a5430*/  @P3 STG.E desc[UR60][R24.64], R173 ;  /* 0x000000ad18003986 */ /* 0x0003e2000c10193c */
[----:B------:R-:W-:-:S03]  /*a5440*/  LOP3.LUT P5, RZ, R19, 0x2, RZ, 0xc0, !PT ;  /* 0x0000000213ff7812 */ /* 0x000fc600078ac0ff */
[----:B-1----:R-:W3:Y:S01]  /*a5450*/  LDL.LU R173, [R1+0x264] ;  /* 0x0002640001ad7983 */ /* 0x002ee20000300800 */
[----:B------:R-:W-:-:S03]  /*a5460*/  IMAD.WIDE R24, R236, 0x4, R16 ;  /* 0x00000004ec187825 */ /* 0x000fc600078e0210 */
[----:B------:R-:W3:Y:S04]  /*a5470*/  LDL.LU R236, [R1+0x194] ;  /* 0x0001940001ec7983 */ /* 0x000ee80000300800 */
[----:B--2---:R1:W-:Y:S01]  /*a5480*/  @P6 STG.E desc[UR60][R24.64], R216 ;  /* 0x000000d818006986 */ /* 0x0043e2000c10193c */
[----:B------:R-:W-:-:S03]  /*a5490*/  ISETP.LT.AND P6, PT, R178, UR4, !P5 ;  /* 0x00000004b2007c0c */ /* 0x000fc6000efc1270 */
[----:B-1----:R-:W2:Y:S01]  /*a54a0*/  LDL.LU R216, [R1+0x234] ;  /* 0x0002340001d87983 */ /* 0x002ea20000300800 */
[----:B------:R-:W-:-:S09]  /*a54b0*/  IMAD.WIDE R24, R237, 0x4, R2 ;  /* 0x00000004ed187825 */ /* 0x000fd200078e0202 */
[----:B----4-:R1:W-:Y:S01]  /*a54c0*/  @P6 STG.E desc[UR60][R24.64], R144 ;  /* 0x0000009018006986 */ /* 0x0103e2000c10193c */
[----:B------:R-:W-:-:S03]  /*a54d0*/  ISETP.LT.AND P6, PT, R176, UR4, !P5 ;  /* 0x00000004b0007c0c */ /* 0x000fc6000efc1270 */
[----:B-1----:R-:W4:Y:S01]  /*a54e0*/  LDL.LU R144, [R1+0xeb8] ;  /* 0x000eb80001907983 */ /* 0x002f220000300800 */
        /* <DEDUP_REMOVED lines=93> */
[----:B------:R-:W-:-:S05]  /*a5ac0*/  IMAD.WIDE R24, R236, 0x4, R16 ;  /* 0x00000004ec187825 */ /* 0x000fca00078e0210 */
        /* <DEDUP_REMOVED lines=25> */
[----:B------:R-:W-:Y:S01]  /*a5c60*/  ISETP.LT.AND P0, PT, R217, UR4, !P6 ;  /* 0x00000004d9007c0c */ /* 0x000fe2000f701270 */
[----:B-1----:R-:W-:Y:S02]  /*a5c70*/  IMAD.WIDE R24, R237, 0x4, R14 ;  /* 0x00000004ed187825 */ /* 0x002fe400078e020e */
[----:B------:R-:W3:Y:S10]  /*a5c80*/  LDL.LU R177, [R1+0x3ac] ;  /* 0x0003ac0001b17983 */ /* 0x000ef40000300800 */
[----:B------:R1:W-:Y:S01]  /*a5c90*/  @P0 STG.E desc[UR60][R24.64], R173 ;  /* 0x000000ad18000986 */ /* 0x0003e2000c10193c */
[----:B------:R-:W-:-:S02]  /*a5ca0*/  ISETP.LT.AND P0, PT, R218, UR4, !P6 ;  /* 0x00000004da007c0c */ /* 0x000fc4000f701270 */
[----:B------:R-:W-:Y:S01]  /*a5cb0*/  LOP3.LUT P4, RZ, R19, 0x80, RZ, 0xc0, !PT ;  /* 0x0000008013ff7812 */ /* 0x000fe2000788c0ff */
[----:B-1----:R-:W-:Y:S01]  /*a5cc0*/  IMAD.WIDE R24, R237, 0x4, R16 ;  /* 0x00000004ed187825 */ /* 0x002fe200078e0210 */
[----:B------:R-:W3:Y:S04]  /*a5cd0*/  LDL.LU R173, [R1+0x26c] ;  /* 0x00026c0001ad7983 */ /* 0x000ee80000300800 */
[----:B------:R-:W3:Y:S05]  /*a5ce0*/  LDL.LU R236, [R1+0x1c0] ;  /* 0x0001c00001ec7983 */ /* 0x000eea0000300800 */
[----:B--2---:R1:W-:Y:S01]  /*a5cf0*/  @P0 STG.E desc[UR60][R24.64], R216 ;  /* 0x000000d818000986 */ /* 0x0043e2000c10193c */
[----:B------:R-:W-:Y:S01]  /*a5d00*/  ISETP.LT.AND P0, PT, R178, UR4, !P4 ;  /* 0x00000004b2007c0c */ /* 0x000fe2000e701270 */
[----:B-1----:R-:W-:-:S02]  /*a5d10*/  IMAD.WIDE R24, R20, 0x4, R2 ;  /* 0x0000000414187825 */ /* 0x002fc400078e0202 */
[----:B------:R-:W2:Y:S10]  /*a5d20*/  LDL.LU R216, [R1+0x23c] ;  /* 0x00023c0001d87983 */ /* 0x000eb40000300800 */
[----:B----4-:R1:W-:Y:S01]  /*a5d30*/  @P0 STG.E desc[UR60][R24.64], R144 ;  /* 0x0000009018000986 */ /* 0x0103e2000c10193c */
[----:B------:R-:W-:Y:S01]  /*a5d40*/  ISETP.LT.AND P0, PT, R176, UR4, !P4 ;  /* 0x00000004b0007c0c */ /* 0x000fe2000e701270 */
[----:B-1----:R-:W-:-:S02]  /*a5d50*/  IMAD.WIDE R24, R20, 0x4, R4 ;  /* 0x0000000414187825 */ /* 0x002fc400078e0204 */
[----:B------:R-:W4:Y:S10]  /*a5d60*/  LDL.LU R144, [R1+0xf30] ;  /* 0x000f300001907983 */ /* 0x000f340000300800 */
[----:B---3--:R1:W-:Y:S01]  /*a5d70*/  @P0 STG.E desc[UR60][R24.64], R145 ;  /* 0x0000009118000986 */ /* 0x0083e2000c10193c */
[----:B------:R-:W-:Y:S01]  /*a5d80*/  ISETP.LT.AND P0, PT, R175, UR4, !P4 ;  /* 0x00000004af007c0c */ /* 0x000fe2000e701270 */
[----:B-1----:R-:W-:-:S02]  /*a5d90*/  IMAD.WIDE R24, R20, 0x4, R6 ;  /* 0x0000000414187825 */ /* 0x002fc400078e0206 */
[----:B------:R-:W3:Y:S10]  /*a5da0*/  LDL.LU R145, [R1+0xf20] ;  /* 0x000f200001917983 */ /* 0x000ef40000300800 */
[----:B------:R1:W-:Y:S01]  /*a5db0*/  @P0 STG.E desc[UR60][R24.64], R146 ;  /* 0x0000009218000986 */ /* 0x0003e2000c10193c */
[----:B------:R-:W-:Y:S01]  /*a5dc0*/  ISETP.LT.AND P0, PT, R174, UR4, !P4 ;  /* 0x00000004ae007c0c */ /* 0x000fe2000e701270 */
[----:B-1----:R-:W-:-:S02]  /*a5dd0*/  IMAD.WIDE R24, R20, 0x4, R8 ;  /* 0x0000000414187825 */ /* 0x002fc400078e0208 */
[----:B------:R-:W3:Y:S10]  /*a5de0*/  LDL.LU R146, [R1+0xef0] ;  /* 0x000ef00001927983 */ /* 0x000ef40000300800 */
[----:B------:R1:W-:Y:S01]  /*a5df0*/  @P0 STG.E desc[UR60][R24.64], R147 ;  /* 0x0000009318000986 */ /* 0x0003e2000c10193c */
[----:B------:R-:W-:Y:S01]  /*a5e00*/  ISETP.LT.AND P0, PT, R172, UR4, !P4 ;  /* 0x00000004ac007c0c */ /* 0x000fe2000e701270 */
[----:B-1----:R-:W-:-:S12]  /*a5e10*/  IMAD.WIDE R24, R20, 0x4, R10 ;  /* 0x0000000414187825 */ /* 0x002fd800078e020a */
[----:B------:R1:W-:Y:S04]  /*a5e20*/  @P0 STG.E desc[UR60][R24.64], R179 ;  /* 0x000000b318000986 */ /* 0x0003e8000c10193c */
[----:B-1----:R-:W3:Y:S01]  /*a5e30*/  LDL.LU R179, [R1+0xee0] ;  /* 0x000ee00001b37983 */ /* 0x002ee20000300800 */
[----:B------:R-:W-:-:S03]  /*a5e40*/  ISETP.LT.AND P0, PT, R219, UR4, !P4 ;  /* 0x00000004db007c0c */ /* 0x000fc6000e701270 */
[----:B------:R-:W3:Y:S01]  /*a5e50*/  LDL.LU R147, [R1+0xed0] ;  /* 0x000ed00001937983 */ /* 0x000ee20000300800 */
        /* <DEDUP_REMOVED lines=8> */
[----:B------:R-:W-:Y:S01]  /*a5ee0*/  IMAD.WIDE R24, R20, 0x4, R16 ;  /* 0x0000000414187825 */ /* 0x000fe200078e0210 */
[----:B------:R-:W-:Y:S02]  /*a5ef0*/  LOP3.LUT P5, RZ, R19, 0x200, RZ, 0xc0, !PT ;  /* 0x0000020013ff7812 */ /* 0x000fe400078ac0ff */
[----:B------:R-:W3:Y:S06]  /*a5f00*/  LDL.LU R237, [R1+0x1c4] ;  /* 0x0001c40001ed7983 */ /* 0x000eec0000300800 */
[----:B--2---:R1:W-:Y:S01]  /*a5f10*/  @P0 STG.E desc[UR60][R24.64], R216 ;  /* 0x000000d818000986 */ /* 0x0043e2000c10193c */
[----:B------:R-:W-:-:S03]  /*a5f20*/  ISETP.LT.AND P0, PT, R178, UR4, !P5 ;  /* 0x00000004b2007c0c */ /* 0x000fc6000ef01270 */
[----:B-1----:R-:W2:Y:S01]  /*a5f30*/  LDL.LU R216, [R1+0xc00] ;  /* 0x000c000001d87983 */ /* 0x002ea20000300800 */
[----:B------:R-:W-:-:S03]  /*a5f40*/  IMAD.WIDE R24, R236, 0x4, R2 ;  /* 0x00000004ec187825 */ /* 0x000fc600078e0202 */
[----:B------:R-:W2:Y:S06]  /*a5f50*/  LDL.LU R20, [R1+0x1c8] ;  /* 0x0001c80001147983 */ /* 0x000eac0000300800 */
        /* <DEDUP_REMOVED lines=198> */
[----:B------:R-:W-:-:S08]  /*a6bc0*/  LOP3.LUT P5, RZ, R19, 0x800000, RZ, 0xc0, !PT ;  /* 0x0080000013ff7812 */ /* 0x000fd000078ac0ff */
        /* <DEDUP_REMOVED lines=22> */
[C---:B-1----:R-:W-:Y:S02]  /*a6d30*/  IMAD.WIDE R24, R236.reuse, 0x4, R12 ;  /* 0x00000004ec187825 */ /* 0x042fe400078e020c */
[----:B------:R-:W3:Y:S10]  /*a6d40*/  LDL.LU R147, [R1+0x4fc] ;  /* 0x0004fc0001937983 */ /* 0x000ef40000300800 */
[----:B------:R1:W-:Y:S01]  /*a6d50*/  @P0 STG.E desc[UR60][R24.64], R177 ;  /* 0x000000b118000986 */ /* 0x0003e2000c10193c */
[----:B------:R-:W-:Y:S01]  /*a6d60*/  ISETP.LT.AND P0, PT, R217, UR4, !P5 ;  /* 0x00000004d9007c0c */ /* 0x000fe2000ef01270 */
[----:B-1----:R-:W-:-:S02]  /*a6d70*/  IMAD.WIDE R24, R236, 0x4, R14 ;  /* 0x00000004ec187825 */ /* 0x002fc400078e020e */
        /* <DEDUP_REMOVED lines=10> */
[----:B------:R-:W2:Y:S04]  /*a6e20*/  LDL.LU R216, [R1+0x25c] ;  /* 0x00025c0001d87983 */ /* 0x000ea80000300800 */
[----:B------:R-:W2:Y:S06]  /*a6e30*/  LDL.LU R236, [R1+0xfa0] ;  /* 0x000fa00001ec7983 */ /* 0x000eac0000300800 */
[----:B----4-:R1:W-:Y:S01]  /*a6e40*/  @P0 STG.E desc[UR60][R24.64], R144 ;  /* 0x0000009018000986 */ /* 0x0103e2000c10193c */
[----:B------:R-:W-:Y:S01]  /*a6e50*/  ISETP.LT.AND P0, PT, R176, UR4, !P6 ;  /* 0x00000004b0007c0c */ /* 0x000fe2000f701270 */
[----:B-1----:R-:W-:-:S02]  /*a6e60*/  IMAD.WIDE R24, R237, 0x4, R4 ;  /* 0x00000004ed187825 */ /* 0x002fc400078e0204 */
[----:B------:R-:W4:Y:S10]  /*a6e70*/  LDL.LU R144, [R1+0xf90] ;  /* 0x000f900001907983 */ /* 0x000f340000300800 */
[----:B---3--:R1:W-:Y:S01]  /*a6e80*/  @P0 STG.E desc[UR60][R24.64], R145 ;  /* 0x0000009118000986 */ /* 0x0083e2000c10193c */
[----:B------:R-:W-:Y:S01]  /*a6e90*/  ISETP.LT.AND P0, PT, R175, UR4, !P6 ;  /* 0x00000004af007c0c */ /* 0x000fe2000f701270 */
[----:B-1----:R-:W-:-:S12]  /*a6ea0*/  IMAD.WIDE R24, R237, 0x4, R6 ;  /* 0x00000004ed187825 */ /* 0x002fd800078e0206 */
[----:B------:R1:W-:Y:S01]  /*a6eb0*/  @P0 STG.E desc[UR60][R24.64], R146 ;  /* 0x0000009218000986 */ /* 0x0003e2000c10193c */
[----:B------:R-:W-:Y:S01]  /*a6ec0*/  ISETP.LT.AND P0, PT, R174, UR4, !P6 ;  /* 0x00000004ae007c0c */ /* 0x000fe2000f701270 */
[----:B-1----:R-:W-:-:S12]  /*a6ed0*/  IMAD.WIDE R24, R237, 0x4, R8 ;  /* 0x00000004ed187825 */ /* 0x002fd800078e0208 */
[----:B------:R1:W-:Y:S04]  /*a6ee0*/  @P0 STG.E desc[UR60][R24.64], R179 ;  /* 0x000000b318000986 */ /* 0x0003e8000c10193c */
[----:B-1----:R-:W3:Y:S04]  /*a6ef0*/  LDL.LU R179, [R1+0xf80] ;  /* 0x000f800001b37983 */ /* 0x002ee80000300800 */
[----:B------:R-:W3:Y:S04]  /*a6f00*/  LDL.LU R145, [R1+0xf70] ;  /* 0x000f700001917983 */ /* 0x000ee80000300800 */
[----:B------:R-:W3:Y:S01]  /*a6f10*/  LDL.LU R146, [R1+0xf60] ;  /* 0x000f600001927983 */ /* 0x000ee20000300800 */
[----:B------:R-:W-:Y:S01]  /*a6f20*/  ISETP.LT.AND P0, PT, R172, UR4, !P6 ;  /* 0x00000004ac007c0c */ /* 0x000fe2000f701270 */
[----:B------:R-:W-:-:S12]  /*a6f30*/  IMAD.WIDE R24, R237, 0x4, R10 ;  /* 0x00000004ed187825 */ /* 0x000fd800078e020a */
[----:B------:R1:W-:Y:S01]  /*a6f40*/  @P0 STG.E desc[UR60][R24.64], R147 ;  /* 0x0000009318000986 */ /* 0x0003e2000c10193c */
[----:B------:R-:W-:Y:S01]  /*a6f50*/  ISETP.LT.AND P0, PT, R219, UR4, !P6 ;  /* 0x00000004db007c0c */ /* 0x000fe2000f701270 */
[----:B-1----:R-:W-:Y:S02]  /*a6f60*/  IMAD.WIDE R24, R237, 0x4, R12 ;  /* 0x00000004ed187825 */ /* 0x002fe400078e020c */
        /* <DEDUP_REMOVED lines=9> */
[----:B------:R-:W3:Y:S09]  /*a7000*/  LDL.LU R173, [R1+0x220] ;  /* 0x0002200001ad7983 */ /* 0x000ef20000300800 */
[----:B--2---:R1:W-:Y:S01]  /*a7010*/  @P0 STG.E desc[UR60][R24.64], R216 ;  /* 0x000000d818000986 */ /* 0x0043e2000c10193c */
[----:B------:R-:W-:-:S03]  /*a7020*/  ISETP.LT.AND P0, PT, R178, UR4, !P4 ;  /* 0x00000004b2007c0c */ /* 0x000fc6000e701270 */
[----:B-1----:R-:W2:Y:S01]  /*a7030*/  LDL.LU R216, [R1+0xf10] ;  /* 0x000f100001d87983 */ /* 0x002ea20000300800 */
[----:B------:R-:W-:-:S03]  /*a7040*/  IMAD.WIDE R24, R20, 0x4, R2 ;  /* 0x0000000414187825 */ /* 0x000fc600078e0202 */
[----:B------:R-:W2:Y:S06]  /*a7050*/  LDL.LU R237, [R1+0x224] ;  /* 0x0002240001ed7983 */ /* 0x000eac0000300800 */
[----:B------:R1:W-:Y:S01]  /*a7060*/  @P0 STG.E desc[UR60][R24.64], R236 ;  /* 0x000000ec18000986 */ /* 0x0003e2000c10193c */
[----:B------:R-:W-:-:S03]  /*a7070*/  ISETP.LT.AND P0, PT, R176, UR4, !P4 ;  /* 0x00000004b0007c0c */ /* 0x000fc6000e701270 */
[----:B-1----:R-:W2:Y:S01]  /*a7080*/  LDL.LU R236, [R1+0xc50] ;  /* 0x000c500001ec7983 */ /* 0x002ea20000300800 */
[----:B------:R-:W-:-:S09]  /*a7090*/  IMAD.WIDE R24, R20, 0x4, R4 ;  /* 0x0000000414187825 */ /* 0x000fd200078e0204 */
[----:B----4-:R1:W-:Y:S01]  /*a70a0*/  @P0 STG.E desc[UR60][R24.64], R144 ;  /* 0x0000009018000986 */ /* 0x0103e2000c10193c */
[----:B------:R-:W-:-:S03]  /*a70b0*/  ISETP.LT.AND P0, PT, R175, UR4, !P4 ;  /* 0x00000004af007c0c */ /* 0x000fc6000e701270 */
[----:B-1----:R-:W4:Y:S01]  /*a70c0*/  LDL.LU R144, [R1+0xc10] ;  /* 0x000c100001907983 */ /* 0x002f220000300800 */
[----:B------:R-:W-:-:S09]  /*a70d0*/  IMAD.WIDE R24, R20, 0x4, R6 ;  /* 0x0000000414187825 */ /* 0x000fd200078e0206 */
[----:B---3--:R1:W-:Y:S04]  /*a70e0*/  @P0 STG.E desc[UR60][R24.64], R179 ;  /* 0x000000b318000986 */ /* 0x0083e8000c10193c */
[----:B-1----:R-:W3:Y:S01]  /*a70f0*/  LDL.LU R179, [R1+0x9e0] ;  /* 0x0009e00001b37983 */ /* 0x002ee20000300800 */
[----:B------:R-:W-:Y:S01]  /*a7100*/  ISETP.LT.AND P0, PT, R174, UR4, !P4 ;  /* 0x00000004ae007c0c */ /* 0x000fe2000e701270 */
[----:B------:R-:W-:-:S12]  /*a7110*/  IMAD.WIDE R24, R20, 0x4, R8 ;  /* 0x0000000414187825 */ /* 0x000fd800078e0208 */
        /* <DEDUP_REMOVED lines=218> */
[----:B------:R-:W-:Y:S01]  /*a7ec0*/  LOP3.LUT P2, RZ, R18, 0x4000000, RZ, 0xc0, !PT ;  /* 0x0400000012ff7812 */ /* 0x000fe2000784c0ff */
[----:B------:R-:W-:Y:S02]  /*a7ed0*/  IMAD.WIDE R24, R20, 0x4, R16 ;  /* 0x0000000414187825 */ /* 0x000fe400078e0210 */
[----:B------:R-:W3:Y:S01]  /*a7ee0*/  LDL.LU R237, [R1+0x24c] ;  /* 0x00024c0001ed7983 */ /* 0x000ee20000300800 */
[----:B------:R-:W-:-:S05]  /*a7ef0*/  ISETP.LT.AND P0, PT, R178, UR4, !P2 ;  /* 0x00000004b2007c0c */ /* 0x000fca000d701270 */
[----:B--2---:R1:W-:Y:S02]  /*a7f00*/  @P1 STG.E desc[UR60][R24.64], R216 ;  /* 0x000000d818001986 */ /* 0x0043e4000c10193c */
[C---:B-1----:R-:W-:Y:S02]  /*a7f10*/  IMAD.WIDE R24, R173.reuse, 0x4, R2 ;  /* 0x00000004ad187825 */ /* 0x042fe400078e0202 */
[----:B------:R-:W2:Y:S04]  /*a7f20*/  LDL.LU R216, [R1+0x46c] ;  /* 0x00046c0001d87983 */ /* 0x000ea80000300800 */
[----:B------:R1:W-:Y:S01]  /*a7f30*/  @P0 STG.E desc[UR60][R24.64], R236 ;  /* 0x000000ec18000986 */ /* 0x0003e2000c10193c */
[----:B------:R-:W-:Y:S01]  /*a7f40*/  ISETP.LT.AND P0, PT, R176, UR4, !P2 ;  /* 0x00000004b0007c0c */ /* 0x000fe2000d701270 */
[----:B-1----:R-:W-:-:S12]  /*a7f50*/  IMAD.WIDE R24, R173, 0x4, R4 ;  /* 0x00000004ad187825 */ /* 0x002fd800078e0204 */
        /* <DEDUP_REMOVED lines=22> */
[----:B------:R-:W-:Y:S01]  /*a80c0*/  IMAD.WIDE R24, R173, 0x4, R16 ;  /* 0x00000004ad187825 */ /* 0x000fe200078e0210 */
[----:B------:R-:W-:Y:S02]  /*a80d0*/  ISETP.LT.AND P2, PT, R218, UR4, !P2 ;  /* 0x00000004da007c0c */ /* 0x000fe4000d741270 */
[----:B------:R-:W3:Y:S01]  /*a80e0*/  LDL.LU R173, [R1+0xfb0] ;  /* 0x000fb00001ad7983 */ /* 0x000ee20000300800 */
[----:B------:R-:W-:-:S03]  /*a80f0*/  LOP3.LUT P1, RZ, R21, 0x800, RZ, 0xc0, !PT ;  /* 0x0000080015ff7812 */ /* 0x000fc6000782c0ff */
[----:B------:R-:W3:Y:S01]  /*a8100*/  LDL.LU R20, [R1+0x280] ;  /* 0x0002800001147983 */ /* 0x000ee20000300800 */
[----:B------:R-:W-:-:S06]  /*a8110*/  ISETP.LT.AND P0, PT, R178, UR4, !P1 ;  /* 0x00000004b2007c0c */ /* 0x000fcc000cf01270 */
[----:B--2---:R1:W-:Y:S04]  /*a8120*/  @P2 STG.E desc[UR60][R24.64], R216 ;  /* 0x000000d818002986 */ /* 0x0043e8000c10193c */
[----:B-1----:R-:W2:Y:S01]  /*a8130*/  LDL.LU R216, [R1+0xf00] ;  /* 0x000f000001d87983 */ /* 0x002ea20000300800 */
[----:B------:R-:W-:-:S03]  /*a8140*/  IMAD.WIDE R24, R237, 0x4, R2 ;  /* 0x00000004ed187825 */ /* 0x000fc600078e0202 */
[----:B------:R-:W2:Y:S04]  /*a8150*/  LDL.LU R236, [R1+0x284] ;  /* 0x0002840001ec7983 */ /* 0x000ea80000300800 */
        /* <DEDUP_REMOVED lines=202> */
[----:B------:R-:W-:-:S03]  /*a8e00*/  IMAD.WIDE R24, R237, 0x4, R2 ;  /* 0x00000004ed187825 */ /* 0x000fc600078e0202 */
[----:B------:R-:W2:Y:S06]  /*a8e10*/  LDL.LU R236, [R1+0xdfc] ;  /* 0x000dfc0001ec7983 */ /* 0x000eac0000300800 */
[----:B----4-:R1:W-:Y:S01]  /*a8e20*/  @P0 STG.E desc[UR60][R24.64], R144 ;  /* 0x0000009018000986 */ /* 0x0103e2000c10193c */
[----:B------:R-:W-:Y:S01]  /*a8e30*/  ISETP.LT.AND P0, PT, R176, UR4, !P1 ;  /* 0x00000004b0007c0c */ /* 0x000fe2000cf01270 */
[----:B-1----:R-:W-:-:S12]  /*a8e40*/  IMAD.WIDE R24, R237, 0x4, R4 ;  /* 0x00000004ed187825 */ /* 0x002fd800078e0204 */
[----:B---3--:R1:W-:Y:S04]  /*a8e50*/  @P0 STG.E desc[UR60][R24.64], R179 ;  /* 0x000000b318000986 */ /* 0x0083e8000c10193c */
[----:B-1----:R-:W3:Y:S01]  /*a8e60*/  LDL.LU R179, [R1+0xc4c] ;  /* 0x000c4c0001b37983 */ /* 0x002ee20000300800 */
[----:B------:R-:W-:-:S03]  /*a8e70*/  ISETP.LT.AND P0, PT, R175, UR4, !P1 ;  /* 0x00000004af007c0c */ /* 0x000fc6000cf01270 */
[----:B------:R-:W4:Y:S01]  /*a8e80*/  LDL.LU R144, [R1+0xc2c] ;  /* 0x000c2c0001907983 */ /* 0x000f220000300800 */
[----:B------:R-:W-:-:S09]  /*a8e90*/  IMAD.WIDE R24, R237, 0x4, R6 ;  /* 0x00000004ed187825 */ /* 0x000fd200078e0206 */
[----:B------:R1:W-:Y:S01]  /*a8ea0*/  @P0 STG.E desc[UR60][R24.64], R145 ;  /* 0x0000009118000986 */ /* 0x0003e2000c10193c */
[----:B------:R-:W-:-:S03]  /*a8eb0*/  ISETP.LT.AND P0, PT, R174, UR4, !P1 ;  /* 0x00000004ae007c0c */ /* 0x000fc6000cf01270 */
[----:B-1----:R-:W4:Y:S01]  /*a8ec0*/  LDL.LU R145, [R1+0x9dc] ;  /* 0x0009dc0001917983 */ /* 0x002f220000300800 */
[----:B------:R-:W-:-:S09]  /*a8ed0*/  IMAD.WIDE R24, R237, 0x4, R8 ;  /* 0x00000004ed187825 */ /* 0x000fd200078e0208 */
[----:B------:R1:W-:Y:S04]  /*a8ee0*/  @P0 STG.E desc[UR60][R24.64], R146 ;  /* 0x0000009218000986 */ /* 0x0003e8000c10193c */
[----:B-1----:R-:W4:Y:S01]  /*a8ef0*/  LDL.LU R146, [R1+0x76c] ;  /* 0x00076c0001927983 */ /* 0x002f220000300800 */
[----:B------:R-:W-:Y:S01]  /*a8f00*/  ISETP.LT.AND P0, PT, R172, UR4, !P1 ;  /* 0x00000004ac007c0c */ /* 0x000fe2000cf01270 */
[----:B------:R-:W-:-:S12]  /*a8f10*/  IMAD.WIDE R24, R237, 0x4, R10 ;  /* 0x00000004ed187825 */ /* 0x000fd800078e020a */
[----:B------:R1:W-:Y:S01]  /*a8f20*/  @P0 STG.E desc[UR60][R24.64], R147 ;  /* 0x0000009318000986 */ /* 0x0003e2000c10193c */
[----:B------:R-:W-:Y:S01]  /*a8f30*/  ISETP.LT.AND P0, PT, R219, UR4, !P1 ;  /* 0x00000004db007c0c */ /* 0x000fe2000cf01270 */
[----:B-1----:R-:W-:-:S12]  /*a8f40*/  IMAD.WIDE R24, R237, 0x4, R12 ;  /* 0x00000004ed187825 */ /* 0x002fd800078e020c */
[----:B------:R1:W-:Y:S01]  /*a8f50*/  @P0 STG.E desc[UR60][R24.64], R177 ;  /* 0x000000b118000986 */ /* 0x0003e2000c10193c */
[----:B------:R-:W-:Y:S01]  /*a8f60*/  ISETP.LT.AND P0, PT, R217, UR4, !P1 ;  /* 0x00000004d9007c0c */ /* 0x000fe2000cf01270 */
[----:B-1----:R-:W-:Y:S02]  /*a8f70*/  IMAD.WIDE R24, R237, 0x4, R14 ;  /* 0x00000004ed187825 */ /* 0x002fe400078e020e */
[----:B------:R-:W4:Y:S10]  /*a8f80*/  LDL.LU R177, [R1+0x5cc] ;  /* 0x0005cc0001b17983 */ /* 0x000f340000300800 */
[----:B------:R1:W-:Y:S01]  /*a8f90*/  @P0 STG.E desc[UR60][R24.64], R173 ;  /* 0x000000ad18000986 */ /* 0x0003e2000c10193c */
[----:B------:R-:W-:-:S02]  /*a8fa0*/  ISETP.LT.AND P0, PT, R218, UR4, !P1 ;  /* 0x00000004da007c0c */ /* 0x000fc4000cf01270 */
[----:B------:R-:W-:Y:S01]  /*a8fb0*/  LOP3.LUT P2, RZ, R21, 0x1000000, RZ, 0xc0, !PT ;  /* 0x0100000015ff7812 */ /* 0x000fe2000784c0ff */
[----:B-1----:R-:W-:Y:S01]  /*a8fc0*/  IMAD.WIDE R24, R237, 0x4, R16 ;  /* 0x00000004ed187825 */ /* 0x002fe200078e0210 */
[----:B------:R-:W4:Y:S04]  /*a8fd0*/  LDL.LU R173, [R1+0x51c] ;  /* 0x00051c0001ad7983 */ /* 0x000f280000300800 */
[----:B------:R-:W4:Y:S05]  /*a8fe0*/  LDL.LU R147, [R1+0x9c0] ;  /* 0x0009c00001937983 */ /* 0x000f2a0000300800 */
[----:B--2---:R1:W-:Y:S01]  /*a8ff0*/  @P0 STG.E desc[UR60][R24.64], R216 ;  /* 0x000000d818000986 */ /* 0x0043e2000c10193c */
[----:B------:R-:W-:Y:S01]  /*a9000*/  ISETP.LT.AND P0, PT, R178, UR4, !P2 ;  /* 0x00000004b2007c0c */ /* 0x000fe2000d701270 */
[----:B-1----:R-:W-:-:S02]  /*a9010*/  IMAD.WIDE R24, R20, 0x4, R2 ;  /* 0x0000000414187825 */ /* 0x002fc400078e0202 */
[----:B------:R-:W2:Y:S10]  /*a9020*/  LDL.LU R216, [R1+0x45c] ;  /* 0x00045c0001d87983 */ /* 0x000eb40000300800 */
[----:B------:R1:W-:Y:S01]  /*a9030*/  @P0 STG.E desc[UR60][R24.64], R236 ;  /* 0x000000ec18000986 */ /* 0x0003e2000c10193c */
[----:B------:R-:W-:Y:S01]  /*a9040*/  ISETP.LT.AND P0, PT, R176, UR4, !P2 ;  /* 0x00000004b0007c0c */ /* 0x000fe2000d701270 */
[----:B-1----:R-:W-:-:S12]  /*a9050*/  IMAD.WIDE R24, R20, 0x4, R4 ;  /* 0x0000000414187825 */ /* 0x002fd800078e0204 */
[----:B---3--:R1:W-:Y:S04]  /*a9060*/  @P0 STG.E desc[UR60][R24.64], R179 ;  /* 0x000000b318000986 */ /* 0x0083e8000c10193c */
[----:B-1----:R-:W3:Y:S01]  /*a9070*/  LDL.LU R179, [R1+0x10b0] ;  /* 0x0010b00001b37983 */ /* 0x002ee20000300800 */
[----:B------:R-:W-:-:S03]  /*a9080*/  ISETP.LT.AND P0, PT, R175, UR4, !P2 ;  /* 0x00000004af007c0c */ /* 0x000fc6000d701270 */
[----:B------:R-:W3:Y:S01]  /*a9090*/  LDL.LU R236, [R1+0x10a0] ;  /* 0x0010a00001ec7983 */ /* 0x000ee20000300800 */
[----:B------:R-:W-:-:S09]  /*a90a0*/  IMAD.WIDE R24, R20, 0x4, R6 ;  /* 0x0000000414187825 */ /* 0x000fd200078e0206 */
[----:B----4-:R1:W-:Y:S01]  /*a90b0*/  @P0 STG.E desc[UR60][R24.64], R144 ;  /* 0x0000009018000986 */ /* 0x0103e2000c10193c */
[----:B------:R-:W-:-:S03]  /*a90c0*/  ISETP.LT.AND P0, PT, R174, UR4, !P2 ;  /* 0x00000004ae007c0c */ /* 0x000fc6000d701270 */
[----:B-1----:R-:W4:Y:S01]  /*a90d0*/  LDL.LU R144, [R1+0x1090] ;  /* 0x0010900001907983 */ /* 0x002f220000300800 */
        /* <DEDUP_REMOVED lines=10> */
[----:B------:R-:W-:-:S03]  /*a9180*/  ISETP.LT.AND P0, PT, R217, UR4, !P2 ;  /* 0x00000004d9007c0c */ /* 0x000fc6000d701270 */
[----:B-1----:R-:W4:Y:S01]  /*a9190*/  LDL.LU R177, [R1+0x1060] ;  /* 0x0010600001b17983 */ /* 0x002f220000300800 */
[----:B------:R-:W-:-:S09]  /*a91a0*/  IMAD.WIDE R24, R20, 0x4, R14 ;  /* 0x0000000414187825 */ /* 0x000fd200078e020e */
[----:B------:R1:W-:Y:S01]  /*a91b0*/  @P0 STG.E desc[UR60][R24.64], R173 ;  /* 0x000000ad18000986 */ /* 0x0003e2000c10193c */
[----:B------:R-:W-:-:S03]  /*a91c0*/  ISETP.LT.AND P0, PT, R218, UR4, !P2 ;  /* 0x00000004da007c0c */ /* 0x000fc6000d701270 */
[----:B-1----:R-:W4:Y:S01]  /*a91d0*/  LDL.LU R173, [R1+0x1040] ;  /* 0x0010400001ad7983 */ /* 0x002f220000300800 */
[----:B------:R-:W-:Y:S01]  /*a91e0*/  IMAD.WIDE R24, R20, 0x4, R16 ;  /* 0x0000000414187825 */ /* 0x000fe200078e0210 */
[----:B------:R-:W-:Y:S02]  /*a91f0*/  LOP3.LUT P6, RZ, R21, 0x8000000, RZ, 0xc0, !PT ;  /* 0x0800000015ff7812 */ /* 0x000fe400078cc0ff */
[----:B------:R-:W4:Y:S04]  /*a9200*/  LDL.LU R237, [R1+0x9c8] ;  /* 0x0009c80001ed7983 */ /* 0x000f280000300800 */
[----:B------:R-:W4:Y:S04]  /*a9210*/  LDL.LU R20, [R1+0xe10] ;  /* 0x000e100001147983 */ /* 0x000f280000300800 */
[----:B--2---:R1:W-:Y:S01]  /*a9220*/  @P0 STG.E desc[UR60][R24.64], R216 ;  /* 0x000000d818000986 */ /* 0x0043e2000c10193c */
[----:B------:R-:W-:Y:S01]  /*a9230*/  ISETP.LT.AND P0, PT, R178, UR4, !P6 ;  /* 0x00000004b2007c0c */ /* 0x000fe2000f701270 */
[----:B-1----:R-:W-:-:S02]  /*a9240*/  IMAD.WIDE R24, R147, 0x4, R2 ;  /* 0x0000000493187825 */ /* 0x002fc400078e0202 */
[----:B------:R-:W2:Y:S10]  /*a9250*/  LDL.LU R216, [R1+0x1050] ;  /* 0x0010500001d87983 */ /* 0x000eb40000300800 */
[----:B---3--:R1:W-:Y:S04]  /*a9260*/  @P0 STG.E desc[UR60][R24.64], R179 ;  /* 0x000000b318000986 */ /* 0x0083e8000c10193c */
[----:B-1----:R-:W3:Y:S01]  /*a9270*/  LDL.LU R179, [R1+0xc30] ;  /* 0x000c300001b37983 */ /* 0x002ee20000300800 */
[----:B------:R-:W-:Y:S01]  /*a9280*/  ISETP.LT.AND P0, PT, R176, UR4, !P6 ;  /* 0x00000004b0007c0c */ /* 0x000fe2000f701270 */
[----:B------:R-:W-:-:S12]  /*a9290*/  IMAD.WIDE R24, R147, 0x4, R4 ;  /* 0x0000000493187825 */ /* 0x000fd800078e0204 */
        /* <DEDUP_REMOVED lines=25> */
[----:B------:R-:W4:Y:S06]  /*a9430*/  LDL.LU R147, [R1+0x1054] ;  /* 0x0010540001937983 */ /* 0x000f2c0000300800 */
[----:B------:R1:W-:Y:S01]  /*a9440*/  @P0 STG.E desc[UR60][R24.64], R20 ;  /* 0x0000001418000986 */ /* 0x0003e2000c10193c */
[----:B------:R-:W-:-:S03]  /*a9450*/  ISETP.LT.AND P0, PT, R178, UR4, !P1 ;  /* 0x00000004b2007c0c */ /* 0x000fc6000cf01270 */
[----:B-1----:R-:W4:Y:S01]  /*a9460*/  LDL.LU R20, [R1+0x70] ;  /* 0x0000700001147983 */ /* 0x002f220000300800 */
[----:B------:R-:W-:-:S09]  /*a9470*/  IMAD.WIDE R24, R237, 0x4, R2 ;  /* 0x00000004ed187825 */ /* 0x000fd200078e0202 */
[----:B---3--:R1:W-:Y:S04]  /*a9480*/  @P0 STG.E desc[UR60][R24.64], R179 ;  /* 0x000000b318000986 */ /* 0x0083e8000c10193c */
[----:B-1----:R-:W3:Y:S01]  /*a9490*/  LDL.LU R179, [R1+0x10b4] ;  /* 0x0010b40001b37983 */ /* 0x002ee20000300800 */
[----:B------:R-:W-:Y:S01]  /*a94a0*/  ISETP.LT.AND P0, PT, R176, UR4, !P1 ;  /* 0x00000004b0007c0c */ /* 0x000fe2000cf01270 */
[----:B------:R-:W-:-:S12]  /*a94b0*/  IMAD.WIDE R24, R237, 0x4, R4 ;  /* 0x00000004ed187825 */ /* 0x000fd800078e0204 */
        /* <DEDUP_REMOVED lines=126> */
[----:B------:R-:W-:-:S08]  /*a9ca0*/  LOP3.LUT P2, RZ, R22, 0x20, RZ, 0xc0, !PT ;  /* 0x0000002016ff7812 */ /* 0x000fd0000784c0ff */
        /* <DEDUP_REMOVED lines=26> */
[----:B-1----:R-:W-:Y:S02]  /*a9e50*/  IMAD.WIDE R24, R216, 0x4, R14 ;  /* 0x00000004d8187825 */ /* 0x002fe400078e020e */
[----:B------:R-:W4:Y:S10]  /*a9e60*/  LDL.LU R177, [R1+0x106c] ;  /* 0x00106c0001b17983 */ /* 0x000f340000300800 */
[----:B------:R1:W-:Y:S01]  /*a9e70*/  @P0 STG.E desc[UR60][R24.64], R173 ;  /* 0x000000ad18000986 */ /* 0x0003e2000c10193c */
[----:B------:R-:W-:-:S02]  /*a9e80*/  ISETP.LT.AND P0, PT, R218, UR4, !P2 ;  /* 0x00000004da007c0c */ /* 0x000fc4000d701270 */
[----:B------:R-:W-:Y:S01]  /*a9e90*/  LOP3.LUT P6, RZ, R22, 0x80, RZ, 0xc0, !PT ;  /* 0x0000008016ff7812 */ /* 0x000fe200078cc0ff */
[----:B-1----:R-:W-:Y:S02]  /*a9ea0*/  IMAD.WIDE R24, R216, 0x4, R16 ;  /* 0x00000004d8187825 */ /* 0x002fe400078e0210 */
[----:B------:R-:W4:Y:S04]  /*a9eb0*/  LDL.LU R216, [R1+0x104c] ;  /* 0x00104c0001d87983 */ /* 0x000f280000300800 */
[----:B------:R-:W4:Y:S04]  /*a9ec0*/  LDL.LU R173, [R1+0x10f8] ;  /* 0x0010f80001ad7983 */ /* 0x000f280000300800 */
[----:B------:R1:W-:Y:S01]  /*a9ed0*/  @P0 STG.E desc[UR60][R24.64], R20 ;  /* 0x0000001418000986 */ /* 0x0003e2000c10193c */
[----:B------:R-:W-:Y:S01]  /*a9ee0*/  ISETP.LT.AND P0, PT, R178, UR4, !P6 ;  /* 0x00000004b2007c0c */ /* 0x000fe2000f701270 */
[----:B-1----:R-:W-:-:S12]  /*a9ef0*/  IMAD.WIDE R24, R147, 0x4, R2 ;  /* 0x0000000493187825 */ /* 0x002fd800078e0202 */
[----:B---3--:R1:W-:Y:S04]  /*a9f00*/  @P0 STG.E desc[UR60][R24.64], R179 ;  /* 0x000000b318000986 */ /* 0x0083e8000c10193c */
[----:B-1----:R-:W3:Y:S04]  /*a9f10*/  LDL.LU R179, [R1+0xe1c] ;  /* 0x000e1c0001b37983 */ /* 0x002ee80000300800 */
[----:B------:R-:W3:Y:S04]  /*a9f20*/  LDL.LU R239, [R1+0xc3c] ;  /* 0x000c3c0001ef7983 */ /* 0x000ee80000300800 */
[----:B------:R-:W3:Y:S01]  /*a9f30*/  LDL.LU R237, [R1+0xb7c] ;  /* 0x000b7c0001ed7983 */ /* 0x000ee20000300800 */
[----:B------:R-:W-:-:S03]  /*a9f40*/  ISETP.LT.AND P0, PT, R176, UR4, !P6 ;  /* 0x00000004b0007c0c */ /* 0x000fc6000f701270 */
[----:B------:R-:W3:Y:S01]  /*a9f50*/  LDL.LU R20, [R1+0x2cc] ;  /* 0x0002cc0001147983 */ /* 0x000ee20000300800 */
[----:B------:R-:W-:-:S09]  /*a9f60*/  IMAD.WIDE R24, R147, 0x4, R4 ;  /* 0x0000000493187825 */ /* 0x000fd200078e0204 */
        /* <DEDUP_REMOVED lines=23> */
[----:B------:R-:W-:-:S03]  /*aa0e0*/  IMAD.WIDE R24, R147, 0x4, R16 ;  /* 0x0000000493187825 */ /* 0x000fc600078e0210 */
[----:B------:R-:W4:Y:S01]  /*aa0f0*/  LDL.LU R147, [R1+0x30] ;  /* 0x0000300001937983 */ /* 0x000f220000300800 */
[----:B------:R-:W-:-:S05]  /*aa100*/  LOP3.LUT P1, RZ, R22, 0x200, RZ, 0xc0, !PT ;  /* 0x0000020016ff7812 */ /* 0x000fca000782c0ff */
[----:B---3--:R1:W-:Y:S04]  /*aa110*/  @P0 STG.E desc[UR60][R24.64], R179 ;  /* 0x000000b318000986 */ /* 0x0083e8000c10193c */
[----:B-1----:R-:W3:Y:S01]  /*aa120*/  LDL.LU R179, [R1] ;  /* 0x0000000001b37983 */ /* 0x002ee20000300800 */
[----:B------:R-:W-:Y:S01]  /*aa130*/  ISETP.LT.AND P0, PT, R178, UR4, !P1 ;  /* 0x00000004b2007c0c */ /* 0x000fe2000cf01270 */
[----:B------:R-:W-:-:S12]  /*aa140*/  IMAD.WIDE R24, R173, 0x4, R2 ;  /* 0x00000004ad187825 */ /* 0x000fd800078e0202 */
[----:B------:R1:W-:Y:S01]  /*aa150*/  @P0 STG.E desc[UR60][R24.64], R239 ;  /* 0x000000ef18000986 */ /* 0x0003e2000c10193c */
[----:B------:R-:W-:Y:S01]  /*aa160*/  ISETP.LT.AND P0, PT, R176, UR4, !P1 ;  /* 0x00000004b0007c0c */ /* 0x000fe2000cf01270 */
[----:B-1----:R-:W-:-:S12]  /*aa170*/  IMAD.WIDE R24, R173, 0x4, R4 ;  /* 0x00000004ad187825 */ /* 0x002fd800078e0204 */
[----:B------:R1:W-:Y:S01]  /*aa180*/  @P0 STG.E desc[UR60][R24.64], R237 ;  /* 0x000000ed18000986 */ /* 0x0003e2000c10193c */
[----:B------:R-:W-:Y:S01]  /*aa190*/  ISETP.LT.AND P0, PT, R175, UR4, !P1 ;  /* 0x00000004af007c0c */ /* 0x000fe2000cf01270 */
[----:B-1----:R-:W-:-:S12]  /*aa1a0*/  IMAD.WIDE R24, R173, 0x4, R6 ;  /* 0x00000004ad187825 */ /* 0x002fd800078e0206 */
[----:B------:R1:W-:Y:S01]  /*aa1b0*/  @P0 STG.E desc[UR60][R24.64], R20 ;  /* 0x0000001418000986 */ /* 0x0003e2000c10193c */
[----:B------:R-:W-:Y:S01]  /*aa1c0*/  ISETP.LT.AND P0, PT, R174, UR4, !P1 ;  /* 0x00000004ae007c0c */ /* 0x000fe2000cf01270 */
[----:B-1----:R-:W-:-:S12]  /*aa1d0*/  IMAD.WIDE R24, R173, 0x4, R8 ;  /* 0x00000004ad187825 */ /* 0x002fd800078e0208 */
[----:B--2---:R1:W-:Y:S01]  /*aa1e0*/  @P0 STG.E desc[UR60][R24.64], R236 ;  /* 0x000000ec18000986 */ /* 0x0043e2000c10193c */
[----:B------:R-:W-:Y:S01]  /*aa1f0*/  ISETP.LT.AND P0, PT, R172, UR4, !P1 ;  /* 0x00000004ac007c0c */ /* 0x000fe2000cf01270 */
[----:B-1----:R-:W-:-:S12]  /*aa200*/  IMAD.WIDE R24, R173, 0x4, R10 ;  /* 0x00000004ad187825 */ /* 0x002fd800078e020a */
[----:B----4-:R1:W-:Y:S01]  /*aa210*/  @P0 STG.E desc[UR60][R24.64], R144 ;  /* 0x0000009018000986 */ /* 0x0103e2000c10193c */
[----:B------:R-:W-:Y:S01]  /*aa220*/  ISETP.LT.AND P0, PT, R219, UR4, !P1 ;  /* 0x00000004db007c0c */ /* 0x000fe2000cf01270 */
[----:B-1----:R-:W-:-:S12]  /*aa230*/  IMAD.WIDE R24, R173, 0x4, R12 ;  /* 0x00000004ad187825 */ /* 0x002fd800078e020c */
[----:B------:R1:W-:Y:S01]  /*aa240*/  @P0 STG.E desc[UR60][R24.64], R145 ;  /* 0x0000009118000986 */ /* 0x0003e2000c10193c */
[----:B------:R-:W-:Y:S01]  /*aa250*/  ISETP.LT.AND P0, PT, R217, UR4, !P1 ;  /* 0x00000004d9007c0c */ /* 0x000fe2000cf01270 */
[----:B-1----:R-:W-:-:S12]  /*aa260*/  IMAD.WIDE R24, R173, 0x4, R14 ;  /* 0x00000004ad187825 */ /* 0x002fd800078e020e */
[----:B------:R1:W-:Y:S02]  /*aa270*/  @P0 STG.E desc[UR60][R24.64], R146 ;  /* 0x0000009218000986 */ /* 0x0003e4000c10193c */
[----:B-1----:R-:W-:Y:S02]  /*aa280*/  IMAD.WIDE R24, R173, 0x4, R16 ;  /* 0x00000004ad187825 */ /* 0x002fe400078e0210 */
[----:B------:R-:W2:Y:S01]  /*aa290*/  LDL.LU R173, [R1+0x1108] ;  /* 0x0011080001ad7983 */ /* 0x000ea20000300800 */
[----:B------:R-:W-:Y:S02]  /*aa2a0*/  ISETP.LT.AND P0, PT, R218, UR4, !P1 ;  /* 0x00000004da007c0c */ /* 0x000fe4000cf01270 */
[----:B------:R-:W-:-:S11]  /*aa2b0*/  LOP3.LUT P2, RZ, R22, 0x1000, RZ, 0xc0, !PT ;  /* 0x0000100016ff7812 */ /* 0x000fd6000784c0ff */
[----:B------:R1:W-:Y:S01]  /*aa2c0*/  @P0 STG.E desc[UR60][R24.64], R177 ;  /* 0x000000b118000986 */ /* 0x0003e2000c10193c */
[----:B------:R-:W-:Y:S01]  /*aa2d0*/  ISETP.LT.AND P0, PT, R178, UR4, !P2 ;  /* 0x00000004b2007c0c */ /* 0x000fe2000d701270 */
[----:B-1----:R-:W-:Y:S02]  /*aa2e0*/  IMAD.WIDE R24, R216, 0x4, R2 ;  /* 0x00000004d8187825 */ /* 0x002fe400078e0202 */
[----:B------:R-:W4:Y:S10]  /*aa2f0*/  LDL.LU R177, [R1+0x1128] ;  /* 0x0011280001b17983 */ /* 0x000f340000300800 */
        /* <DEDUP_REMOVED lines=21> */
[----:B------:R-:W-:Y:S02]  /*aa450*/  ISETP.LT.AND P0, PT, R218, UR4, !P2 ;  /* 0x00000004da007c0c */ /* 0x000fe4000d701270 */
[----:B------:R-:W-:Y:S01]  /*aa460*/  LOP3.LUT P6, RZ, R22, 0x4000, RZ, 0xc0, !PT ;  /* 0x0000400016ff7812 */ /* 0x000fe200078cc0ff */
[----:B-1----:R-:W-:Y:S02]  /*aa470*/  IMAD.WIDE R24, R216, 0x4, R16 ;  /* 0x00000004d8187825 */ /* 0x002fe400078e0210 */
[----:B------:R-:W3:Y:S08]  /*aa480*/  LDL.LU R216, [R1+0x1140] ;  /* 0x0011400001d87983 */ /* 0x000ef00000300800 */
[----:B------:R2:W-:Y:S01]  /*aa490*/  @P0 STG.E desc[UR60][R24.64], R208 ;  /* 0x000000d018000986 */ /* 0x0005e2000c10193c */
[----:B------:R-:W-:Y:S01]  /*aa4a0*/  ISETP.LT.AND P0, PT, R178, UR4, !P6 ;  /* 0x00000004b2007c0c */ /* 0x000fe2000f701270 */
[----:B--2---:R-:W-:-:S12]  /*aa4b0*/  IMAD.WIDE R24, R173, 0x4, R2 ;  /* 0x00000004ad187825 */ /* 0x004fd800078e0202 */
        /* <DEDUP_REMOVED lines=18> */
[----:B------:R-:W-:Y:S01]  /*aa5e0*/  @P0 STG.E desc[UR60][R24.64], R180 ;  /* 0x000000b418000986 */ /* 0x000fe2000c10193c */
[----:B------:R-:W-:Y:S02]  /*aa5f0*/  ISETP.LT.AND P0, PT, R218, UR4, !P6 ;  /* 0x00000004da007c0c */ /* 0x000fe4000f701270 */
[C---:B------:R-:W-:Y:S02]  /*aa600*/  LOP3.LUT P1, RZ, R22.reuse, 0x10000, RZ, 0xc0, !PT ;  /* 0x0001000016ff7812 */ /* 0x040fe4000782c0ff */
[C---:B------:R-:W-:Y:S02]  /*aa610*/  LOP3.LUT P2, RZ, R22.reuse, 0x40000, RZ, 0xc0, !PT ;  /* 0x0004000016ff7812 */ /* 0x040fe4000784c0ff */
[----:B------:R-:W-:Y:S01]  /*aa620*/  LOP3.LUT P6, RZ, R22, 0x100000, RZ, 0xc0, !PT ;  /* 0x0010000016ff7812 */ /* 0x000fe200078cc0ff */
[----:B------:R-:W-:Y:S02]  /*aa630*/  IMAD.WIDE R22, R173, 0x4, R16 ;  /* 0x00000004ad167825 */ /* 0x000fe400078e0210 */
[----:B------:R-:W2:Y:S04]  /*aa640*/  LDL.LU R173, [R1+0x112c] ;  /* 0x00112c0001ad7983 */ /* 0x000ea80000300800 */
[----:B------:R4:W-:Y:S01]  /*aa650*/  @P0 STG.E desc[UR60][R22.64], R168 ;  /* 0x000000a816000986 */ /* 0x0009e2000c10193c */
[----:B------:R-:W-:Y:S01]  /*aa660*/  ISETP.LT.AND P0, PT, R178, UR4, !P1 ;  /* 0x00000004b2007c0c */ /* 0x000fe2000cf01270 */
[----:B----4-:R-:W-:-:S12]  /*aa670*/  IMAD.WIDE R22, R177, 0x4, R2 ;  /* 0x00000004b1167825 */ /* 0x010fd800078e0202 */
[----:B------:R1:W-:Y:S01]  /*aa680*/  @P0 STG.E desc[UR60][R22.64], R147 ;  /* 0x0000009316000986 */ /* 0x0003e2000c10193c */
[----:B------:R-:W-:Y:S01]  /*aa690*/  ISETP.LT.AND P0, PT, R176, UR4, !P1 ;  /* 0x00000004b0007c0c */ /* 0x000fe2000cf01270 */
[----:B-1----:R-:W-:-:S12]  /*aa6a0*/  IMAD.WIDE R22, R177, 0x4, R4 ;  /* 0x00000004b1167825 */ /* 0x002fd800078e0204 */
[----:B---3--:R1:W-:Y:S01]  /*aa6b0*/  @P0 STG.E desc[UR60][R22.64], R179 ;  /* 0x000000b316000986 */ /* 0x0083e2000c10193c */
[----:B------:R-:W-:Y:S01]  /*aa6c0*/  ISETP.LT.AND P0, PT, R175, UR4, !P1 ;  /* 0x00000004af007c0c */ /* 0x000fe2000cf01270 */
[C---:B-1----:R-:W-:Y:S02]  /*aa6d0*/  IMAD.WIDE R22, R177.reuse, 0x4, R6 ;  /* 0x00000004b1167825 */ /* 0x042fe400078e0206 */
[----:B------:R-:W3:Y:S10]  /*aa6e0*/  LDL.LU R179, [R1+0x38] ;  /* 0x0000380001b37983 */ /* 0x000ef40000300800 */
        /* <DEDUP_REMOVED lines=12> */
[----:B------:R1:W-:Y:S02]  /*aa7b0*/  @P0 STG.E desc[UR60][R22.64], R213 ;  /* 0x000000d516000986 */ /* 0x0003e4000c10193c */
[----:B-1----:R-:W-:Y:S02]  /*aa7c0*/  IMAD.WIDE R22, R177, 0x4, R16 ;  /* 0x00000004b1167825 */ /* 0x002fe400078e0210 */
[----:B------:R-:W4:Y:S01]  /*aa7d0*/  LDL.LU R177, [R1+0x8] ;  /* 0x0000080001b17983 */ /* 0x000f220000300800 */
[----:B------:R-:W-:-:S03]  /*aa7e0*/  ISETP.LT.AND P0, PT, R218, UR4, !P1 ;  /* 0x00000004da007c0c */ /* 0x000fc6000cf01270 */
[----:B------:R-:W4:Y:S10]  /*aa7f0*/  LDL.LU R147, [R1+0x1124] ;  /* 0x0011240001937983 */ /* 0x000f340000300800 */
        /* <DEDUP_REMOVED lines=24> */
[----:B------:R-:W-:Y:S01]  /*aa980*/  LOP3.LUT P2, RZ, R21, 0x40, RZ, 0xc0, !PT ;  /* 0x0000004015ff7812 */ /* 0x000fe2000784c0ff */
[----:B------:R-:W-:Y:S02]  /*aa990*/  IMAD.WIDE R20, R216, 0x4, R16 ;  /* 0x00000004d8147825 */ /* 0x000fe400078e0210 */
[----:B------:R-:W4:Y:S06]  /*aa9a0*/  LDL.LU R216, [R1+0x1120] ;  /* 0x0011200001d87983 */ /* 0x000f2c0000300800 */
[----:B------:R2:W-:Y:S01]  /*aa9b0*/  @P0 STG.E desc[UR60][R20.64], R169 ;  /* 0x000000a914000986 */ /* 0x0005e2000c10193c */
[----:B------:R-:W-:Y:S01]  /*aa9c0*/  ISETP.LT.AND P0, PT, R178, UR4, !P6 ;  /* 0x00000004b2007c0c */ /* 0x000fe2000f701270 */
[----:B--2---:R-:W-:-:S12]  /*aa9d0*/  IMAD.WIDE R20, R173, 0x4, R2 ;  /* 0x00000004ad147825 */ /* 0x004fd800078e0202 */
[----:B---3--:R1:W-:Y:S01]  /*aa9e0*/  @P0 STG.E desc[UR60][R20.64], R179 ;  /* 0x000000b314000986 */ /* 0x0083e2000c10193c */
[----:B------:R-:W-:Y:S01]  /*aa9f0*/  ISETP.LT.AND P0, PT, R176, UR4, !P6 ;  /* 0x00000004b0007c0c */ /* 0x000fe2000f701270 */
[----:B-1----:R-:W-:Y:S02]  /*aaa00*/  IMAD.WIDE R20, R173, 0x4, R4 ;  /* 0x00000004ad147825 */ /* 0x002fe400078e0204 */
[----:B------:R-:W2:Y:S01]  /*aaa10*/  LDL.LU R179, [R1+0x3c] ;  /* 0x00003c0001b37983 */ /* 0x000ea20000300800 */
[----:B------:R-:W-:-:S09]  /*aaa20*/  LOP3.LUT P3, RZ, R18, 0x2000000, RZ, 0xc0, !PT ;  /* 0x0200000012ff7812 */ /* 0x000fd2000786c0ff */
[----:B----4-:R1:W-:Y:S01]  /*aaa30*/  @P0 STG.E desc[UR60][R20.64], R177 ;  /* 0x000000b114000986 */ /* 0x0103e2000c10193c */
        /* <DEDUP_REMOVED lines=14> */
[C---:B------:R-:W-:Y:S02]  /*aab20*/  LOP3.LUT P4, RZ, R18.reuse, 0x1000000, RZ, 0xc0, !PT ;  /* 0x0100000012ff7812 */ /* 0x040fe4000788c0ff */
[----:B------:R-:W-:Y:S01]  /*aab30*/  LOP3.LUT P5, RZ, R18, 0x800000, RZ, 0xc0, !PT ;  /* 0x0080000012ff7812 */ /* 0x000fe200078ac0ff */
[----:B-1----:R-:W-:-:S08]  /*aab40*/  IMAD.WIDE R20, R173, 0x4, R14 ;  /* 0x00000004ad147825 */ /* 0x002fd000078e020e */
[----:B------:R-:W-:Y:S01]  /*aab50*/  @P0 STG.E desc[UR60][R20.64], R214 ;  /* 0x000000d614000986 */ /* 0x000fe2000c10193c */
[----:B------:R-:W-:Y:S02]  /*aab60*/  ISETP.LT.AND P0, PT, R218, UR4, !P6 ;  /* 0x00000004da007c0c */ /* 0x000fe4000f701270 */
[----:B------:R-:W-:Y:S01]  /*aab70*/  LOP3.LUT P6, RZ, R18, 0x400000, RZ, 0xc0, !PT ;  /* 0x0040000012ff7812 */ /* 0x000fe200078cc0ff */
[----:B------:R-:W-:Y:S02]  /*aab80*/  IMAD.WIDE R18, R173, 0x4, R16 ;  /* 0x00000004ad127825 */ /* 0x000fe400078e0210 */
[----:B------:R-:W4:Y:S08]  /*aab90*/  LDL.LU R173, [R1+0x111c] ;  /* 0x00111c0001ad7983 */ /* 0x000f300000300800 */
        /* <DEDUP_REMOVED lines=20> */
[----:B------:R-:W-:Y:S01]  /*aace0*/  ISETP.LT.AND P1, PT, R218, UR4, !P1 ;  /* 0x00000004da007c0c */ /* 0x000fe2000cf21270 */
[----:B-1----:R-:W-:-:S10]  /*aacf0*/  IMAD.WIDE R18, R147, 0x4, R14 ;  /* 0x0000000493127825 */ /* 0x002fd400078e020e */
[----:B------:R1:W-:Y:S01]  /*aad00*/  @P0 STG.E desc[UR60][R18.64], R182 ;  /* 0x000000b612000986 */ /* 0x0003e2000c10193c */
[----:B------:R-:W-:Y:S01]  /*aad10*/  ISETP.LT.AND P0, PT, R178, UR4, !P2 ;  /* 0x00000004b2007c0c */ /* 0x000fe2000d701270 */
[----:B------:R-:W-:-:S04]  /*aad20*/  IMAD.WIDE R20, R216, 0x4, R2 ;  /* 0x00000004d8147825 */ /* 0x000fc800078e0202 */
[----:B-1----:R-:W-:-:S05]  /*aad30*/  IMAD.WIDE R18, R147, 0x4, R16 ;  /* 0x0000000493127825 */ /* 0x002fca00078e0210 */
[----:B------:R1:W-:Y:S01]  /*aad40*/  @P1 STG.E desc[UR60][R18.64], R170 ;  /* 0x000000aa12001986 */ /* 0x0003e2000c10193c */
[----:B------:R-:W-:-:S03]  /*aad50*/  ISETP.LT.AND P1, PT, R176, UR4, !P2 ;  /* 0x00000004b0007c0c */ /* 0x000fc6000d721270 */
[----:B--2---:R2:W-:Y:S01]  /*aad60*/  @P0 STG.E desc[UR60][R20.64], R179 ;  /* 0x000000b314000986 */ /* 0x0045e2000c10193c */
[----:B------:R-:W-:Y:S01]  /*aad70*/  ISETP.LT.AND P0, PT, R175, UR4, !P2 ;  /* 0x00000004af007c0c */ /* 0x000fe2000d701270 */
[----:B-1----:R-:W-:-:S04]  /*aad80*/  IMAD.WIDE R18, R216, 0x4, R4 ;  /* 0x00000004d8127825 */ /* 0x002fc800078e0204 */
[----:B--2---:R-:W-:-:S04]  /*aad90*/  IMAD.WIDE R20, R216, 0x4, R6 ;  /* 0x00000004d8147825 */ /* 0x004fc800078e0206 */
[----:B------:R-:W-:-:S04]  /*aada0*/  IMAD.WIDE R22, R216, 0x4, R8 ;  /* 0x00000004d8167825 */ /* 0x000fc800078e0208 */
[----:B------:R-:W-:-:S04]  /*aadb0*/  IMAD.WIDE R24, R216, 0x4, R10 ;  /* 0x00000004d8187825 */ /* 0x000fc800078e020a */
[----:B------:R-:W-:Y:S01]  /*aadc0*/  IMAD.WIDE R26, R216, 0x4, R12 ;  /* 0x00000004d81a7825 */ /* 0x000fe200078e020c */
[----:B---3--:R1:W-:Y:S01]  /*aadd0*/  @P1 STG.E desc[UR60][R18.64], R177 ;  /* 0x000000b112001986 */ /* 0x0083e2000c10193c */
[----:B------:R-:W-:-:S03]  /*aade0*/  ISETP.LT.AND P1, PT, R174, UR4, !P2 ;  /* 0x00000004ae007c0c */ /* 0x000fc6000d721270 */
[----:B------:R2:W-:Y:S01]  /*aadf0*/  @P0 STG.E desc[UR60][R20.64], R235 ;  /* 0x000000eb14000986 */ /* 0x0005e2000c10193c */
[----:B------:R-:W-:-:S03]  /*aae00*/  ISETP.LT.AND P0, PT, R172, UR4, !P2 ;  /* 0x00000004ac007c0c */ /* 0x000fc6000d701270 */
[----:B-1----:R-:W3:Y:S06]  /*aae10*/  LDL.LU R177, [R1+0x1118] ;  /* 0x0011180001b17983 */ /* 0x002eec0000300800 */
[----:B------:R4:W-:Y:S01]  /*aae20*/  @P1 STG.E desc[UR60][R22.64], R231 ;  /* 0x000000e716001986 */ /* 0x0009e2000c10193c */
[----:B------:R-:W-:-:S03]  /*aae30*/  ISETP.LT.AND P1, PT, R219, UR4, !P2 ;  /* 0x00000004db007c0c */ /* 0x000fc6000d721270 */
[----:B------:R1:W-:Y:S01]  /*aae40*/  @P0 STG.E desc[UR60][R24.64], R227 ;  /* 0x000000e318000986 */ /* 0x0003e2000c10193c */
[----:B------:R-:W-:Y:S01]  /*aae50*/  ISETP.LT.AND P0, PT, R217, UR4, !P2 ;  /* 0x00000004d9007c0c */ /* 0x000fe2000d701270 */
[----:B------:R-:W-:Y:S01]  /*aae60*/  IMAD.WIDE R18, R216, 0x4, R14 ;  /* 0x00000004d8127825 */ /* 0x000fe200078e020e */
[----:B------:R-:W-:-:S03]  /*aae70*/  ISETP.LT.AND P2, PT, R218, UR4, !P2 ;  /* 0x00000004da007c0c */ /* 0x000fc6000d741270 */
[----:B--2---:R-:W-:Y:S02]  /*aae80*/  IMAD.WIDE R20, R216, 0x4, R16 ;  /* 0x00000004d8147825 */ /* 0x004fe400078e0210 */
[----:B------:R-:W2:Y:S04]  /*aae90*/  LDL.LU R216, [R1+0x1114] ;  /* 0x0011140001d87983 */ /* 0x000ea80000300800 */
[----:B------:R1:W-:Y:S01]  /*aaea0*/  @P1 STG.E desc[UR60][R26.64], R223 ;  /* 0x000000df1a001986 */ /* 0x0003e2000c10193c */
[----:B------:R-:W-:-:S03]  /*aaeb0*/  ISETP.LT.AND P1, PT, R178, UR4, !P3 ;  /* 0x00000004b2007c0c */ /* 0x000fc6000df21270 */
[----:B------:R1:W-:Y:S01]  /*aaec0*/  @P0 STG.E desc[UR60][R18.64], R215 ;  /* 0x000000d712000986 */ /* 0x0003e2000c10193c */
[----:B------:R-:W-:-:S03]  /*aaed0*/  ISETP.LT.AND P0, PT, R176, UR4, !P3 ;  /* 0x00000004b0007c0c */ /* 0x000fc6000df01270 */
[----:B------:R1:W-:Y:S01]  /*aaee0*/  @P2 STG.E desc[UR60][R20.64], R211 ;  /* 0x000000d314002986 */ /* 0x0003e2000c10193c */
[----:B----4-:R-:W-:-:S04]  /*aaef0*/  IMAD.WIDE R22, R173, 0x4, R2 ;  /* 0x00000004ad167825 */ /* 0x010fc800078e0202 */
[C---:B-1----:R-:W-:Y:S01]  /*aaf00*/  IMAD.WIDE R24, R173.reuse, 0x4, R4 ;  /* 0x00000004ad187825 */ /* 0x042fe200078e0204 */
[----:B------:R1:W-:Y:S03]  /*aaf10*/  @P1 STG.E desc[UR60][R22.64], R207 ;  /* 0x000000cf16001986 */ /* 0x0003e6000c10193c */
[C---:B------:R-:W-:Y:S01]  /*aaf20*/  IMAD.WIDE R26, R173.reuse, 0x4, R6 ;  /* 0x00000004ad1a7825 */ /* 0x040fe200078e0206 */
[----:B------:R4:W-:Y:S03]  /*aaf30*/  @P0 STG.E desc[UR60][R24.64], R203 ;  /* 0x000000cb18000986 */ /* 0x0009e6000c10193c */
[----:B------:R-:W-:-:S04]  /*aaf40*/  IMAD.WIDE R18, R173, 0x4, R8 ;  /* 0x00000004ad127825 */ /* 0x000fc800078e0208 */
[----:B------:R-:W-:-:S04]  /*aaf50*/  IMAD.WIDE R28, R173, 0x4, R10 ;  /* 0x00000004ad1c7825 */ /* 0x000fc800078e020a */
[----:B------:R-:W-:-:S04]  /*aaf60*/  IMAD.WIDE R20, R173, 0x4, R12 ;  /* 0x00000004ad147825 */ /* 0x000fc800078e020c */
[----:B-1----:R-:W-:-:S04]  /*aaf70*/  IMAD.WIDE R22, R173, 0x4, R14 ;  /* 0x00000004ad167825 */ /* 0x002fc800078e020e */
[----:B----4-:R-:W-:Y:S02]  /*aaf80*/  IMAD.WIDE R24, R173, 0x4, R16 ;  /* 0x00000004ad187825 */ /* 0x010fe400078e0210 */
[----:B------:R-:W4:Y:S01]  /*aaf90*/  LDL.LU R173, [R1+0x1110] ;  /* 0x0011100001ad7983 */ /* 0x000f220000300800 */
[----:B------:R-:W-:Y:S02]  /*aafa0*/  ISETP.LT.AND P2, PT, R175, UR4, !P3 ;  /* 0x00000004af007c0c */ /* 0x000fe4000df41270 */
[----:B------:R-:W-:Y:S01]  /*aafb0*/  ISETP.LT.AND P1, PT, R174, UR4, !P3 ;  /* 0x00000004ae007c0c */ /* 0x000fe2000df21270 */
[----:B------:R-:W4:Y:S01]  /*aafc0*/  LDL.LU R33, [R1+0x35d0] ;  /* 0x0035d00001217983 */ /* 0x000f220000300800 */
[----:B------:R-:W-:-:S03]  /*aafd0*/  ISETP.LT.AND P0, PT, R172, UR4, !P3 ;  /* 0x00000004ac007c0c */ /* 0x000fc6000df01270 */
[----:B------:R-:W4:Y:S06]  /*aafe0*/  LDL.LU R32, [R1+0x35cc] ;  /* 0x0035cc0001207983 */ /* 0x000f2c0000300800 */
[----:B------:R-:W-:Y:S01]  /*aaff0*/  @P2 STG.E desc[UR60][R26.64], R199 ;  /* 0x000000c71a002986 */ /* 0x000fe2000c10193c */
[----:B------:R-:W-:-:S03]  /*ab000*/  ISETP.LT.AND P2, PT, R217, UR4, !P3 ;  /* 0x00000004d9007c0c */ /* 0x000fc6000df41270 */
[----:B------:R3:W-:Y:S01]  /*ab010*/  @P1 STG.E desc[UR60][R18.64], R195 ;  /* 0x000000c312001986 */ /* 0x0007e2000c10193c */
[----:B------:R-:W-:Y:S02]  /*ab020*/  ISETP.LT.AND P1, PT, R219, UR4, !P3 ;  /* 0x00000004db007c0c */ /* 0x000fe4000df21270 */
[----:B------:R-:W-:Y:S01]  /*ab030*/  ISETP.LT.AND P3, PT, R218, UR4, !P3 ;  /* 0x00000004da007c0c */ /* 0x000fe2000df61270 */
[----:B------:R1:W-:Y:S01]  /*ab040*/  @P0 STG.E desc[UR60][R28.64], R191 ;  /* 0x000000bf1c000986 */ /* 0x0003e2000c10193c */
[----:B------:R-:W-:-:S09]  /*ab050*/  ISETP.LT.AND P0, PT, R178, UR4, !P4 ;  /* 0x00000004b2007c0c */ /* 0x000fd2000e701270 */
[----:B------:R1:W-:Y:S04]  /*ab060*/  @P1 STG.E desc[UR60][R20.64], R187 ;  /* 0x000000bb14001986 */ /* 0x0003e8000c10193c */
[----:B------:R1:W-:Y:S01]  /*ab070*/  @P2 STG.E desc[UR60][R22.64], R183 ;  /* 0x000000b716002986 */ /* 0x0003e2000c10193c */
[----:B------:R-:W-:Y:S02]  /*ab080*/  ISETP.LT.AND P2, PT, R176, UR4, !P4 ;  /* 0x00000004b0007c0c */ /* 0x000fe4000e741270 */
[----:B------:R-:W-:Y:S01]  /*ab090*/  ISETP.LT.AND P1, PT, R175, UR4, !P4 ;  /* 0x00000004af007c0c */ /* 0x000fe2000e721270 */
[----:B------:R-:W-:Y:S01]  /*ab0a0*/  @P3 STG.E desc[UR60][R24.64], R171 ;  /* 0x000000ab18003986 */ /* 0x000fe2000c10193c */
[----:B------:R-:W-:Y:S01]  /*ab0b0*/  ISETP.LT.AND P3, PT, R174, UR4, !P4 ;  /* 0x00000004ae007c0c */ /* 0x000fe2000e761270 */
[----:B---3--:R-:W-:-:S04]  /*ab0c0*/  IMAD.WIDE R18, R177, 0x4, R2 ;  /* 0x00000004b1127825 */ /* 0x008fc800078e0202 */
[----:B------:R-:W-:Y:S01]  /*ab0d0*/  IMAD.WIDE R26, R177, 0x4, R4 ;  /* 0x00000004b11a7825 */ /* 0x000fe200078e0204 */
[----:B------:R3:W-:Y:S01]  /*ab0e0*/  @P0 STG.E desc[UR60][R18.64], R164 ;  /* 0x000000a412000986 */ /* 0x0007e2000c10193c */
[----:B------:R-:W-:-:S03]  /*ab0f0*/  ISETP.LT.AND P0, PT, R172, UR4, !P4 ;  /* 0x00000004ac007c0c */ /* 0x000fc6000e701270 */
[----:B------:R2:W-:Y:S01]  /*ab100*/  @P2 STG.E desc[UR60][R26.64], R160 ;  /* 0x000000a01a002986 */ /* 0x0005e2000c10193c */
[----:B------:R-:W-:Y:S01]  /*ab110*/  ISETP.LT.AND P2, PT, R219, UR4, !P4 ;  /* 0x00000004db007c0c */ /* 0x000fe2000e741270 */
[----:B-1----:R-:W-:-:S04]  /*ab120*/  IMAD.WIDE R28, R177, 0x4, R6 ;  /* 0x00000004b11c7825 */ /* 0x002fc800078e0206 */
[C---:B------:R-:W-:Y:S01]  /*ab130*/  IMAD.WIDE R20, R177.reuse, 0x4, R8 ;  /* 0x00000004b1147825 */ /* 0x040fe200078e0208 */
[----:B------:R1:W-:Y:S03]  /*ab140*/  @P1 STG.E desc[UR60][R28.64], R156 ;  /* 0x0000009c1c001986 */ /* 0x0003e6000c10193c */
[----:B------:R-:W-:Y:S01]  /*ab150*/  IMAD.WIDE R22, R177, 0x4, R10 ;  /* 0x00000004b1167825 */ /* 0x000fe200078e020a */
[----:B------:R-:W-:Y:S01]  /*ab160*/  ISETP.LT.AND P1, PT, R217, UR4, !P4 ;  /* 0x00000004d9007c0c */ /* 0x000fe2000e721270 */
[----:B------:R1:W-:Y:S01]  /*ab170*/  @P3 STG.E desc[UR60][R20.64], R152 ;  /* 0x0000009814003986 */ /* 0x0003e2000c10193c */
[----:B------:R-:W-:Y:S01]  /*ab180*/  ISETP.LT.AND P4, PT, R218, UR4, !P4 ;  /* 0x00000004da007c0c */ /* 0x000fe2000e781270 */
[C---:B---3--:R-:W-:Y:S01]  /*ab190*/  IMAD.WIDE R18, R177.reuse, 0x4, R12 ;  /* 0x00000004b1127825 */ /* 0x048fe200078e020c */
[----:B------:R-:W-:Y:S01]  /*ab1a0*/  ISETP.LT.AND P3, PT, R178, UR4, !P5 ;  /* 0x00000004b2007c0c */ /* 0x000fe2000ef61270 */
[----:B------:R3:W-:Y:S01]  /*ab1b0*/  @P0 STG.E desc[UR60][R22.64], R148 ;  /* 0x0000009416000986 */ /* 0x0007e2000c10193c */
[----:B------:R-:W-:Y:S01]  /*ab1c0*/  ISETP.LT.AND P0, PT, R176, UR4, !P5 ;  /* 0x00000004b0007c0c */ /* 0x000fe2000ef01270 */
[----:B------:R-:W-:-:S02]  /*ab1d0*/  IMAD.WIDE R24, R177, 0x4, R14 ;  /* 0x00000004b1187825 */ /* 0x000fc400078e020e */
[----:B------:R3:W-:Y:S01]  /*ab1e0*/  @P2 STG.E desc[UR60][R18.64], R140 ;  /* 0x0000008c12002986 */ /* 0x0007e2000c10193c */
[----:B------:R-:W-:Y:S01]  /*ab1f0*/  ISETP.LT.AND P2, PT, R175, UR4, !P5 ;  /* 0x00000004af007c0c */ /* 0x000fe2000ef41270 */
[----:B--2---:R-:W-:-:S04]  /*ab200*/  IMAD.WIDE R26, R177, 0x4, R16 ;  /* 0x00000004b11a7825 */ /* 0x004fc800078e0210 */
[C---:B-1----:R-:W-:Y:S01]  /*ab210*/  IMAD.WIDE R28, R216.reuse, 0x4, R2 ;  /* 0x00000004d81c7825 */ /* 0x042fe200078e0202 */
[----:B------:R1:W-:Y:S03]  /*ab220*/  @P1 STG.E desc[UR60][R24.64], R132 ;  /* 0x0000008418001986 */ /* 0x0003e6000c10193c */
[----:B------:R-:W-:Y:S01]  /*ab230*/  IMAD.WIDE R20, R216, 0x4, R4 ;  /* 0x00000004d8147825 */ /* 0x000fe200078e0204 */
[----:B------:R-:W-:Y:S01]  /*ab240*/  @P4 STG.E desc[UR60][R26.64], R124 ;  /* 0x0000007c1a004986 */ /* 0x000fe2000c10193c */
[----:B------:R-:W-:Y:S02]  /*ab250*/  ISETP.LT.AND P1, PT, R174, UR4, !P5 ;  /* 0x00000004ae007c0c */ /* 0x000fe4000ef21270 */
[----:B---3--:R-:W-:Y:S01]  /*ab260*/  IMAD.WIDE R22, R216, 0x4, R6 ;  /* 0x00000004d8167825 */ /* 0x008fe200078e0206 */
[----:B------:R-:W2:Y:S01]  /*ab270*/  LDL.LU R177, [R1+0x110c] ;  /* 0x00110c0001b17983 */ /* 0x000ea20000300800 */
[----:B------:R-:W-:-:S03]  /*ab280*/  ISETP.LT.AND P4, PT, R219, UR4, !P5 ;  /* 0x00000004db007c0c */ /* 0x000fc6000ef81270 */
[----:B------:R-:W-:Y:S01]  /*ab290*/  @P3 STG.E desc[UR60][R28.64], R116 ;  /* 0x000000741c003986 */ /* 0x000fe2000c10193c */
[----:B------:R-:W-:-:S03]  /*ab2a0*/  ISETP.LT.AND P3, PT, R217, UR4, !P5 ;  /* 0x00000004d9007c0c */ /* 0x000fc6000ef61270 */
[----:B------:R3:W-:Y:S01]  /*ab2b0*/  @P0 STG.E desc[UR60][R20.64], R40 ;  /* 0x0000002814000986 */ /* 0x0007e2000c10193c */
[----:B------:R-:W-:Y:S02]  /*ab2c0*/  ISETP.LT.AND P0, PT, R172, UR4, !P5 ;  /* 0x00000004ac007c0c */ /* 0x000fe4000ef01270 */
[----:B------:R-:W-:Y:S01]  /*ab2d0*/  ISETP.LT.AND P5, PT, R218, UR4, !P5 ;  /* 0x00000004da007c0c */ /* 0x000fe2000efa1270 */
[----:B------:R-:W-:Y:S01]  /*ab2e0*/  @P2 STG.E desc[UR60][R22.64], R44 ;  /* 0x0000002c16002986 */ /* 0x000fe2000c10193c */
[----:B------:R-:W-:Y:S01]  /*ab2f0*/  ISETP.LT.AND P2, PT, R178, UR4, !P6 ;  /* 0x00000004b2007c0c */ /* 0x000fe2000f741270 */
[----:B------:R-:W-:-:S04]  /*ab300*/  IMAD.WIDE R18, R216, 0x4, R8 ;  /* 0x00000004d8127825 */ /* 0x000fc800078e0208 */
[C---:B-1----:R-:W-:Y:S01]  /*ab310*/  IMAD.WIDE R24, R216.reuse, 0x4, R10 ;  /* 0x00000004d8187825 */ /* 0x042fe200078e020a */
[----:B------:R-:W-:Y:S03]  /*ab320*/  @P1 STG.E desc[UR60][R18.64], R48 ;  /* 0x0000003012001986 */ /* 0x000fe6000c10193c */
[C---:B---3--:R-:W-:Y:S01]  /*ab330*/  IMAD.WIDE R20, R216.reuse, 0x4, R12 ;  /* 0x00000004d8147825 */ /* 0x048fe200078e020c */
[----:B------:R-:W-:Y:S03]  /*ab340*/  @P0 STG.E desc[UR60][R24.64], R52 ;  /* 0x0000003418000986 */ /* 0x000fe6000c10193c */
[C---:B------:R-:W-:Y:S01]  /*ab350*/  IMAD.WIDE R26, R216.reuse, 0x4, R14 ;  /* 0x00000004d81a7825 */ /* 0x040fe200078e020e */
[----:B------:R-:W-:Y:S03]  /*ab360*/  @P4 STG.E desc[UR60][R20.64], R56 ;  /* 0x0000003814004986 */ /* 0x000fe6000c10193c */
[----:B------:R-:W-:Y:S01]  /*ab370*/  IMAD.WIDE R28, R216, 0x4, R16 ;  /* 0x00000004d81c7825 */ /* 0x000fe200078e0210 */
[----:B------:R-:W-:Y:S04]  /*ab380*/  @P3 STG.E desc[UR60][R26.64], R96 ;  /* 0x000000601a003986 */ /* 0x000fe8000c10193c */
[----:B------:R-:W-:Y:S04]  /*ab390*/  @P5 STG.E desc[UR60][R28.64], R92 ;  /* 0x0000005c1c005986 */ /* 0x000fe8000c10193c */
[----:B------:R-:W3:Y:S01]  /*ab3a0*/  LDL.LU R216, [R1+0x1104] ;  /* 0x0011040001d87983 */ /* 0x000ee20000300800 */
[----:B----4-:R-:W-:-:S05]  /*ab3b0*/  IMAD.WIDE R30, R173, 0x4, R2 ;  /* 0x00000004ad1e7825 */ /* 0x010fca00078e0202 */
[----:B------:R1:W-:Y:S04]  /*ab3c0*/  @P2 STG.E desc[UR60][R30.64], R165 ;  /* 0x000000a51e002986 */ /* 0x0003e8000c10193c */
[----:B-1----:R-:W4:Y:S01]  /*ab3d0*/  LDL.LU R30, [R1+0x35c8] ;  /* 0x0035c800011e7983 */ /* 0x002f220000300800 */
[----:B------:R-:W-:Y:S02]  /*ab3e0*/  ISETP.LT.AND P1, PT, R176, UR4, !P6 ;  /* 0x00000004b0007c0c */ /* 0x000fe4000f721270 */
[----:B------:R-:W-:Y:S02]  /*ab3f0*/  ISETP.LT.AND P2, PT, R175, UR4, !P6 ;  /* 0x00000004af007c0c */ /* 0x000fe4000f741270 */
[----:B------:R-:W-:Y:S01]  /*ab400*/  ISETP.LT.AND P0, PT, R174, UR4, !P6 ;  /* 0x00000004ae007c0c */ /* 0x000fe2000f701270 */
[----:B------:R-:W-:Y:S01]  /*ab410*/  IMAD.WIDE R18, R173, 0x4, R4 ;  /* 0x00000004ad127825 */ /* 0x000fe200078e0204 */
[----:B------:R-:W-:-:S03]  /*ab420*/  ISETP.LT.AND P4, PT, R172, UR4, !P6 ;  /* 0x00000004ac007c0c */ /* 0x000fc6000f781270 */
[----:B------:R-:W-:Y:S01]  /*ab430*/  IMAD.WIDE R22, R173, 0x4, R6 ;  /* 0x00000004ad167825 */ /* 0x000fe200078e0206 */
[----:B------:R-:W-:-:S03]  /*ab440*/  ISETP.GE.AND P5, PT, R33, UR5, PT ;  /* 0x0000000521007c0c */ /* 0x000fc6000bfa6270 */
[----:B------:R-:W-:Y:S01]  /*ab450*/  IMAD.WIDE R20, R173, 0x4, R8 ;  /* 0x00000004ad147825 */ /* 0x000fe200078e0208 */
[----:B------:R-:W-:Y:S01]  /*ab460*/  ISETP.LT.AND P3, PT, R219, UR4, !P6 ;  /* 0x00000004db007c0c */ /* 0x000fe2000f761270 */
[----:B------:R1:W-:Y:S01]  /*ab470*/  @P1 STG.E desc[UR60][R18.64], R161 ;  /* 0x000000a112001986 */ /* 0x0003e2000c10193c */
[----:B------:R-:W-:Y:S02]  /*ab480*/  ISETP.LT.AND P1, PT, R217, UR4, !P6 ;  /* 0x00000004d9007c0c */ /* 0x000fe4000f721270 */
[----:B------:R-:W-:Y:S01]  /*ab490*/  ISETP.LT.AND P6, PT, R218, UR4, !P6 ;  /* 0x00000004da007c0c */ /* 0x000fe2000f7c1270 */
[----:B------:R-:W-:Y:S01]  /*ab4a0*/  @P2 STG.E desc[UR60][R22.64], R157 ;  /* 0x0000009d16002986 */ /* 0x000fe2000c10193c */
[----:B------:R-:W-:-:S03]  /*ab4b0*/  ISETP.LT.AND P2, PT, R178, UR4, !P5 ;  /* 0x00000004b2007c0c */ /* 0x000fc6000ef41270 */
[----:B------:R2:W-:Y:S01]  /*ab4c0*/  @P0 STG.E desc[UR60][R20.64], R153 ;  /* 0x0000009914000986 */ /* 0x0005e2000c10193c */
[----:B------:R-:W-:Y:S01]  /*ab4d0*/  ISETP.LT.AND P0, PT, R176, UR4, !P5 ;  /* 0x00000004b0007c0c */ /* 0x000fe2000ef01270 */
[----:B------:R-:W-:-:S04]  /*ab4e0*/  IMAD.WIDE R24, R173, 0x4, R10 ;  /* 0x00000004ad187825 */ /* 0x000fc800078e020a */
[C---:B------:R-:W-:Y:S01]  /*ab4f0*/  IMAD.WIDE R26, R173.reuse, 0x4, R12 ;  /* 0x00000004ad1a7825 */ /* 0x040fe200078e020c */
[----:B------:R2:W-:Y:S03]  /*ab500*/  @P4 STG.E desc[UR60][R24.64], R149 ;  /* 0x0000009518004986 */ /* 0x0005e6000c10193c */
[C---:B-1----:R-:W-:Y:S01]  /*ab510*/  IMAD.WIDE R18, R173.reuse, 0x4, R14 ;  /* 0x00000004ad127825 */ /* 0x042fe200078e020e */
[----:B------:R1:W-:Y:S03]  /*ab520*/  @P3 STG.E desc[UR60][R26.64], R141 ;  /* 0x0000008d1a003986 */ /* 0x0003e6000c10193c */
[----:B------:R-:W-:Y:S01]  /*ab530*/  IMAD.WIDE R28, R173, 0x4, R16 ;  /* 0x00000004ad1c7825 */ /* 0x000fe200078e0210 */
[----:B------:R-:W-:Y:S01]  /*ab540*/  ISETP.LT.AND P4, PT, R175, UR4, !P5 ;  /* 0x00000004af007c0c */ /* 0x000fe2000ef81270 */
[----:B------:R1:W-:Y:S01]  /*ab550*/  @P1 STG.E desc[UR60][R18.64], R133 ;  /* 0x0000008512001986 */ /* 0x0003e2000c10193c */
[----:B------:R-:W-:-:S03]  /*ab560*/  ISETP.LT.AND P3, PT, R174, UR4, !P5 ;  /* 0x00000004ae007c0c */ /* 0x000fc6000ef61270 */
[----:B------:R-:W4:Y:S01]  /*ab570*/  LDL.LU R173, [R1+0x10fc] ;  /* 0x0010fc0001ad7983 */ /* 0x000f220000300800 */
[----:B------:R-:W-:-:S03]  /*ab580*/  ISETP.LT.AND P1, PT, R172, UR4, !P5 ;  /* 0x00000004ac007c0c */ /* 0x000fc6000ef21270 */
[----:B------:R1:W-:Y:S01]  /*ab590*/  @P6 STG.E desc[UR60][R28.64], R125 ;  /* 0x0000007d1c006986 */ /* 0x0003e2000c10193c */
[----:B------:R-:W-:-:S03]  /*ab5a0*/  ISETP.LT.AND P6, PT, R219, UR4, !P5 ;  /* 0x00000004db007c0c */ /* 0x000fc6000efc1270 */
[----:B------:R-:W4:Y:S01]  /*ab5b0*/  LDL.LU R31, [R1+0x35c4] ;  /* 0x0035c400011f7983 */ /* 0x000f220000300800 */
[----:B--2---:R-:W-:-:S04]  /*ab5c0*/  IMAD.WIDE R20, R177, 0x4, R2 ;  /* 0x00000004b1147825 */ /* 0x004fc800078e0202 */
[----:B------:R-:W-:Y:S01]  /*ab5d0*/  IMAD.WIDE R22, R177, 0x4, R4 ;  /* 0x00000004b1167825 */ /* 0x000fe200078e0204 */
[----:B------:R2:W-:Y:S04]  /*ab5e0*/  @P2 STG.E desc[UR60][R20.64], R117 ;  /* 0x0000007514002986 */ /* 0x0005e8000c10193c */
[----:B------:R2:W-:Y:S01]  /*ab5f0*/  @P0 STG.E desc[UR60][R22.64], R41 ;  /* 0x0000002916000986 */ /* 0x0005e2000c10193c */
[----:B------:R-:W-:Y:S01]  /*ab600*/  ISETP.LT.AND P0, PT, R217, UR4, !P5 ;  /* 0x00000004d9007c0c */ /* 0x000fe2000ef01270 */
[----:B------:R-:W-:-:S04]  /*ab610*/  IMAD.WIDE R24, R177, 0x4, R6 ;  /* 0x00000004b1187825 */ /* 0x000fc800078e0206 */
[C---:B-1----:R-:W-:Y:S01]  /*ab620*/  IMAD.WIDE R26, R177.reuse, 0x4, R8 ;  /* 0x00000004b11a7825 */ /* 0x042fe200078e0208 */
[----:B------:R3:W-:Y:S03]  /*ab630*/  @P4 STG.E desc[UR60][R24.64], R45 ;  /* 0x0000002d18004986 */ /* 0x0007e6000c10193c */
[C---:B------:R-:W-:Y:S01]  /*ab640*/  IMAD.WIDE R18, R177.reuse, 0x4, R10 ;  /* 0x00000004b1127825 */ /* 0x040fe200078e020a */
[----:B------:R1:W-:Y:S03]  /*ab650*/  @P3 STG.E desc[UR60][R26.64], R49 ;  /* 0x000000311a003986 */ /* 0x0003e6000c10193c */
[C---:B------:R-:W-:Y:S01]  /*ab660*/  IMAD.WIDE R28, R177.reuse, 0x4, R12 ;  /* 0x00000004b11c7825 */ /* 0x040fe200078e020c */
[----:B------:R1:W-:Y:S03]  /*ab670*/  @P1 STG.E desc[UR60][R18.64], R53 ;  /* 0x0000003512001986 */ /* 0x0003e6000c10193c */
[----:B--2---:R-:W-:Y:S01]  /*ab680*/  IMAD.WIDE R20, R177, 0x4, R14 ;  /* 0x00000004b1147825 */ /* 0x004fe200078e020e */
[----:B------:R2:W-:Y:S01]  /*ab690*/  @P6 STG.E desc[UR60][R28.64], R57 ;  /* 0x000000391c006986 */ /* 0x0005e2000c10193c */
[----:B------:R-:W-:-:S03]  /*ab6a0*/  ISETP.GE.AND P2, PT, R32, UR5, PT ;  /* 0x0000000520007c0c */ /* 0x000fc6000bf46270 */
[----:B------:R2:W-:Y:S01]  /*ab6b0*/  @P0 STG.E desc[UR60][R20.64], R97 ;  /* 0x0000006114000986 */ /* 0x0005e2000c10193c */
[----:B------:R-:W-:Y:S01]  /*ab6c0*/  IMAD.WIDE R22, R177, 0x4, R16 ;  /* 0x00000004b1167825 */ /* 0x000fe200078e0210 */
[----:B------:R-:W-:Y:S02]  /*ab6d0*/  ISETP.LT.AND P5, PT, R218, UR4, !P5 ;  /* 0x00000004da007c0c */ /* 0x000fe4000efa1270 */
[----:B------:R-:W-:Y:S02]  /*ab6e0*/  ISETP.LT.AND P4, PT, R178, UR4, !P2 ;  /* 0x00000004b2007c0c */ /* 0x000fe4000d781270 */
[----:B------:R-:W-:Y:S01]  /*ab6f0*/  ISETP.LT.AND P3, PT, R176, UR4, !P2 ;  /* 0x00000004b0007c0c */ /* 0x000fe2000d761270 */
[----:B---3--:R-:W-:-:S04]  /*ab700*/  IMAD.WIDE R24, R216, 0x4, R2 ;  /* 0x00000004d8187825 */ /* 0x008fc800078e0202 */
[----:B-1----:R-:W-:-:S04]  /*ab710*/  IMAD.WIDE R26, R216, 0x4, R4 ;  /* 0x00000004d81a7825 */ /* 0x002fc800078e0204 */
[----:B------:R1:W-:Y:S01]  /*ab720*/  @P5 STG.E desc[UR60][R22.64], R93 ;  /* 0x0000005d16005986 */ /* 0x0003e2000c10193c */
[----:B------:R-:W-:-:S03]  /*ab730*/  IMAD.WIDE R18, R216, 0x4, R6 ;  /* 0x00000004d8127825 */ /* 0x000fc600078e0206 */
[----:B------:R3:W-:Y:S01]  /*ab740*/  @P4 STG.E desc[UR60][R24.64], R166 ;  /* 0x000000a618004986 */ /* 0x0007e2000c10193c */
[----:B----4-:R-:W-:-:S03]  /*ab750*/  ISETP.GE.AND P0, PT, R30, UR5, PT ;  /* 0x000000051e007c0c */ /* 0x010fc6000bf06270 */
[----:B------:R-:W4:Y:S04]  /*ab760*/  LDL.LU R30, [R1+0x35c0] ;  /* 0x0035c000011e7983 */ /* 0x000f280000300800 */
[----:B------:R-:W4:Y:S01]  /*ab770*/  LDL.LU R177, [R1+0x10f4] ;  /* 0x0010f40001b17983 */ /* 0x000f220000300800 */
[----:B--2---:R-:W-:-:S03]  /*ab780*/  IMAD.WIDE R28, R216, 0x4, R8 ;  /* 0x00000004d81c7825 */ /* 0x004fc600078e0208 */
[----:B------:R2:W-:Y:S01]  /*ab790*/  @P3 STG.E desc[UR60][R26.64], R162 ;  /* 0x000000a21a003986 */ /* 0x0005e2000c10193c */
[----:B------:R-:W-:-:S04]  /*ab7a0*/  IMAD.WIDE R20, R216, 0x4, R10 ;  /* 0x00000004d8147825 */ /* 0x000fc800078e020a */
[----:B-1----:R-:W-:-:S04]  /*ab7b0*/  IMAD.WIDE R22, R216, 0x4, R12 ;  /* 0x00000004d8167825 */ /* 0x002fc800078e020c */
[----:B---3--:R-:W-:-:S04]  /*ab7c0*/  IMAD.WIDE R24, R216, 0x4, R14 ;  /* 0x00000004d8187825 */ /* 0x008fc800078e020e */
[----:B--2---:R-:W-:Y:S02]  /*ab7d0*/  IMAD.WIDE R26, R216, 0x4, R16 ;  /* 0x00000004d81a7825 */ /* 0x004fe400078e0210 */
[----:B------:R-:W2:Y:S01]  /*ab7e0*/  LDL.LU R216, [R1+0x10f0] ;  /* 0x0010f00001d87983 */ /* 0x000ea20000300800 */
[----:B------:R-:W-:Y:S02]  /*ab7f0*/  ISETP.LT.AND P6, PT, R175, UR4, !P2 ;  /* 0x00000004af007c0c */ /* 0x000fe4000d7c1270 */
[----:B------:R-:W-:Y:S02]  /*ab800*/  ISETP.LT.AND P1, PT, R174, UR4, !P2 ;  /* 0x00000004ae007c0c */ /* 0x000fe4000d721270 */
[----:B------:R-:W-:Y:S02]  /*ab810*/  ISETP.LT.AND P4, PT, R172, UR4, !P2 ;  /* 0x00000004ac007c0c */ /* 0x000fe4000d781270 */
[----:B------:R-:W-:Y:S02]  /*ab820*/  ISETP.LT.AND P3, PT, R219, UR4, !P2 ;  /* 0x00000004db007c0c */ /* 0x000fe4000d761270 */
[----:B------:R-:W-:-:S02]  /*ab830*/  ISETP.LT.AND P5, PT, R217, UR4, !P2 ;  /* 0x00000004d9007c0c */ /* 0x000fc4000d7a1270 */
[----:B------:R-:W-:-:S03]  /*ab840*/  ISETP.LT.AND P2, PT, R218, UR4, !P2 ;  /* 0x00000004da007c0c */ /* 0x000fc6000d741270 */
[----:B------:R1:W-:Y:S01]  /*ab850*/  @P6 STG.E desc[UR60][R18.64], R158 ;  /* 0x0000009e12006986 */ /* 0x0003e2000c10193c */
        /* <DEDUP_REMOVED lines=8> */
[----:B------:R-:W-:Y:S01]  /*ab8e0*/  ISETP.LT.AND P5, PT, R175, UR4, !P0 ;  /* 0x00000004af007c0c */ /* 0x000fe2000c7a1270 */
[----:B-1----:R-:W-:Y:S02]  /*ab8f0*/  IMAD.WIDE R18, R173, 0x4, R2 ;  /* 0x00000004ad127825 */ /* 0x002fe400078e0202 */
[----:B------:R1:W-:Y:S01]  /*ab900*/  @P2 STG.E desc[UR60][R26.64], R126 ;  /* 0x0000007e1a002986 */ /* 0x0003e2000c10193c */
[----:B------:R-:W-:Y:S01]  /*ab910*/  ISETP.LT.AND P2, PT, R219, UR4, !P0 ;  /* 0x00000004db007c0c */ /* 0x000fe2000c741270 */
[C---:B---3--:R-:W-:Y:S02]  /*ab920*/  IMAD.WIDE R28, R173.reuse, 0x4, R4 ;  /* 0x00000004ad1c7825 */ /* 0x048fe400078e0204 */
[----:B------:R3:W-:Y:S02]  /*ab930*/  @P6 STG.E desc[UR60][R18.64], R118 ;  /* 0x0000007612006986 */ /* 0x0007e4000c10193c */
[C---:B------:R-:W-:Y:S01]  /*ab940*/  IMAD.WIDE R20, R173.reuse, 0x4, R6 ;  /* 0x00000004ad147825 */ /* 0x040fe200078e0206 */
[----:B------:R-:W-:Y:S01]  /*ab950*/  ISETP.LT.AND P6, PT, R218, UR4, !P0 ;  /* 0x00000004da007c0c */ /* 0x000fe2000c7c1270 */
[----:B------:R3:W-:Y:S02]  /*ab960*/  @P1 STG.E desc[UR60][R28.64], R42 ;  /* 0x0000002a1c001986 */ /* 0x0007e4000c10193c */
[----:B------:R-:W-:Y:S01]  /*ab970*/  IMAD.WIDE R22, R173, 0x4, R8 ;  /* 0x00000004ad167825 */ /* 0x000fe200078e0208 */
[----:B------:R-:W-:-:S03]  /*ab980*/  ISETP.LT.AND P1, PT, R217, UR4, !P0 ;  /* 0x00000004d9007c0c */ /* 0x000fc6000c721270 */
[----:B------:R-:W-:Y:S01]  /*ab990*/  IMAD.WIDE R24, R173, 0x4, R10 ;  /* 0x00000004ad187825 */ /* 0x000fe200078e020a */
[----:B------:R-:W-:Y:S01]  /*ab9a0*/  ISETP.GE.AND P0, PT, R31, UR5, PT ;  /* 0x000000051f007c0c */ /* 0x000fe2000bf06270 */
[----:B------:R4:W-:Y:S02]  /*ab9b0*/  @P5 STG.E desc[UR60][R20.64], R46 ;  /* 0x0000002e14005986 */ /* 0x0009e4000c10193c */
[----:B-1----:R-:W-:Y:S02]  /*ab9c0*/  IMAD.WIDE R26, R173, 0x4, R12 ;  /* 0x00000004ad1a7825 */ /* 0x002fe400078e020c */
[----:B------:R1:W-:Y:S04]  /*ab9d0*/  @P4 STG.E desc[UR60][R22.64], R50 ;  /* 0x0000003216004986 */ /* 0x0003e8000c10193c */
[----:B------:R1:W-:Y:S01]  /*ab9e0*/  @P3 STG.E desc[UR60][R24.64], R54 ;  /* 0x0000003618003986 */ /* 0x0003e2000c10193c */
[----:B------:R-:W-:-:S03]  /*ab9f0*/  ISETP.LT.AND P3, PT, R178, UR4, !P0 ;  /* 0x00000004b2007c0c */ /* 0x000fc6000c761270 */
[----:B------:R1:W-:Y:S01]  /*aba00*/  @P2 STG.E desc[UR60][R26.64], R58 ;  /* 0x0000003a1a002986 */ /* 0x0003e2000c10193c */
[----:B------:R-:W-:Y:S02]  /*aba10*/  ISETP.LT.AND P2, PT, R176, UR4, !P0 ;  /* 0x00000004b0007c0c */ /* 0x000fe4000c741270 */
[----:B------:R-:W-:Y:S01]  /*aba20*/  ISETP.LT.AND P5, PT, R175, UR4, !P0 ;  /* 0x00000004af007c0c */ /* 0x000fe2000c7a1270 */
[----:B------:R-:W2:Y:S01]  /*aba30*/  LDL.LU R31, [R1+0x35bc] ;  /* 0x0035bc00011f7983 */ /* 0x000ea20000300800 */
[----:B------:R-:W-:Y:S01]  /*aba40*/  ISETP.LT.AND P4, PT, R174, UR4, !P0 ;  /* 0x00000004ae007c0c */ /* 0x000fe2000c781270 */
[----:B---3--:R-:W-:-:S04]  /*aba50*/  IMAD.WIDE R18, R173, 0x4, R14 ;  /* 0x00000004ad127825 */ /* 0x008fc800078e020e */
[----:B------:R-:W-:Y:S01]  /*aba60*/  IMAD.WIDE R28, R173, 0x4, R16 ;  /* 0x00000004ad1c7825 */ /* 0x000fe200078e0210 */
[----:B------:R3:W-:Y:S01]  /*aba70*/  @P1 STG.E desc[UR60][R18.64], R98 ;  /* 0x0000006212001986 */ /* 0x0007e2000c10193c */
[----:B------:R-:W-:-:S03]  /*aba80*/  ISETP.LT.AND P1, PT, R172, UR4, !P0 ;  /* 0x00000004ac007c0c */ /* 0x000fc6000c721270 */
[----:B------:R3:W-:Y:S01]  /*aba90*/  @P6 STG.E desc[UR60][R28.64], R94 ;  /* 0x0000005e1c006986 */ /* 0x0007e2000c10193c */
[----:B------:R-:W-:-:S03]  /*abaa0*/  ISETP.LT.AND P6, PT, R219, UR4, !P0 ;  /* 0x00000004db007c0c */ /* 0x000fc6000c7c1270 */
[----:B------:R-:W2:Y:S01]  /*abab0*/  LDL.LU R173, [R1+0x10ec] ;  /* 0x0010ec0001ad7983 */ /* 0x000ea20000300800 */
[----:B----4-:R-:W-:-:S04]  /*abac0*/  IMAD.WIDE R20, R177, 0x4, R2 ;  /* 0x00000004b1147825 */ /* 0x010fc800078e0202 */
[C---:B-1----:R-:W-:Y:S01]  /*abad0*/  IMAD.WIDE R22, R177.reuse, 0x4, R4 ;  /* 0x00000004b1167825 */ /* 0x042fe200078e0204 */
[----:B------:R1:W-:Y:S01]  /*abae0*/  @P3 STG.E desc[UR60][R20.64], R167 ;  /* 0x000000a714003986 */ /* 0x0003e2000c10193c */
[----:B------:R-:W-:Y:S02]  /*abaf0*/  ISETP.GE.AND P3, PT, R30, UR5, PT ;  /* 0x000000051e007c0c */ /* 0x000fe4000bf66270 */
[C---:B------:R-:W-:Y:S01]  /*abb00*/  IMAD.WIDE R24, R177.reuse, 0x4, R6 ;  /* 0x00000004b1187825 */ /* 0x040fe200078e0206 */
[----:B------:R4:W-:Y:S03]  /*abb10*/  @P2 STG.E desc[UR60][R22.64], R163 ;  /* 0x000000a316002986 */ /* 0x0009e6000c10193c */
[----:B------:R-:W-:Y:S01]  /*abb20*/  IMAD.WIDE R26, R177, 0x4, R8 ;  /* 0x00000004b11a7825 */ /* 0x000fe200078e0208 */
[----:B------:R-:W-:Y:S01]  /*abb30*/  ISETP.LT.AND P2, PT, R217, UR4, !P0 ;  /* 0x00000004d9007c0c */ /* 0x000fe2000c741270 */
[----:B------:R2:W-:Y:S01]  /*abb40*/  @P5 STG.E desc[UR60][R24.64], R159 ;  /* 0x0000009f18005986 */ /* 0x0005e2000c10193c */
[----:B------:R-:W-:-:S02]  /*abb50*/  ISETP.LT.AND P0, PT, R218, UR4, !P0 ;  /* 0x00000004da007c0c */ /* 0x000fc4000c701270 */
[----:B------:R-:W-:Y:S01]  /*abb60*/  ISETP.LT.AND P5, PT, R178, UR4, !P3 ;  /* 0x00000004b2007c0c */ /* 0x000fe2000dfa1270 */
[----:B------:R-:W2:Y:S04]  /*abb70*/  LDL.LU R30, [R1+0x35b8] ;  /* 0x0035b800011e7983 */ /* 0x000ea80000300800 */
[----:B------:R2:W-:Y:S01]  /*abb80*/  @P4 STG.E desc[UR60][R26.64], R155 ;  /* 0x0000009b1a004986 */ /* 0x0005e2000c10193c */
[----:B------:R-:W-:Y:S01]  /*abb90*/  ISETP.LT.AND P4, PT, R176, UR4, !P3 ;  /* 0x00000004b0007c0c */ /* 0x000fe2000df81270 */
[----:B---3--:R-:W-:-:S04]  /*abba0*/  IMAD.WIDE R18, R177, 0x4, R10 ;  /* 0x00000004b1127825 */ /* 0x008fc800078e020a */
[C---:B------:R-:W-:Y:S01]  /*abbb0*/  IMAD.WIDE R28, R177.reuse, 0x4, R12 ;  /* 0x00000004b11c7825 */ /* 0x040fe200078e020c */
[----:B------:R3:W-:Y:S03]  /*abbc0*/  @P1 STG.E desc[UR60][R18.64], R151 ;  /* 0x0000009712001986 */ /* 0x0007e6000c10193c */
[C---:B-1----:R-:W-:Y:S01]  /*abbd0*/  IMAD.WIDE R20, R177.reuse, 0x4, R14 ;  /* 0x00000004b1147825 */ /* 0x042fe200078e020e */
[----:B------:R1:W-:Y:S03]  /*abbe0*/  @P6 STG.E desc[UR60][R28.64], R143 ;  /* 0x0000008f1c006986 */ /* 0x0003e6000c10193c */
[----:B----4-:R-:W-:Y:S01]  /*abbf0*/  IMAD.WIDE R22, R177, 0x4, R16 ;  /* 0x00000004b1167825 */ /* 0x010fe200078e0210 */
[----:B------:R4:W-:Y:S03]  /*abc00*/  @P2 STG.E desc[UR60][R20.64], R135 ;  /* 0x0000008714002986 */ /* 0x0009e6000c10193c */
[C---:B--2---:R-:W-:Y:S01]  /*abc10*/  IMAD.WIDE R24, R216.reuse, 0x4, R2 ;  /* 0x00000004d8187825 */ /* 0x044fe200078e0202 */
[----:B------:R2:W-:Y:S03]  /*abc20*/  @P0 STG.E desc[UR60][R22.64], R127 ;  /* 0x0000007f16000986 */ /* 0x0005e6000c10193c */
[C---:B------:R-:W-:Y:S01]  /*abc30*/  IMAD.WIDE R26, R216.reuse, 0x4, R4 ;  /* 0x00000004d81a7825 */ /* 0x040fe200078e0204 */
[----:B------:R2:W-:Y:S03]  /*abc40*/  @P5 STG.E desc[UR60][R24.64], R119 ;  /* 0x0000007718005986 */ /* 0x0005e6000c10193c */
[C---:B---3--:R-:W-:Y:S01]  /*abc50*/  IMAD.WIDE R18, R216.reuse, 0x4, R6 ;  /* 0x00000004d8127825 */ /* 0x048fe200078e0206 */
[----:B------:R3:W-:Y:S03]  /*abc60*/  @P4 STG.E desc[UR60][R26.64], R43 ;  /* 0x0000002b1a004986 */ /* 0x0007e6000c10193c */
[----:B-1----:R-:W-:-:S04]  /*abc70*/  IMAD.WIDE R28, R216, 0x4, R8 ;  /* 0x00000004d81c7825 */ /* 0x002fc800078e0208 */
[----:B----4-:R-:W-:-:S04]  /*abc80*/  IMAD.WIDE R20, R216, 0x4, R10 ;  /* 0x00000004d8147825 */ /* 0x010fc800078e020a */
[----:B--2---:R-:W-:-:S04]  /*abc90*/  IMAD.WIDE R22, R216, 0x4, R12 ;  /* 0x00000004d8167825 */ /* 0x004fc800078e020c */
[----:B------:R-:W-:-:S04]  /*abca0*/  IMAD.WIDE R24, R216, 0x4, R14 ;  /* 0x00000004d8187825 */ /* 0x000fc800078e020e */
[----:B---3--:R-:W-:Y:S02]  /*abcb0*/  IMAD.WIDE R26, R216, 0x4, R16 ;  /* 0x00000004d81a7825 */ /* 0x008fe400078e0210 */
[----:B------:R-:W2:Y:S04]  /*abcc0*/  LDL.LU R216, [R1+0x10e8] ;  /* 0x0010e80001d87983 */ /* 0x000ea80000300800 */
[----:B------:R-:W3:Y:S01]  /*abcd0*/  LDL.LU R34, [R1+0x35b4] ;  /* 0x0035b40001227983 */ /* 0x000ee20000300800 */
[----:B------:R-:W-:Y:S02]  /*abce0*/  ISETP.LT.AND P6, PT, R175, UR4, !P3 ;  /* 0x00000004af007c0c */ /* 0x000fe4000dfc1270 */
[----:B------:R-:W-:Y:S01]  /*abcf0*/  ISETP.LT.AND P1, PT, R174, UR4, !P3 ;  /* 0x00000004ae007c0c */ /* 0x000fe2000df21270 */
[----:B------:R-:W4:Y:S01]  /*abd00*/  LDL.LU R177, [R1+0x10e4] ;  /* 0x0010e40001b17983 */ /* 0x000f220000300800 */
[----:B------:R-:W-:-:S02]  /*abd10*/  ISETP.LT.AND P0, PT, R172, UR4, !P3 ;  /* 0x00000004ac007c0c */ /* 0x000fc4000df01270 */
[----:B------:R-:W-:-:S07]  /*abd20*/  ISETP.LT.AND P4, PT, R219, UR4, !P3 ;  /* 0x00000004db007c0c */ /* 0x000fce000df81270 */
[----:B------:R-:W-:Y:S04]  /*abd30*/  @P6 STG.E desc[UR60][R18.64], R47 ;  /* 0x0000002f12006986 */ /* 0x000fe8000c10193c */
[----:B------:R-:W-:Y:S04]  /*abd40*/  @P1 STG.E desc[UR60][R28.64], R51 ;  /* 0x000000331c001986 */ /* 0x000fe8000c10193c */
[----:B------:R-:W-:Y:S04]  /*abd50*/  @P0 STG.E desc[UR60][R20.64], R55 ;  /* 0x0000003714000986 */ /* 0x000fe8000c10193c */
[----:B------:R-:W-:Y:S04]  /*abd60*/  @P4 STG.E desc[UR60][R22.64], R59 ;  /* 0x0000003b16004986 */ /* 0x000fe8000c10193c */
[----:B------:R1:W3:Y:S04]  /*abd70*/  LDS.128 R20, [R0] ;  /* 0x0000000000147984 */ /* 0x0002e80000000c00 */
[----:B-1----:R-:W4:Y:S01]  /*abd80*/  LDL.LU R0, [R1+0x35b0] ;  /* 0x0035b00001007983 */ /* 0x002f220000300800 */
[----:B------:R-:W-:-:S02]  /*abd90*/  ISETP.LT.AND P5, PT, R217, UR4, !P3 ;  /* 0x00000004d9007c0c */ /* 0x000fc4000dfa1270 */
[----:B------:R-:W-:Y:S02]  /*abda0*/  ISETP.LT.AND P3, PT, R218, UR4, !P3 ;  /* 0x00000004da007c0c */ /* 0x000fe4000df61270 */
[----:B------:R-:W-:-:S04]  /*abdb0*/  ISETP.GE.AND P2, PT, R31, UR5, PT ;  /* 0x000000051f007c0c */ /* 0x000fc8000bf46270 */
[----:B------:R-:W-:Y:S02]  /*abdc0*/  ISETP.LT.AND P6, PT, R178, UR4, !P2 ;  /* 0x00000004b2007c0c */ /* 0x000fe4000d7c1270 */
[----:B------:R-:W-:-:S03]  /*abdd0*/  ISETP.LT.AND P1, PT, R176, UR4, !P2 ;  /* 0x00000004b0007c0c */ /* 0x000fc6000d721270 */
[----:B------:R1:W-:Y:S01]  /*abde0*/  @P5 STG.E desc[UR60][R24.64], R99 ;  /* 0x0000006318005986 */ /* 0x0003e2000c10193c */
[----:B------:R-:W-:-:S03]  /*abdf0*/  ISETP.LT.AND P5, PT, R174, UR4, !P2 ;  /* 0x00000004ae007c0c */ /* 0x000fc6000d7a1270 */
[----:B------:R1:W-:Y:S01]  /*abe00*/  @P3 STG.E desc[UR60][R26.64], R95 ;  /* 0x0000005f1a003986 */ /* 0x0003e2000c10193c */
[----:B------:R-:W-:Y:S02]  /*abe10*/  ISETP.LT.AND P3, PT, R175, UR4, !P2 ;  /* 0x00000004af007c0c */ /* 0x000fe4000d761270 */
[----:B------:R-:W-:Y:S01]  /*abe20*/  ISETP.LT.AND P4, PT, R172, UR4, !P2 ;  /* 0x00000004ac007c0c */ /* 0x000fe2000d781270 */
[----:B------:R-:W-:-:S04]  /*abe30*/  IMAD.WIDE R18, R173, 0x4, R2 ;  /* 0x00000004ad127825 */ /* 0x000fc800078e0202 */
[C---:B------:R-:W-:Y:S01]  /*abe40*/  IMAD.WIDE R28, R173.reuse, 0x4, R4 ;  /* 0x00000004ad1c7825 */ /* 0x040fe200078e0204 */
[----:B------:R1:W-:Y:S03]  /*abe50*/  @P6 STG.E desc[UR60][R18.64], R88 ;  /* 0x0000005812006986 */ /* 0x0003e6000c10193c */
[C---:B-1----:R-:W-:Y:S01]  /*abe60*/  IMAD.WIDE R24, R173.reuse, 0x4, R8 ;  /* 0x00000004ad187825 */ /* 0x042fe200078e0208 */
[----:B------:R1:W-:Y:S03]  /*abe70*/  @P1 STG.E desc[UR60][R28.64], R84 ;  /* 0x000000541c001986 */ /* 0x0003e6000c10193c */
[----:B------:R-:W-:Y:S01]  /*abe80*/  IMAD.WIDE R26, R173, 0x4, R10 ;  /* 0x00000004ad1a7825 */ /* 0x000fe200078e020a */
[----:B------:R-:W-:Y:S02]  /*abe90*/  ISETP.LT.AND P1, PT, R219, UR4, !P2 ;  /* 0x00000004db007c0c */ /* 0x000fe4000d721270 */
[----:B------:R-:W-:-:S02]  /*abea0*/  ISETP.LT.AND P6, PT, R217, UR4, !P2 ;  /* 0x00000004d9007c0c */ /* 0x000fc4000d7c1270 */
[----:B------:R-:W-:Y:S01]  /*abeb0*/  ISETP.LT.AND P2, PT, R218, UR4, !P2 ;  /* 0x00000004da007c0c */ /* 0x000fe2000d741270 */
[----:B------:R-:W-:-:S04]  /*abec0*/  IMAD.WIDE R18, R173, 0x4, R12 ;  /* 0x00000004ad127825 */ /* 0x000fc800078e020c */
[----:B-1----:R-:W-:-:S04]  /*abed0*/  IMAD.WIDE R28, R173, 0x4, R14 ;  /* 0x00000004ad1c7825 */ /* 0x002fc800078e020e */
[----:B------:R-:W-:Y:S01]  /*abee0*/  IMAD.WIDE R32, R173, 0x4, R16 ;  /* 0x00000004ad207825 */ /* 0x000fe200078e0210 */
[----:B------:R-:W-:-:S03]  /*abef0*/  ISETP.GE.AND P0, PT, R30, UR5, PT ;  /* 0x000000051e007c0c */ /* 0x000fc6000bf06270 */
[----:B------:R-:W-:Y:S02]  /*abf00*/  IMAD.WIDE R30, R173, 0x4, R6 ;  /* 0x00000004ad1e7825 */ /* 0x000fe400078e0206 */
[----:B------:R-:W4:Y:S04]  /*abf10*/  LDL.LU R173, [R1+0x10e0] ;  /* 0x0010e00001ad7983 */ /* 0x000f280000300800 */
[----:B------:R-:W-:Y:S04]  /*abf20*/  @P3 STG.E desc[UR60][R30.64], R68 ;  /* 0x000000441e003986 */ /* 0x000fe8000c10193c */
[----:B------:R2:W-:Y:S04]  /*abf30*/  @P5 STG.E desc[UR60][R24.64], R60 ;  /* 0x0000003c18005986 */ /* 0x0005e8000c10193c */
[----:B------:R1:W-:Y:S01]  /*abf40*/  @P4 STG.E desc[UR60][R26.64], R72 ;  /* 0x000000481a004986 */ /* 0x0003e2000c10193c */
[----:B------:R-:W-:-:S02]  /*abf50*/  ISETP.LT.AND P4, PT, R178, UR4, !P0 ;  /* 0x00000004b2007c0c */ /* 0x000fc4000c781270 */
[----:B------:R-:W-:Y:S01]  /*abf60*/  ISETP.LT.AND P3, PT, R176, UR4, !P0 ;  /* 0x00000004b0007c0c */ /* 0x000fe2000c761270 */
[----:B------:R1:W-:Y:S04]  /*abf70*/  @P1 STG.E desc[UR60][R18.64], R80 ;  /* 0x0000005012001986 */ /* 0x0003e8000c10193c */
[----:B------:R1:W-:Y:S04]  /*abf80*/  @P6 STG.E desc[UR60][R28.64], R100 ;  /* 0x000000641c006986 */ /* 0x0003e8000c10193c */
[----:B------:R1:W-:Y:S01]  /*abf90*/  @P2 STG.E desc[UR60][R32.64], R64 ;  /* 0x0000004020002986 */ /* 0x0003e2000c10193c */
[----:B------:R-:W-:-:S02]  /*abfa0*/  ISETP.LT.AND P5, PT, R175, UR4, !P0 ;  /* 0x00000004af007c0c */ /* 0x000fc4000c7a1270 */
[----:B------:R-:W-:Y:S02]  /*abfb0*/  ISETP.LT.AND P2, PT, R174, UR4, !P0 ;  /* 0x00000004ae007c0c */ /* 0x000fe4000c741270 */
[----:B------:R-:W-:Y:S02]  /*abfc0*/  ISETP.LT.AND P1, PT, R172, UR4, !P0 ;  /* 0x00000004ac007c0c */ /* 0x000fe4000c721270 */
[----:B------:R-:W-:Y:S01]  /*abfd0*/  ISETP.LT.AND P6, PT, R219, UR4, !P0 ;  /* 0x00000004db007c0c */ /* 0x000fe2000c7c1270 */
[----:B--2---:R-:W-:-:S05]  /*abfe0*/  IMAD.WIDE R24, R216, 0x4, R2 ;  /* 0x00000004d8187825 */ /* 0x004fca00078e0202 */
[----:B------:R2:W-:Y:S01]  /*abff0*/  @P4 STG.E desc[UR60][R24.64], R76 ;  /* 0x0000004c18004986 */ /* 0x0005e2000c10193c */
[----:B---3--:R-:W-:-:S03]  /*ac000*/  ISETP.GE.AND P4, PT, R34, UR5, PT ;  /* 0x0000000522007c0c */ /* 0x008fc6000bf86270 */
[----:B------:R-:W3:Y:S01]  /*ac010*/  LDL.LU R34, [R1+0x35ac] ;  /* 0x0035ac0001227983 */ /* 0x000ee20000300800 */
[----:B-1----:R-:W-:-:S05]  /*ac020*/  IMAD.WIDE R26, R216, 0x4, R4 ;  /* 0x00000004d81a7825 */ /* 0x002fca00078e0204 */
[----:B------:R1:W-:Y:S01]  /*ac030*/  @P3 STG.E desc[UR60][R26.64], R108 ;  /* 0x0000006c1a003986 */ /* 0x0003e2000c10193c */
[----:B------:R-:W-:Y:S02]  /*ac040*/  ISETP.LT.AND P3, PT, R217, UR4, !P0 ;  /* 0x00000004d9007c0c */ /* 0x000fe4000c761270 */
[----:B------:R-:W-:Y:S01]  /*ac050*/  ISETP.LT.AND P0, PT, R218, UR4, !P0 ;  /* 0x00000004da007c0c */ /* 0x000fe2000c701270 */
[----:B------:R-:W-:-:S04]  /*ac060*/  IMAD.WIDE R30, R216, 0x4, R6 ;  /* 0x00000004d81e7825 */ /* 0x000fc800078e0206 */
[C---:B------:R-:W-:Y:S01]  /*ac070*/  IMAD.WIDE R18, R216.reuse, 0x4, R8 ;  /* 0x00000004d8127825 */ /* 0x040fe200078e0208 */
[----:B------:R4:W-:Y:S03]  /*ac080*/  @P5 STG.E desc[UR60][R30.64], R104 ;  /* 0x000000681e005986 */ /* 0x0009e6000c10193c */
[C---:B------:R-:W-:Y:S01]  /*ac090*/  IMAD.WIDE R28, R216.reuse, 0x4, R10 ;  /* 0x00000004d81c7825 */ /* 0x040fe200078e020a */
[----:B------:R4:W-:Y:S03]  /*ac0a0*/  @P2 STG.E desc[UR60][R18.64], R112 ;  /* 0x0000007012002986 */ /* 0x0009e6000c10193c */
[C---:B------:R-:W-:Y:S01]  /*ac0b0*/  IMAD.WIDE R32, R216.reuse, 0x4, R12 ;  /* 0x00000004d8207825 */ /* 0x040fe200078e020c */
[----:B------:R4:W-:Y:S03]  /*ac0c0*/  @P1 STG.E desc[UR60][R28.64], R120 ;  /* 0x000000781c001986 */ /* 0x0009e6000c10193c */
[C---:B--2---:R-:W-:Y:S01]  /*ac0d0*/  IMAD.WIDE R24, R216.reuse, 0x4, R14 ;  /* 0x00000004d8187825 */ /* 0x044fe200078e020e */
[----:B------:R2:W-:Y:S03]  /*ac0e0*/  @P6 STG.E desc[UR60][R32.64], R128 ;  /* 0x0000008020006986 */ /* 0x0005e6000c10193c */
[----:B-1----:R-:W-:-:S02]  /*ac0f0*/  IMAD.WIDE R26, R216, 0x4, R16 ;  /* 0x00000004d81a7825 */ /* 0x002fc400078e0210 */
[----:B------:R-:W3:Y:S04]  /*ac100*/  LDL.LU R216, [R1+0x10dc] ;  /* 0x0010dc0001d87983 */ /* 0x000ee80000300800 */
[----:B------:R1:W-:Y:S04]  /*ac110*/  @P3 STG.E desc[UR60][R24.64], R136 ;  /* 0x0000008818003986 */ /* 0x0003e8000c10193c */
[----:B------:R1:W-:Y:S01]  /*ac120*/  @P0 STG.E desc[UR60][R26.64], R20 ;  /* 0x000000141a000986 */ /* 0x0003e2000c10193c */
[----:B----4-:R-:W-:-:S03]  /*ac130*/  ISETP.GE.AND P0, PT, R0, UR5, PT ;  /* 0x0000000500007c0c */ /* 0x010fc6000bf06270 */
[----:B------:R-:W4:Y:S01]  /*ac140*/  LDL.LU R0, [R1+0x35a8] ;  /* 0x0035a80001007983 */ /* 0x000f220000300800 */
[----:B------:R-:W-:Y:S02]  /*ac150*/  ISETP.LT.AND P5, PT, R178, UR4, !P4 ;  /* 0x00000004b2007c0c */ /* 0x000fe4000e7a1270 */
[----:B------:R-:W-:Y:S02]  /*ac160*/  ISETP.LT.AND P6, PT, R176, UR4, !P4 ;  /* 0x00000004b0007c0c */ /* 0x000fe4000e7c1270 */
[----:B------:R-:W-:Y:S02]  /*ac170*/  ISETP.LT.AND P2, PT, R175, UR4, !P4 ;  /* 0x00000004af007c0c */ /* 0x000fe4000e741270 */
[----:B------:R-:W-:Y:S01]  /*ac180*/  ISETP.LT.AND P1, PT, R174, UR4, !P4 ;  /* 0x00000004ae007c0c */ /* 0x000fe2000e721270 */
[----:B------:R-:W-:-:S04]  /*ac190*/  IMAD.WIDE R30, R177, 0x4, R2 ;  /* 0x00000004b11e7825 */ /* 0x000fc800078e0202 */
[----:B------:R-:W-:-:S04]  /*ac1a0*/  IMAD.WIDE R18, R177, 0x4, R4 ;  /* 0x00000004b1127825 */ /* 0x000fc800078e0204 */
[C---:B------:R-:W-:Y:S01]  /*ac1b0*/  IMAD.WIDE R28, R177.reuse, 0x4, R6 ;  /* 0x00000004b11c7825 */ /* 0x040fe200078e0206 */
[----:B------:R-:W-:Y:S03]  /*ac1c0*/  @P5 STG.E desc[UR60][R30.64], R89 ;  /* 0x000000591e005986 */ /* 0x000fe6000c10193c */
[----:B--2---:R-:W-:Y:S01]  /*ac1d0*/  IMAD.WIDE R32, R177, 0x4, R8 ;  /* 0x00000004b1207825 */ /* 0x004fe200078e0208 */
[----:B------:R2:W-:Y:S01]  /*ac1e0*/  @P6 STG.E desc[UR60][R18.64], R85 ;  /* 0x0000005512006986 */ /* 0x0005e2000c10193c */
[----:B------:R-:W-:Y:S02]  /*ac1f0*/  ISETP.LT.AND P3, PT, R172, UR4, !P4 ;  /* 0x00000004ac007c0c */ /* 0x000fe4000e761270 */
[----:B------:R-:W-:Y:S01]  /*ac200*/  ISETP.LT.AND P5, PT, R219, UR4, !P4 ;  /* 0x00000004db007c0c */ /* 0x000fe2000e7a1270 */
[----:B------:R2:W-:Y:S01]  /*ac210*/  @P2 STG.E desc[UR60][R28.64], R69 ;  /* 0x000000451c002986 */ /* 0x0005e2000c10193c */
[----:B------:R-:W-:-:S03]  /*ac220*/  ISETP.LT.AND P6, PT, R178, UR4, !P0 ;  /* 0x00000004b2007c0c */ /* 0x000fc6000c7c1270 */
[----:B------:R2:W-:Y:S01]  /*ac230*/  @P1 STG.E desc[UR60][R32.64], R61 ;  /* 0x0000003d20001986 */ /* 0x0005e2000c10193c */
[----:B------:R-:W-:Y:S02]  /*ac240*/  ISETP.LT.AND P1, PT, R217, UR4, !P4 ;  /* 0x00000004d9007c0c */ /* 0x000fe4000e721270 */
[----:B------:R-:W-:Y:S02]  /*ac250*/  ISETP.LT.AND P4, PT, R218, UR4, !P4 ;  /* 0x00000004da007c0c */ /* 0x000fe4000e781270 */
[----:B------:R-:W-:Y:S01]  /*ac260*/  ISETP.LT.AND P2, PT, R176, UR4, !P0 ;  /* 0x00000004b0007c0c */ /* 0x000fe2000c741270 */
[----:B-1----:R-:W-:-:S04]  /*ac270*/  IMAD.WIDE R24, R177, 0x4, R10 ;  /* 0x00000004b1187825 */ /* 0x002fc800078e020a */
[C---:B------:R-:W-:Y:S01]  /*ac280*/  IMAD.WIDE R26, R177.reuse, 0x4, R12 ;  /* 0x00000004b11a7825 */ /* 0x040fe200078e020c */
[----:B------:R1:W-:Y:S03]  /*ac290*/  @P3 STG.E desc[UR60][R24.64], R73 ;  /* 0x0000004918003986 */ /* 0x0003e6000c10193c */
[C---:B--2---:R-:W-:Y:S01]  /*ac2a0*/  IMAD.WIDE R18, R177.reuse, 0x4, R14 ;  /* 0x00000004b1127825 */ /* 0x044fe200078e020e */
[----:B------:R2:W-:Y:S03]  /*ac2b0*/  @P5 STG.E desc[UR60][R26.64], R81 ;  /* 0x000000511a005986 */ /* 0x0005e6000c10193c */
[----:B------:R-:W-:Y:S01]  /*ac2c0*/  IMAD.WIDE R28, R177, 0x4, R16 ;  /* 0x00000004b11c7825 */ /* 0x000fe200078e0210 */
[----:B------:R2:W-:Y:S01]  /*ac2d0*/  @P1 STG.E desc[UR60][R18.64], R101 ;  /* 0x0000006512001986 */ /* 0x0005e2000c10193c */
[----:B------:R-:W-:-:S03]  /*ac2e0*/  ISETP.LT.AND P5, PT, R175, UR4, !P0 ;  /* 0x00000004af007c0c */ /* 0x000fc6000c7a1270 */
[----:B------:R2:W-:Y:S01]  /*ac2f0*/  @P4 STG.E desc[UR60][R28.64], R65 ;  /* 0x000000411c004986 */ /* 0x0005e2000c10193c */
[----:B------:R-:W-:Y:S02]  /*ac300*/  ISETP.LT.AND P3, PT, R174, UR4, !P0 ;  /* 0x00000004ae007c0c */ /* 0x000fe4000c761270 */
[----:B------:R-:W-:Y:S02]  /*ac310*/  ISETP.LT.AND P1, PT, R219, UR4, !P0 ;  /* 0x00000004db007c0c */ /* 0x000fe4000c721270 */
[----:B------:R-:W-:Y:S01]  /*ac320*/  ISETP.LT.AND P4, PT, R217, UR4, !P0 ;  /* 0x00000004d9007c0c */ /* 0x000fe2000c781270 */
[----:B------:R-:W-:-:S04]  /*ac330*/  IMAD.WIDE R30, R173, 0x4, R2 ;  /* 0x00000004ad1e7825 */ /* 0x000fc800078e0202 */
[----:B------:R-:W-:Y:S01]  /*ac340*/  IMAD.WIDE R32, R173, 0x4, R4 ;  /* 0x00000004ad207825 */ /* 0x000fe200078e0204 */
[----:B------:R2:W-:Y:S01]  /*ac350*/  @P6 STG.E desc[UR60][R30.64], R77 ;  /* 0x0000004d1e006986 */ /* 0x0005e2000c10193c */
[----:B------:R-:W-:-:S03]  /*ac360*/  ISETP.LT.AND P6, PT, R218, UR4, !P0 ;  /* 0x00000004da007c0c */ /* 0x000fc6000c7c1270 */
[----:B------:R2:W-:Y:S01]  /*ac370*/  @P2 STG.E desc[UR60][R32.64], R109 ;  /* 0x0000006d20002986 */ /* 0x0005e2000c10193c */
[----:B------:R-:W-:Y:S01]  /*ac380*/  ISETP.LT.AND P2, PT, R172, UR4, !P0 ;  /* 0x00000004ac007c0c */ /* 0x000fe2000c741270 */
[----:B-1----:R-:W-:-:S05]  /*ac390*/  IMAD.WIDE R24, R173, 0x4, R6 ;  /* 0x00000004ad187825 */ /* 0x002fca00078e0206 */
[----:B------:R1:W-:Y:S01]  /*ac3a0*/  @P5 STG.E desc[UR60][R24.64], R105 ;  /* 0x0000006918005986 */ /* 0x0003e2000c10193c */
[----:B--2---:R-:W-:-:S04]  /*ac3b0*/  IMAD.WIDE R26, R173, 0x4, R8 ;  /* 0x00000004ad1a7825 */ /* 0x004fc800078e0208 */
[C---:B------:R-:W-:Y:S01]  /*ac3c0*/  IMAD.WIDE R18, R173.reuse, 0x4, R10 ;  /* 0x00000004ad127825 */ /* 0x040fe200078e020a */
[----:B------:R2:W-:Y:S03]  /*ac3d0*/  @P3 STG.E desc[UR60][R26.64], R113 ;  /* 0x000000711a003986 */ /* 0x0005e6000c10193c */
[C---:B------:R-:W-:Y:S01]  /*ac3e0*/  IMAD.WIDE R28, R173.reuse, 0x4, R12 ;  /* 0x00000004ad1c7825 */ /* 0x040fe200078e020c */
[----:B------:R2:W-:Y:S03]  /*ac3f0*/  @P2 STG.E desc[UR60][R18.64], R121 ;  /* 0x0000007912002986 */ /* 0x0005e6000c10193c */
[C---:B------:R-:W-:Y:S01]  /*ac400*/  IMAD.WIDE R30, R173.reuse, 0x4, R14 ;  /* 0x00000004ad1e7825 */ /* 0x040fe200078e020e */
[----:B------:R-:W-:Y:S03]  /*ac410*/  @P1 STG.E desc[UR60][R28.64], R129 ;  /* 0x000000811c001986 */ /* 0x000fe6000c10193c */
[----:B------:R-:W-:Y:S01]  /*ac420*/  IMAD.WIDE R32, R173, 0x4, R16 ;  /* 0x00000004ad207825 */ /* 0x000fe200078e0210 */
[----:B------:R-:W-:Y:S01]  /*ac430*/  @P4 STG.E desc[UR60][R30.64], R137 ;  /* 0x000000891e004986 */ /* 0x000fe2000c10193c */
[----:B---3--:R-:W-:-:S03]  /*ac440*/  ISETP.GE.AND P0, PT, R34, UR5, PT ;  /* 0x0000000522007c0c */ /* 0x008fc6000bf06270 */
[----:B------:R-:W3:Y:S04]  /*ac450*/  LDL.LU R34, [R1+0x35a4] ;  /* 0x0035a40001227983 */ /* 0x000ee80000300800 */
[----:B------:R-:W3:Y:S01]  /*ac460*/  LDL.LU R177, [R1+0x10d8] ;  /* 0x0010d80001b17983 */ /* 0x000ee20000300800 */
[----:B------:R-:W-:-:S03]  /*ac470*/  ISETP.LT.AND P5, PT, R178, UR4, !P0 ;  /* 0x00000004b2007c0c */ /* 0x000fc6000c7a1270 */
[----:B------:R2:W-:Y:S01]  /*ac480*/  @P6 STG.E desc[UR60][R32.64], R21 ;  /* 0x0000001520006986 */ /* 0x0005e2000c10193c */
[----:B------:R-:W-:Y:S01]  /*ac490*/  ISETP.LT.AND P3, PT, R176, UR4, !P0 ;  /* 0x00000004b0007c0c */ /* 0x000fe2000c761270 */
[----:B-1----:R-:W-:-:S08]  /*ac4a0*/  IMAD.WIDE R24, R216, 0x4, R2 ;  /* 0x00000004d8187825 */ /* 0x002fd000078e0202 */
[----:B------:R1:W-:Y:S01]  /*ac4b0*/  @P5 STG.E desc[UR60][R24.64], R90 ;  /* 0x0000005a18005986 */ /* 0x0003e2000c10193c */
[----:B----4-:R-:W-:-:S03]  /*ac4c0*/  ISETP.GE.AND P5, PT, R0, UR5, PT ;  /* 0x0000000500007c0c */ /* 0x010fc6000bfa6270 */
[----:B------:R-:W4:Y:S04]  /*ac4d0*/  LDL.LU R0, [R1+0x35a0] ;  /* 0x0035a00001007983 */ /* 0x000f280000300800 */
[----:B------:R-:W4:Y:S01]  /*ac4e0*/  LDL.LU R173, [R1+0x10d0] ;  /* 0x0010d00001ad7983 */ /* 0x000f220000300800 */
[----:B--2---:R-:W-:-:S04]  /*ac4f0*/  IMAD.WIDE R26, R216, 0x4, R4 ;  /* 0x00000004d81a7825 */ /* 0x004fc800078e0204 */
[C---:B------:R-:W-:Y:S01]  /*ac500*/  IMAD.WIDE R18, R216.reuse, 0x4, R6 ;  /* 0x00000004d8127825 */ /* 0x040fe200078e0206 */
[----:B------:R2:W-:Y:S03]  /*ac510*/  @P3 STG.E desc[UR60][R26.64], R86 ;  /* 0x000000561a003986 */ /* 0x0005e6000c10193c */
[----:B------:R-:W-:-:S04]  /*ac520*/  IMAD.WIDE R20, R216, 0x4, R8 ;  /* 0x00000004d8147825 */ /* 0x000fc800078e0208 */
[----:B------:R-:W-:-:S04]  /*ac530*/  IMAD.WIDE R28, R216, 0x4, R10 ;  /* 0x00000004d81c7825 */ /* 0x000fc800078e020a */
[----:B------:R-:W-:-:S04]  /*ac540*/  IMAD.WIDE R30, R216, 0x4, R12 ;  /* 0x00000004d81e7825 */ /* 0x000fc800078e020c */
[----:B-1----:R-:W-:-:S04]  /*ac550*/  IMAD.WIDE R24, R216, 0x4, R14 ;  /* 0x00000004d8187825 */ /* 0x002fc800078e020e */
        /* <DEDUP_REMOVED lines=8> */
[----:B------:R3:W-:Y:S04]  /*ac5e0*/  @P1 STG.E desc[UR60][R18.64], R70 ;  /* 0x0000004612001986 */ /* 0x0007e8000c10193c */
[----:B------:R1:W-:Y:S04]  /*ac5f0*/  @P6 STG.E desc[UR60][R20.64], R62 ;  /* 0x0000003e14006986 */ /* 0x0003e8000c10193c */
[----:B------:R1:W-:Y:S04]  /*ac600*/  @P4 STG.E desc[UR60][R28.64], R74 ;  /* 0x0000004a1c004986 */ /* 0x0003e8000c10193c */
[----:B------:R1:W-:Y:S01]  /*ac610*/  @P2 STG.E desc[UR60][R30.64], R82 ;  /* 0x000000521e002986 */ /* 0x0003e2000c10193c */
[----:B------:R-:W-:-:S02]  /*ac620*/  ISETP.LT.AND P2, PT, R178, UR4, !P5 ;  /* 0x00000004b2007c0c */ /* 0x000fc4000ef41270 */
[----:B------:R-:W-:Y:S02]  /*ac630*/  ISETP.LT.AND P1, PT, R176, UR4, !P5 ;  /* 0x00000004b0007c0c */ /* 0x000fe4000ef21270 */
[----:B------:R-:W-:Y:S01]  /*ac640*/  ISETP.LT.AND P6, PT, R175, UR4, !P5 ;  /* 0x00000004af007c0c */ /* 0x000fe2000efc1270 */
[----:B------:R1:W-:Y:S01]  /*ac650*/  @P3 STG.E desc[UR60][R24.64], R102 ;  /* 0x0000006618003986 */ /* 0x0003e2000c10193c */
[----:B------:R-:W-:-:S03]  /*ac660*/  ISETP.LT.AND P4, PT, R174, UR4, !P5 ;  /* 0x00000004ae007c0c */ /* 0x000fc6000ef81270 */
[----:B------:R1:W-:Y:S01]  /*ac670*/  @P0 STG.E desc[UR60][R26.64], R66 ;  /* 0x000000421a000986 */ /* 0x0003e2000c10193c */
[----:B------:R-:W-:Y:S01]  /*ac680*/  ISETP.LT.AND P0, PT, R172, UR4, !P5 ;  /* 0x00000004ac007c0c */ /* 0x000fe2000ef01270 */
[----:B---3--:R-:W-:-:S05]  /*ac690*/  IMAD.WIDE R18, R177, 0x4, R2 ;  /* 0x00000004b1127825 */ /* 0x008fca00078e0202 */
[----:B------:R3:W-:Y:S01]  /*ac6a0*/  @P2 STG.E desc[UR60][R18.64], R78 ;  /* 0x0000004e12002986 */ /* 0x0007e2000c10193c */
[----:B------:R-:W-:Y:S01]  /*ac6b0*/  ISETP.LT.AND P2, PT, R219, UR4, !P5 ;  /* 0x00000004db007c0c */ /* 0x000fe2000ef41270 */
[----:B-1----:R-:W-:-:S04]  /*ac6c0*/  IMAD.WIDE R20, R177, 0x4, R4 ;  /* 0x00000004b1147825 */ /* 0x002fc800078e0204 */
[C---:B------:R-:W-:Y:S01]  /*ac6d0*/  IMAD.WIDE R28, R177.reuse, 0x4, R6 ;  /* 0x00000004b11c7825 */ /* 0x040fe200078e0206 */
[----:B------:R1:W-:Y:S03]  /*ac6e0*/  @P1 STG.E desc[UR60][R20.64], R110 ;  /* 0x0000006e14001986 */ /* 0x0003e6000c10193c */
[C---:B------:R-:W-:Y:S01]  /*ac6f0*/  IMAD.WIDE R30, R177.reuse, 0x4, R8 ;  /* 0x00000004b11e7825 */ /* 0x040fe200078e0208 */
[----:B------:R-:W-:Y:S01]  /*ac700*/  ISETP.GE.AND P3, PT, R34, UR5, PT ;  /* 0x0000000522007c0c */ /* 0x000fe2000bf66270 */
[----:B------:R4:W-:Y:S02]  /*ac710*/  @P6 STG.E desc[UR60][R28.64], R106 ;  /* 0x0000006a1c006986 */ /* 0x0009e4000c10193c */
[C---:B------:R-:W-:Y:S02]  /*ac720*/  IMAD.WIDE R24, R177.reuse, 0x4, R10 ;  /* 0x00000004b1187825 */ /* 0x040fe400078e020a */
[----:B------:R4:W-:Y:S02]  /*ac730*/  @P4 STG.E desc[UR60][R30.64], R114 ;  /* 0x000000721e004986 */ /* 0x0009e4000c10193c */
[----:B------:R-:W-:Y:S01]  /*ac740*/  IMAD.WIDE R26, R177, 0x4, R12 ;  /* 0x00000004b11a7825 */ /* 0x000fe200078e020c */
[----:B------:R-:W-:Y:S01]  /*ac750*/  ISETP.LT.AND P4, PT, R217, UR4, !P5 ;  /* 0x00000004d9007c0c */ /* 0x000fe2000ef81270 */
[----:B------:R4:W-:Y:S01]  /*ac760*/  @P0 STG.E desc[UR60][R24.64], R122 ;  /* 0x0000007a18000986 */ /* 0x0009e2000c10193c */
[----:B------:R-:W-:-:S02]  /*ac770*/  ISETP.LT.AND P5, PT, R218, UR4, !P5 ;  /* 0x00000004da007c0c */ /* 0x000fc4000efa1270 */
[----:B------:R-:W-:Y:S01]  /*ac780*/  ISETP.LT.AND P6, PT, R178, UR4, !P3 ;  /* 0x00000004b2007c0c */ /* 0x000fe2000dfc1270 */
[----:B------:R4:W-:Y:S01]  /*ac790*/  @P2 STG.E desc[UR60][R26.64], R130 ;  /* 0x000000821a002986 */ /* 0x0009e2000c10193c */
[----:B------:R-:W-:Y:S02]  /*ac7a0*/  ISETP.LT.AND P0, PT, R176, UR4, !P3 ;  /* 0x00000004b0007c0c */ /* 0x000fe4000df01270 */
[----:B------:R-:W-:Y:S01]  /*ac7b0*/  ISETP.LT.AND P2, PT, R175, UR4, !P3 ;  /* 0x00000004af007c0c */ /* 0x000fe2000df41270 */
[----:B---3--:R-:W-:-:S04]  /*ac7c0*/  IMAD.WIDE R18, R177, 0x4, R14 ;  /* 0x00000004b1127825 */ /* 0x008fc800078e020e */
[----:B-1----:R-:W-:Y:S01]  /*ac7d0*/  IMAD.WIDE R20, R177, 0x4, R16 ;  /* 0x00000004b1147825 */ /* 0x002fe200078e0210 */
[----:B------:R1:W-:Y:S01]  /*ac7e0*/  @P4 STG.E desc[UR60][R18.64], R138 ;  /* 0x0000008a12004986 */ /* 0x0003e2000c10193c */
[----:B------:R-:W-:Y:S02]  /*ac7f0*/  ISETP.LT.AND P4, PT, R174, UR4, !P3 ;  /* 0x00000004ae007c0c */ /* 0x000fe4000df81270 */
[C---:B----4-:R-:W-:Y:S01]  /*ac800*/  IMAD.WIDE R28, R173.reuse, 0x4, R2 ;  /* 0x00000004ad1c7825 */ /* 0x050fe200078e0202 */
[----:B------:R3:W-:Y:S03]  /*ac810*/  @P5 STG.E desc[UR60][R20.64], R22 ;  /* 0x0000001614005986 */ /* 0x0007e6000c10193c */
[C---:B------:R-:W-:Y:S01]  /*ac820*/  IMAD.WIDE R30, R173.reuse, 0x4, R4 ;  /* 0x00000004ad1e7825 */ /* 0x040fe200078e0204 */
[----:B------:R4:W-:Y:S03]  /*ac830*/  @P6 STG.E desc[UR60][R28.64], R91 ;  /* 0x0000005b1c006986 */ /* 0x0009e6000c10193c */
[----:B------:R-:W-:Y:S01]  /*ac840*/  IMAD.WIDE R24, R173, 0x4, R6 ;  /* 0x00000004ad187825 */ /* 0x000fe200078e0206 */
[----:B------:R-:W-:Y:S01]  /*ac850*/  ISETP.GE.AND P1, PT, R0, UR5, PT ;  /* 0x0000000500007c0c */ /* 0x000fe2000bf26270 */
[----:B------:R-:W-:Y:S01]  /*ac860*/  @P0 STG.E desc[UR60][R30.64], R87 ;  /* 0x000000571e000986 */ /* 0x000fe2000c10193c */
[----:B------:R-:W-:-:S02]  /*ac870*/  ISETP.LT.AND P5, PT, R172, UR4, !P3 ;  /* 0x00000004ac007c0c */ /* 0x000fc4000dfa1270 */
[----:B------:R-:W-:Y:S01]  /*ac880*/  ISETP.LT.AND P6, PT, R219, UR4, !P3 ;  /* 0x00000004db007c0c */ /* 0x000fe2000dfc1270 */
[----:B------:R2:W-:Y:S01]  /*ac890*/  @P2 STG.E desc[UR60][R24.64], R71 ;  /* 0x0000004718002986 */ /* 0x0005e2000c10193c */
[----:B------:R-:W-:Y:S02]  /*ac8a0*/  ISETP.LT.AND P2, PT, R217, UR4, !P3 ;  /* 0x00000004d9007c0c */ /* 0x000fe4000df41270 */
[----:B------:R-:W-:Y:S02]  /*ac8b0*/  ISETP.LT.AND P3, PT, R218, UR4, !P3 ;  /* 0x00000004da007c0c */ /* 0x000fe4000df61270 */
[----:B------:R-:W-:Y:S01]  /*ac8c0*/  ISETP.LT.AND P0, PT, R178, UR4, !P1 ;  /* 0x00000004b2007c0c */ /* 0x000fe2000cf01270 */
[----:B------:R-:W-:-:S04]  /*ac8d0*/  IMAD.WIDE R26, R173, 0x4, R8 ;  /* 0x00000004ad1a7825 */ /* 0x000fc800078e0208 */
[C---:B-1----:R-:W-:Y:S01]  /*ac8e0*/  IMAD.WIDE R18, R173.reuse, 0x4, R10 ;  /* 0x00000004ad127825 */ /* 0x042fe200078e020a */
[----:B------:R1:W-:Y:S03]  /*ac8f0*/  @P4 STG.E desc[UR60][R26.64], R63 ;  /* 0x0000003f1a004986 */ /* 0x0003e6000c10193c */
[----:B---3--:R-:W-:Y:S01]  /*ac900*/  IMAD.WIDE R20, R173, 0x4, R12 ;  /* 0x00000004ad147825 */ /* 0x008fe200078e020c */
[----:B------:R-:W-:-:S03]  /*ac910*/  ISETP.LT.AND P4, PT, R176, UR4, !P1 ;  /* 0x00000004b0007c0c */ /* 0x000fc6000cf81270 */
[C---:B----4-:R-:W-:Y:S01]  /*ac920*/  IMAD.WIDE R28, R173.reuse, 0x4, R14 ;  /* 0x00000004ad1c7825 */ /* 0x050fe200078e020e */
[----:B------:R1:W-:Y:S03]  /*ac930*/  @P5 STG.E desc[UR60][R18.64], R75 ;  /* 0x0000004b12005986 */ /* 0x0003e6000c10193c */
[----:B--2---:R-:W-:Y:S01]  /*ac940*/  IMAD.WIDE R24, R173, 0x4, R16 ;  /* 0x00000004ad187825 */ /* 0x004fe200078e0210 */
[----:B------:R-:W-:Y:S01]  /*ac950*/  ISETP.LT.AND P5, PT, R175, UR4, !P1 ;  /* 0x00000004af007c0c */ /* 0x000fe2000cfa1270 */
[----:B------:R1:W-:Y:S02]  /*ac960*/  @P6 STG.E desc[UR60][R20.64], R83 ;  /* 0x0000005314006986 */ /* 0x0003e4000c10193c */
[----:B------:R-:W-:Y:S01]  /*ac970*/  IMAD.WIDE R2, R216, 0x4, R2 ;  /* 0x00000004d8027825 */ /* 0x000fe200078e0202 */
[----:B------:R-:W-:Y:S01]  /*ac980*/  ISETP.LT.AND P6, PT, R174, UR4, !P1 ;  /* 0x00000004ae007c0c */ /* 0x000fe2000cfc1270 */
[----:B------:R1:W-:Y:S01]  /*ac990*/  @P2 STG.E desc[UR60][R28.64], R103 ;  /* 0x000000671c002986 */ /* 0x0003e2000c10193c */
        /* <DEDUP_REMOVED lines=13> */
[C---:B------:R-:W-:Y:S01]  /*aca70*/  IMAD.WIDE R12, R216.reuse, 0x4, R12 ;  /* 0x00000004d80c7825 */ /* 0x040fe200078e020c */
[----:B------:R1:W-:Y:S03]  /*aca80*/  @P2 STG.E desc[UR60][R10.64], R123 ;  /* 0x0000007b0a002986 */ /* 0x0003e6000c10193c */
[C---:B------:R-:W-:Y:S01]  /*aca90*/  IMAD.WIDE R14, R216.reuse, 0x4, R14 ;  /* 0x00000004d80e7825 */ /* 0x040fe200078e020e */
[----:B------:R1:W-:Y:S04]  /*acaa0*/  @P3 STG.E desc[UR60][R12.64], R131 ;  /* 0x000000830c003986 */ /* 0x0003e8000c10193c */
[----:B------:R1:W-:Y:S01]  /*acab0*/  @P0 STG.E desc[UR60][R14.64], R139 ;  /* 0x0000008b0e000986 */ /* 0x0003e2000c10193c */
[----:B------:R-:W-:Y:S01]  /*acac0*/  IMAD.WIDE R16, R216, 0x4, R16 ;  /* 0x00000004d8107825 */ /* 0x000fe200078e0210 */
[----:B------:R-:W-:Y:S06]  /*acad0*/  @!P1 EXIT ;  /* 0x000000000000994d */ /* 0x000fec0003800000 */
[----:B------:R-:W-:Y:S01]  /*acae0*/  STG.E desc[UR60][R16.64], R23 ;  /* 0x0000001710007986 */ /* 0x000fe2000c10193c */
[----:B------:R-:W-:Y:S05]  /*acaf0*/  EXIT ;  /* 0x000000000000794d */ /* 0x000fea0003800000 */
.L_x_2:
[----:B------:R-:W-:-:S00]  /*acb00*/  BRA `(.L_x_2) ;  /* 0xfffffffc00fc7947 */ /* 0x000fc0000383ffff */
[----:B------:R-:W-:-:S00]  /*acb10*/  NOP ;  /* 0x0000000000007918 */ /* 0x000fc00000000000 */
        /* <DEDUP_REMOVED lines=14> */
.L_x_3:


//--------------------- .nv.shared.matmul_kernel  --------------------------
	.section	.nv.shared.matmul_kernel,"aw",@nobits
	.sectionflags	@""
	.align	16
	.zero		1024


//--------------------- .nv.shared.reserved.0     --------------------------
	.section	.nv.shared.reserved.0,"aw",@nobits
	.weak		__nv_reservedSMEM_offset_0_alias
	.size		__nv_reservedSMEM_offset_0_alias, 0, 0
	.other		__nv_reservedSMEM_offset_0_alias,@"STO_CUDA_RESERVED_SHARED STV_DEFAULT"
__nv_reservedSMEM_offset_0_alias:
	.zero		0


//--------------------- .nv.constant0.matmul_kernel --------------------------
	.section	.nv.constant0.matmul_kernel,"a",@progbits
	.sectionflags	@""
	.align	4
.nv.constant0.matmul_kernel:
	.zero		608


//--------------------- SYMBOLS --------------------------

	.type		.nv.reservedSmem.offset0,@object
	.size		.nv.reservedSmem.offset0,0x4
